def matmul_kernel(
    a_ptr,
    b_ptr,
    c_ptr,
    M,
    N,
    K,
    stride_am,
    stride_ak,
    stride_bk,
    stride_bn,
    stride_cm,
    stride_cn,
    BLOCK_M: tl.constexpr,
    BLOCK_N: tl.constexpr,
    BLOCK_K: tl.constexpr,
    GROUP_M: tl.constexpr,
):
    pid = tl.program_id(axis=0)
    num_pid_m = tl.cdiv(M, BLOCK_M)
    num_pid_n = tl.cdiv(N, BLOCK_N)
    num_pid_in_group = GROUP_M * num_pid_n
    group_id = pid // num_pid_in_group
    first_pid_m = group_id * GROUP_M
    group_size_m = min(num_pid_m - first_pid_m, GROUP_M)
    pid_m = first_pid_m + ((pid % num_pid_in_group) % group_size_m)
    pid_n = (pid % num_pid_in_group) // group_size_m

    offs_am = (pid_m * BLOCK_M + tl.arange(0, BLOCK_M)) % M
    offs_bn = (pid_n * BLOCK_N + tl.arange(0, BLOCK_N)) % N
    offs_k = tl.arange(0, BLOCK_K)
    a_ptrs = a_ptr + offs_am[:, None] * stride_am + offs_k[None, :] * stride_ak
    b_ptrs = b_ptr + offs_k[:, None] * stride_bk + offs_bn[None, :] * stride_bn

    acc = tl.zeros((BLOCK_M, BLOCK_N), dtype=tl.float32)
    for kk in range(0, tl.cdiv(K, BLOCK_K)):
        a = tl.load(a_ptrs, mask=offs_k[None, :] < K - kk * BLOCK_K, other=0.0)
        b = tl.load(b_ptrs, mask=offs_k[:, None] < K - kk * BLOCK_K, other=0.0)
        acc = tl.dot(a, b, acc)
        a_ptrs += BLOCK_K * stride_ak
        b_ptrs += BLOCK_K * stride_bk

    c = acc.to(c_ptr.dtype.element_ty)
    offs_cm = pid_m * BLOCK_M + tl.arange(0, BLOCK_M)
    offs_cn = pid_n * BLOCK_N + tl.arange(0, BLOCK_N)
    c_ptrs = c_ptr + offs_cm[:, None] * stride_cm + offs_cn[None, :] * stride_cn
    mask = (offs_cm[:, None] < M) & (offs_cn[None, :] < N)
    tl.store(c_ptrs, c, mask=mask)

# config = {"BLOCK_K": 128, "BLOCK_M": 256, "BLOCK_N": 64, "GROUP_M": 8, "arch": "sm_90", "dtype": "fp16", "num_ctas": 1, "num_stages": 3, "num_warps": 1}
# arch = sm_90


// ===== COMPILED SASS (sm_90a) =====

	.target	sm_90a

	.elftype	@"ET_EXEC"


//--------------------- .note.nv.tkinfo           --------------------------
	.section	.note.nv.tkinfo,"",@"SHT_NOTE"
	.sectionflags	@"SHF_NOTE_NV_TKINFO"
	.tkinfo
        /*0018*/ 	.word	0x00000002
        /*0030*/ 	.string	""
        /*0030*/ 	.string	"ptxas"
        /*0030*/ 	.string	"Cuda compilation tools, release 13.0, V13.0.88"
        /*0030*/ 	.string	"Build cuda_13.0.r13.0/compiler.36424714_0"
        /*0030*/ 	.string	"-v  -suppress-debug-info  -lineinfo  -arch sm_90a "



//--------------------- .note.nv.cuinfo           --------------------------
	.section	.note.nv.cuinfo,"",@"SHT_NOTE"
	.sectionflags	@"SHF_NOTE_NV_CUINFO"
        /*0018*/ 	.short	0x0002
        /*001a*/ 	.short	0x005a
        /*001c*/ 	.short	0x0082
	.zero		2


//--------------------- .nv.info                  --------------------------
	.section	.nv.info,"",@"SHT_CUDA_INFO"
	.align	4


	//----- nvinfo : EIATTR_REGCOUNT
	.align		4
        /*0000*/ 	.byte	0x04, 0x2f
        /*0002*/ 	.short	(.L_1 - .L_0)
	.align		4
.L_0:
        /*0004*/ 	.word	index@(matmul_kernel)
        /*0008*/ 	.word	0x00000040


	//----- nvinfo : EIATTR_FRAME_SIZE
	.align		4
.L_1:
        /*000c*/ 	.byte	0x04, 0x11
        /*000e*/ 	.short	(.L_3 - .L_2)
	.align		4
.L_2:
        /*0010*/ 	.word	index@(matmul_kernel)
        /*0014*/ 	.word	0x00006560


	//----- nvinfo : EIATTR_MIN_STACK_SIZE
	.align		4
.L_3:
        /*0018*/ 	.byte	0x04, 0x12
        /*001a*/ 	.short	(.L_5 - .L_4)
	.align		4
.L_4:
        /*001c*/ 	.word	index@(matmul_kernel)
        /*0020*/ 	.word	0x00006560
.L_5:


//--------------------- .nv.compat                --------------------------
	.section	.nv.compat,"",@"SHT_CUDA_COMPAT_INFO"
	.align	4
        /*0000*/ 	.byte	0x02, 0x09, 0x01, 0x00, 0x02, 0x02, 0x01, 0x00, 0x02, 0x05, 0x05, 0x00, 0x03, 0x07, 0x01, 0x01
        /*0010*/ 	.byte	0x02, 0x03, 0x00, 0x00, 0x02, 0x06, 0x01, 0x00, 0x04, 0x0b, 0x08, 0x00, 0x00, 0x00, 0x00, 0x00
        /*0020*/ 	.byte	0x00, 0x00, 0x00, 0x00


//--------------------- .nv.info.matmul_kernel    --------------------------
	.section	.nv.info.matmul_kernel,"",@"SHT_CUDA_INFO"
	.sectionflags	@""
	.align	4


	//----- nvinfo : EIATTR_CUDA_API_VERSION
	.align		4
        /*0000*/ 	.byte	0x04, 0x37
        /*0002*/ 	.short	(.L_7 - .L_6)
.L_6:
        /*0004*/ 	.word	0x00000082


	//----- nvinfo : EIATTR_KPARAM_INFO
	.align		4
.L_7:
        /*0008*/ 	.byte	0x04, 0x17
        /*000a*/ 	.short	(.L_9 - .L_8)
.L_8:
        /*000c*/ 	.word	0x00000000
        /*0010*/ 	.short	0x000d
        /*0012*/ 	.short	0x0048
        /*0014*/ 	.byte	0x00, 0xf4, 0x21, 0x00


	//----- nvinfo : EIATTR_KPARAM_INFO
	.align		4
.L_9:
        /*0018*/ 	.byte	0x04, 0x17
        /*001a*/ 	.short	(.L_11 - .L_10)
.L_10:
        /*001c*/ 	.word	0x00000000
        /*0020*/ 	.short	0x000c
        /*0022*/ 	.short	0x0040
        /*0024*/ 	.byte	0x00, 0xf4, 0x21, 0x00


	//----- nvinfo : EIATTR_KPARAM_INFO
	.align		4
.L_11:
        /*0028*/ 	.byte	0x04, 0x17
        /*002a*/ 	.short	(.L_13 - .L_12)
.L_12:
        /*002c*/ 	.word	0x00000000
        /*0030*/ 	.short	0x000b
        /*0032*/ 	.short	0x0038
        /*0034*/ 	.byte	0x00, 0xf0, 0x11, 0x00


	//----- nvinfo : EIATTR_KPARAM_INFO
	.align		4
.L_13:
        /*0038*/ 	.byte	0x04, 0x17
        /*003a*/ 	.short	(.L_15 - .L_14)
.L_14:
        /*003c*/ 	.word	0x00000000
        /*0040*/ 	.short	0x000a
        /*0042*/ 	.short	0x0034
        /*0044*/ 	.byte	0x00, 0xf0, 0x11, 0x00


	//----- nvinfo : EIATTR_KPARAM_INFO
	.align		4
.L_15:
        /*0048*/ 	.byte	0x04, 0x17
        /*004a*/ 	.short	(.L_17 - .L_16)
.L_16:
        /*004c*/ 	.word	0x00000000
        /*0050*/ 	.short	0x0009
        /*0052*/ 	.short	0x0030
        /*0054*/ 	.byte	0x00, 0xf0, 0x11, 0x00


	//----- nvinfo : EIATTR_KPARAM_INFO
	.align		4
.L_17:
        /*0058*/ 	.byte	0x04, 0x17
        /*005a*/ 	.short	(.L_19 - .L_18)
.L_18:
        /*005c*/ 	.word	0x00000000
        /*0060*/ 	.short	0x0008
        /*0062*/ 	.short	0x002c
        /*0064*/ 	.byte	0x00, 0xf0, 0x11, 0x00


	//----- nvinfo : EIATTR_KPARAM_INFO
	.align		4
.L_19:
        /*0068*/ 	.byte	0x04, 0x17
        /*006a*/ 	.short	(.L_21 - .L_20)
.L_20:
        /*006c*/ 	.word	0x00000000
        /*0070*/ 	.short	0x0007
        /*0072*/ 	.short	0x0028
        /*0074*/ 	.byte	0x00, 0xf0, 0x11, 0x00


	//----- nvinfo : EIATTR_KPARAM_INFO
	.align		4
.L_21:
        /*0078*/ 	.byte	0x04, 0x17
        /*007a*/ 	.short	(.L_23 - .L_22)
.L_22:
        /*007c*/ 	.word	0x00000000
        /*0080*/ 	.short	0x0006
        /*0082*/ 	.short	0x0024
        /*0084*/ 	.byte	0x00, 0xf0, 0x11, 0x00


	//----- nvinfo : EIATTR_KPARAM_INFO
	.align		4
.L_23:
        /*0088*/ 	.byte	0x04, 0x17
        /*008a*/ 	.short	(.L_25 - .L_24)
.L_24:
        /*008c*/ 	.word	0x00000000
        /*0090*/ 	.short	0x0005
        /*0092*/ 	.short	0x0020
        /*0094*/ 	.byte	0x00, 0xf0, 0x11, 0x00


	//----- nvinfo : EIATTR_KPARAM_INFO
	.align		4
.L_25:
        /*0098*/ 	.byte	0x04, 0x17
        /*009a*/ 	.short	(.L_27 - .L_26)
.L_26:
        /*009c*/ 	.word	0x00000000
        /*00a0*/ 	.short	0x0004
        /*00a2*/ 	.short	0x001c
        /*00a4*/ 	.byte	0x00, 0xf0, 0x11, 0x00


	//----- nvinfo : EIATTR_KPARAM_INFO
	.align		4
.L_27:
        /*00a8*/ 	.byte	0x04, 0x17
        /*00aa*/ 	.short	(.L_29 - .L_28)
.L_28:
        /*00ac*/ 	.word	0x00000000
        /*00b0*/ 	.short	0x0003
        /*00b2*/ 	.short	0x0018
        /*00b4*/ 	.byte	0x00, 0xf0, 0x11, 0x00


	//----- nvinfo : EIATTR_KPARAM_INFO
	.align		4
.L_29:
        /*00b8*/ 	.byte	0x04, 0x17
        /*00ba*/ 	.short	(.L_31 - .L_30)
.L_30:
        /*00bc*/ 	.word	0x00000000
        /*00c0*/ 	.short	0x0002
        /*00c2*/ 	.short	0x0010
        /*00c4*/ 	.byte	0x00, 0xf4, 0x21, 0x00


	//----- nvinfo : EIATTR_KPARAM_INFO
	.align		4
.L_31:
        /*00c8*/ 	.byte	0x04, 0x17
        /*00ca*/ 	.short	(.L_33 - .L_32)
.L_32:
        /*00cc*/ 	.word	0x00000000
        /*00d0*/ 	.short	0x0001
        /*00d2*/ 	.short	0x0008
        /*00d4*/ 	.byte	0x00, 0xf4, 0x21, 0x00


	//----- nvinfo : EIATTR_KPARAM_INFO
	.align		4
.L_33:
        /*00d8*/ 	.byte	0x04, 0x17
        /*00da*/ 	.short	(.L_35 - .L_34)
.L_34:
        /*00dc*/ 	.word	0x00000000
        /*00e0*/ 	.short	0x0000
        /*00e2*/ 	.short	0x0000
        /*00e4*/ 	.byte	0x00, 0xf4, 0x21, 0x00


	//----- nvinfo : EIATTR_SPARSE_MMA_MASK
	.align		4
.L_35:
        /*00e8*/ 	.byte	0x03, 0x50
        /*00ea*/ 	.short	0x0000


	//----- nvinfo : EIATTR_MAXREG_COUNT
	.align		4
        /*00ec*/ 	.byte	0x03, 0x1b
        /*00ee*/ 	.short	0x00ff


	//----- nvinfo : EIATTR_NUM_BARRIERS
	.align		4
        /*00f0*/ 	.byte	0x02, 0x4c
        /*00f2*/ 	.byte	0x01
	.zero		1


	//----- nvinfo : EIATTR_ANNOTATIONS
	.align		4
        /*00f4*/ 	.byte	0x04, 0x55
        /*00f6*/ 	.short	(.L_37 - .L_36)


	//   ....[0]....
.L_36:
        /*00f8*/ 	.word	0x00000001
        /*00fc*/ 	.byte	0xa0, 0x01, 0x00, 0x00, 0x01, 0x00, 0x00, 0x00, 0xf0, 0x01, 0x00, 0x00, 0x01, 0x00, 0x00, 0x00
        /* <DEDUP_REMOVED lines=782> */
        /*31ec*/ 	.byte	0x70, 0xc5, 0x00, 0x00, 0x01, 0x00, 0x00, 0x00, 0x80, 0xc5, 0x00, 0x00


	//----- nvinfo : EIATTR_MERCURY_ISA_VERSION
	.align		4
.L_37:
        /*31f8*/ 	.byte	0x03, 0x5f
        /*31fa*/ 	.short	0x0101


	//----- nvinfo : EIATTR_COOP_GROUP_MASK_REGIDS
	.align		4
        /*31fc*/ 	.byte	0x04, 0x29
        /*31fe*/ 	.short	(.L_39 - .L_38)


	//   ....[0]....
.L_38:
        /*3200*/ 	.word	0xffffffff


	//   ....[1]....
        /*3204*/ 	.word	0xffffffff


	//   ....[2]....
        /*3208*/ 	.word	0xffffffff


	//   ....[3]....
        /*320c*/ 	.word	0xffffffff


	//   ....[4]....
        /*3210*/ 	.word	0xffffffff


	//   ....[5]....
        /*3214*/ 	.word	0xffffffff


	//   ....[6]....
        /*3218*/ 	.word	0xffffffff


	//   ....[7]....
        /*321c*/ 	.word	0xffffffff


	//   ....[8]....
        /*3220*/ 	.word	0xffffffff


	//   ....[9]....
        /*3224*/ 	.word	0xffffffff


	//   ....[10]....
        /*3228*/ 	.word	0xffffffff


	//   ....[11]....
        /*322c*/ 	.word	0xffffffff


	//   ....[12]....
        /*3230*/ 	.word	0xffffffff


	//   ....[13]....
        /*3234*/ 	.word	0xffffffff


	//   ....[14]....
        /*3238*/ 	.word	0xffffffff


	//   ....[15]....
        /*323c*/ 	.word	0xffffffff


	//   ....[16]....
        /*3240*/ 	.word	0xffffffff


	//   ....[17]....
        /*3244*/ 	.word	0xffffffff


	//   ....[18]....
        /*3248*/ 	.word	0xffffffff


	//   ....[19]....
        /*324c*/ 	.word	0xffffffff


	//   ....[20]....
        /*3250*/ 	.word	0xffffffff


	//   ....[21]....
        /*3254*/ 	.word	0xffffffff


	//   ....[22]....
        /*3258*/ 	.word	0xffffffff


	//   ....[23]....
        /*325c*/ 	.word	0xffffffff


	//   ....[24]....
        /*3260*/ 	.word	0xffffffff


	//   ....[25]....
        /*3264*/ 	.word	0xffffffff


	//   ....[26]....
        /*3268*/ 	.word	0xffffffff


	//   ....[27]....
        /*326c*/ 	.word	0xffffffff


	//   ....[28]....
        /*3270*/ 	.word	0xffffffff


	//   ....[29]....
        /*3274*/ 	.word	0xffffffff


	//   ....[30]....
        /*3278*/ 	.word	0xffffffff


	//   ....[31]....
        /*327c*/ 	.word	0xffffffff


	//   ....[32]....
        /*3280*/ 	.word	0xffffffff


	//   ....[33]....
        /*3284*/ 	.word	0xffffffff


	//   ....[34]....
        /*3288*/ 	.word	0xffffffff


	//   ....[35]....
        /*328c*/ 	.word	0xffffffff


	//   ....[36]....
        /*3290*/ 	.word	0xffffffff


	//   ....[37]....
        /*3294*/ 	.word	0xffffffff


	//   ....[38]....
        /*3298*/ 	.word	0xffffffff


	//   ....[39]....
        /*329c*/ 	.word	0xffffffff


	//   ....[40]....
        /*32a0*/ 	.word	0xffffffff


	//   ....[41]....
        /*32a4*/ 	.word	0xffffffff


	//   ....[42]....
        /*32a8*/ 	.word	0xffffffff


	//   ....[43]....
        /*32ac*/ 	.word	0xffffffff


	//   ....[44]....
        /*32b0*/ 	.word	0xffffffff


	//   ....[45]....
        /*32b4*/ 	.word	0xffffffff


	//   ....[46]....
        /*32b8*/ 	.word	0xffffffff


	//   ....[47]....
        /*32bc*/ 	.word	0xffffffff


	//   ....[48]....
        /*32c0*/ 	.word	0xffffffff


	//   ....[49]....
        /*32c4*/ 	.word	0xffffffff


	//   ....[50]....
        /*32c8*/ 	.word	0xffffffff


	//   ....[51]....
        /*32cc*/ 	.word	0xffffffff


	//   ....[52]....
        /*32d0*/ 	.word	0xffffffff


	//   ....[53]....
        /*32d4*/ 	.word	0xffffffff


	//   ....[54]....
        /*32d8*/ 	.word	0xffffffff


	//   ....[55]....
        /*32dc*/ 	.word	0xffffffff


	//   ....[56]....
        /*32e0*/ 	.word	0xffffffff


	//   ....[57]....
        /*32e4*/ 	.word	0xffffffff


	//   ....[58]....
        /*32e8*/ 	.word	0xffffffff


	//   ....[59]....
        /*32ec*/ 	.word	0xffffffff


	//   ....[60]....
        /*32f0*/ 	.word	0xffffffff


	//   ....[61]....
        /*32f4*/ 	.word	0xffffffff


	//   ....[62]....
        /*32f8*/ 	.word	0xffffffff


	//   ....[63]....
        /*32fc*/ 	.word	0xffffffff


	//   ....[64]....
        /*3300*/ 	.word	0xffffffff


	//   ....[65]....
        /*3304*/ 	.word	0xffffffff


	//   ....[66]....
        /*3308*/ 	.word	0xffffffff


	//   ....[67]....
        /*330c*/ 	.word	0xffffffff


	//   ....[68]....
        /*3310*/ 	.word	0xffffffff


	//   ....[69]....
        /*3314*/ 	.word	0xffffffff


	//   ....[70]....
        /*3318*/ 	.word	0xffffffff


	//   ....[71]....
        /*331c*/ 	.word	0xffffffff


	//   ....[72]....
        /*3320*/ 	.word	0xffffffff


	//   ....[73]....
        /*3324*/ 	.word	0xffffffff


	//   ....[74]....
        /*3328*/ 	.word	0xffffffff


	//   ....[75]....
        /*332c*/ 	.word	0xffffffff


	//   ....[76]....
        /*3330*/ 	.word	0xffffffff


	//   ....[77]....
        /*3334*/ 	.word	0xffffffff


	//   ....[78]....
        /*3338*/ 	.word	0xffffffff


	//   ....[79]....
        /*333c*/ 	.word	0xffffffff


	//   ....[80]....
        /*3340*/ 	.word	0xffffffff


	//   ....[81]....
        /*3344*/ 	.word	0xffffffff


	//   ....[82]....
        /*3348*/ 	.word	0xffffffff


	//   ....[83]....
        /*334c*/ 	.word	0xffffffff


	//   ....[84]....
        /*3350*/ 	.word	0xffffffff


	//   ....[85]....
        /*3354*/ 	.word	0xffffffff


	//   ....[86]....
        /*3358*/ 	.word	0xffffffff


	//   ....[87]....
        /*335c*/ 	.word	0xffffffff


	//   ....[88]....
        /*3360*/ 	.word	0xffffffff


	//   ....[89]....
        /*3364*/ 	.word	0xffffffff


	//   ....[90]....
        /*3368*/ 	.word	0xffffffff


	//   ....[91]....
        /*336c*/ 	.word	0xffffffff


	//   ....[92]....
        /*3370*/ 	.word	0xffffffff


	//   ....[93]....
        /*3374*/ 	.word	0xffffffff


	//   ....[94]....
        /*3378*/ 	.word	0xffffffff


	//   ....[95]....
        /*337c*/ 	.word	0xffffffff


	//   ....[96]....
        /*3380*/ 	.word	0xffffffff


	//   ....[97]....
        /*3384*/ 	.word	0xffffffff


	//   ....[98]....
        /*3388*/ 	.word	0xffffffff


	//   ....[99]....
        /*338c*/ 	.word	0xffffffff


	//   ....[100]....
        /*3390*/ 	.word	0xffffffff


	//   ....[101]....
        /*3394*/ 	.word	0xffffffff


	//   ....[102]....
        /*3398*/ 	.word	0xffffffff


	//   ....[103]....
        /*339c*/ 	.word	0xffffffff


	//   ....[104]....
        /*33a0*/ 	.word	0xffffffff


	//   ....[105]....
        /*33a4*/ 	.word	0xffffffff


	//   ....[106]....
        /*33a8*/ 	.word	0xffffffff


	//   ....[107]....
        /*33ac*/ 	.word	0xffffffff


	//   ....[108]....
        /*33b0*/ 	.word	0xffffffff


	//   ....[109]....
        /*33b4*/ 	.word	0xffffffff


	//   ....[110]....
        /*33b8*/ 	.word	0xffffffff


	//   ....[111]....
        /*33bc*/ 	.word	0xffffffff


	//   ....[112]....
        /*33c0*/ 	.word	0xffffffff


	//   ....[113]....
        /*33c4*/ 	.word	0xffffffff


	//   ....[114]....
        /*33c8*/ 	.word	0xffffffff


	//   ....[115]....
        /*33cc*/ 	.word	0xffffffff


	//   ....[116]....
        /*33d0*/ 	.word	0xffffffff


	//   ....[117]....
        /*33d4*/ 	.word	0xffffffff


	//   ....[118]....
        /*33d8*/ 	.word	0xffffffff


	//   ....[119]....
        /*33dc*/ 	.word	0xffffffff


	//   ....[120]....
        /*33e0*/ 	.word	0xffffffff


	//   ....[121]....
        /*33e4*/ 	.word	0xffffffff


	//   ....[122]....
        /*33e8*/ 	.word	0xffffffff


	//   ....[123]....
        /*33ec*/ 	.word	0xffffffff


	//   ....[124]....
        /*33f0*/ 	.word	0xffffffff


	//   ....[125]....
        /*33f4*/ 	.word	0xffffffff


	//   ....[126]....
        /*33f8*/ 	.word	0xffffffff


	//----- nvinfo : EIATTR_COOP_GROUP_INSTR_OFFSETS
	.align		4
.L_39:
        /*33fc*/ 	.byte	0x04, 0x28
        /*33fe*/ 	.short	(.L_41 - .L_40)


	//   ....[0]....
.L_40:
        /*3400*/ 	.word	0x000a3350


	//   ....[1]....
        /*3404*/ 	.word	0x000a3370


	//   ....[2]....
        /*3408*/ 	.word	0x000a3390


	//   ....[3]....
        /*340c*/ 	.word	0x000a33b0


	//   ....[4]....
        /*3410*/ 	.word	0x000a33d0


	//   ....[5]....
        /*3414*/ 	.word	0x000a33f0


	//   ....[6]....
        /*3418*/ 	.word	0x000a3410


	//   ....[7]....
        /*341c*/ 	.word	0x000a3430


	//   ....[8]....
        /*3420*/ 	.word	0x000a3450


	//   ....[9]....
        /*3424*/ 	.word	0x000a3470


	//   ....[10]....
        /*3428*/ 	.word	0x000a3490


	//   ....[11]....
        /*342c*/ 	.word	0x000a34b0


	//   ....[12]....
        /*3430*/ 	.word	0x000a3710


	//   ....[13]....
        /*3434*/ 	.word	0x000a3730


	//   ....[14]....
        /*3438*/ 	.word	0x000a37d0


	//   ....[15]....
        /*343c*/ 	.word	0x000a37f0


	//   ....[16]....
        /*3440*/ 	.word	0x000a3810


	//   ....[17]....
        /*3444*/ 	.word	0x000a3830


	//   ....[18]....
        /*3448*/ 	.word	0x000a3850


	//   ....[19]....
        /*344c*/ 	.word	0x000a3870


	//   ....[20]....
        /*3450*/ 	.word	0x000a3890


	//   ....[21]....
        /*3454*/ 	.word	0x000a38b0


	//   ....[22]....
        /*3458*/ 	.word	0x000a38d0


	//   ....[23]....
        /*345c*/ 	.word	0x000a38f0


	//   ....[24]....
        /*3460*/ 	.word	0x000a3910


	//   ....[25]....
        /*3464*/ 	.word	0x000a3950


	//   ....[26]....
        /*3468*/ 	.word	0x000a3c20


	//   ....[27]....
        /*346c*/ 	.word	0x000a3c40


	//   ....[28]....
        /*3470*/ 	.word	0x000a3ca0


	//   ....[29]....
        /*3474*/ 	.word	0x000a3cc0


	//   ....[30]....
        /*3478*/ 	.word	0x000a3ce0


	//   ....[31]....
        /*347c*/ 	.word	0x000a3d00


	//   ....[32]....
        /*3480*/ 	.word	0x000a3d20


	//   ....[33]....
        /*3484*/ 	.word	0x000a3d40


	//   ....[34]....
        /*3488*/ 	.word	0x000a3d60


	//   ....[35]....
        /*348c*/ 	.word	0x000a3d80


	//   ....[36]....
        /*3490*/ 	.word	0x000a3da0


	//   ....[37]....
        /*3494*/ 	.word	0x000a3dc0


	//   ....[38]....
        /*3498*/ 	.word	0x000a3de0


	//   ....[39]....
        /*349c*/ 	.word	0x000a3e00


	//   ....[40]....
        /*34a0*/ 	.word	0x000a3e20


	//   ....[41]....
        /*34a4*/ 	.word	0x000a3e40


	//   ....[42]....
        /*34a8*/ 	.word	0x000a4020


	//   ....[43]....
        /*34ac*/ 	.word	0x000a4040


	//   ....[44]....
        /*34b0*/ 	.word	0x000a4060


	//   ....[45]....
        /*34b4*/ 	.word	0x000a4080


	//   ....[46]....
        /*34b8*/ 	.word	0x000a4120


	//   ....[47]....
        /*34bc*/ 	.word	0x000a4140


	//   ....[48]....
        /*34c0*/ 	.word	0x000a41d0


	//   ....[49]....
        /*34c4*/ 	.word	0x000a41f0


	//   ....[50]....
        /*34c8*/ 	.word	0x000a4230


	//   ....[51]....
        /*34cc*/ 	.word	0x000a4250


	//   ....[52]....
        /*34d0*/ 	.word	0x000a4290


	//   ....[53]....
        /*34d4*/ 	.word	0x000a42b0


	//   ....[54]....
        /*34d8*/ 	.word	0x000a44b0


	//   ....[55]....
        /*34dc*/ 	.word	0x000a44d0


	//   ....[56]....
        /*34e0*/ 	.word	0x000a4550


	//   ....[57]....
        /*34e4*/ 	.word	0x000a4570


	//   ....[58]....
        /*34e8*/ 	.word	0x000a45b0


	//   ....[59]....
        /*34ec*/ 	.word	0x000a45d0


	//   ....[60]....
        /*34f0*/ 	.word	0x000a4610


	//   ....[61]....
        /*34f4*/ 	.word	0x000a4630


	//   ....[62]....
        /*34f8*/ 	.word	0x000a4670


	//   ....[63]....
        /*34fc*/ 	.word	0x000a4690


	//   ....[64]....
        /*3500*/ 	.word	0x000a46d0


	//   ....[65]....
        /*3504*/ 	.word	0x000a46f0


	//   ....[66]....
        /*3508*/ 	.word	0x000a4730


	//   ....[67]....
        /*350c*/ 	.word	0x000a4750


	//   ....[68]....
        /*3510*/ 	.word	0x000a4790


	//   ....[69]....
        /*3514*/ 	.word	0x000a47b0


	//   ....[70]....
        /*3518*/ 	.word	0x000a49b0


	//   ....[71]....
        /*351c*/ 	.word	0x000a49d0


	//   ....[72]....
        /*3520*/ 	.word	0x000a4a50


	//   ....[73]....
        /*3524*/ 	.word	0x000a4a70


	//   ....[74]....
        /*3528*/ 	.word	0x000a4ab0


	//   ....[75]....
        /*352c*/ 	.word	0x000a4ad0


	//   ....[76]....
        /*3530*/ 	.word	0x000a4b10


	//   ....[77]....
        /*3534*/ 	.word	0x000a4b30


	//   ....[78]....
        /*3538*/ 	.word	0x000a4b70


	//   ....[79]....
        /*353c*/ 	.word	0x000a4b90


	//   ....[80]....
        /*3540*/ 	.word	0x000a4bd0


	//   ....[81]....
        /*3544*/ 	.word	0x000a4bf0


	//   ....[82]....
        /*3548*/ 	.word	0x000a4c30


	//   ....[83]....
        /*354c*/ 	.word	0x000a4c50


	//   ....[84]....
        /*3550*/ 	.word	0x000a4c90


	//   ....[85]....
        /*3554*/ 	.word	0x000a4cb0


	//   ....[86]....
        /*3558*/ 	.word	0x000a4ef0


	//   ....[87]....
        /*355c*/ 	.word	0x000a4f10


	//   ....[88]....
        /*3560*/ 	.word	0x000a4f70


	//   ....[89]....
        /*3564*/ 	.word	0x000a4f90


	//   ....[90]....
        /*3568*/ 	.word	0x000a4fb0


	//   ....[91]....
        /*356c*/ 	.word	0x000a4fd0


	//   ....[92]....
        /*3570*/ 	.word	0x000a4ff0


	//   ....[93]....
        /*3574*/ 	.word	0x000a5010


	//   ....[94]....
        /*3578*/ 	.word	0x000a5030


	//   ....[95]....
        /*357c*/ 	.word	0x000a5050


	//   ....[96]....
        /*3580*/ 	.word	0x000a5070


	//   ....[97]....
        /*3584*/ 	.word	0x000a5090


	//   ....[98]....
        /*3588*/ 	.word	0x000a51f0


	//   ....[99]....
        /*358c*/ 	.word	0x000a5210


	//   ....[100]....
        /*3590*/ 	.word	0x000a5230


	//   ....[101]....
        /*3594*/ 	.word	0x000a5250


	//   ....[102]....
        /*3598*/ 	.word	0x000a5270


	//   ....[103]....
        /*359c*/ 	.word	0x000a52f0


	//   ....[104]....
        /*35a0*/ 	.word	0x000a5310


	//   ....[105]....
        /*35a4*/ 	.word	0x000a5350


	//   ....[106]....
        /*35a8*/ 	.word	0x000a5370


	//   ....[107]....
        /*35ac*/ 	.word	0x000a53b0


	//   ....[108]....
        /*35b0*/ 	.word	0x000a53f0


	//   ....[109]....
        /*35b4*/ 	.word	0x000a5410


	//   ....[110]....
        /*35b8*/ 	.word	0x000a5430


	//   ....[111]....
        /*35bc*/ 	.word	0x000a5450


	//   ....[112]....
        /*35c0*/ 	.word	0x000a5470


	//   ....[113]....
        /*35c4*/ 	.word	0x000a54f0


	//   ....[114]....
        /*35c8*/ 	.word	0x000a5510


	//   ....[115]....
        /*35cc*/ 	.word	0x000a5530


	//   ....[116]....
        /*35d0*/ 	.word	0x000a5550


	//   ....[117]....
        /*35d4*/ 	.word	0x000a5570


	//   ....[118]....
        /*35d8*/ 	.word	0x000a5590


	//   ....[119]....
        /*35dc*/ 	.word	0x000a55b0


	//   ....[120]....
        /*35e0*/ 	.word	0x000a55d0


	//   ....[121]....
        /*35e4*/ 	.word	0x000a55f0


	//   ....[122]....
        /*35e8*/ 	.word	0x000a5610


	//   ....[123]....
        /*35ec*/ 	.word	0x000a5630


	//   ....[124]....
        /*35f0*/ 	.word	0x000a5650


	//   ....[125]....
        /*35f4*/ 	.word	0x000a5680


	//   ....[126]....
        /*35f8*/ 	.word	0x000a5880


	//----- nvinfo : EIATTR_EXIT_INSTR_OFFSETS
	.align		4
.L_41:
        /*35fc*/ 	.byte	0x04, 0x1c
        /*35fe*/ 	.short	(.L_43 - .L_42)


	//   ....[0]....
.L_42:
        /*3600*/ 	.word	0x000b0a40


	//   ....[1]....
        /*3604*/ 	.word	0x000b0a70


	//----- nvinfo : EIATTR_REQNTID
	.align		4
.L_43:
        /*3608*/ 	.byte	0x04, 0x10
        /*360a*/ 	.short	(.L_45 - .L_44)
.L_44:
        /*360c*/ 	.word	0x00000020
        /*3610*/ 	.word	0x00000001
        /*3614*/ 	.word	0x00000001


	//----- nvinfo : EIATTR_CBANK_PARAM_SIZE
	.align		4
.L_45:
        /*3618*/ 	.byte	0x03, 0x19
        /*361a*/ 	.short	0x0050


	//----- nvinfo : EIATTR_PARAM_CBANK
	.align		4
        /*361c*/ 	.byte	0x04, 0x0a
        /*361e*/ 	.short	(.L_47 - .L_46)
	.align		4
.L_46:
        /*3620*/ 	.word	index@(.nv.constant0.matmul_kernel)
        /*3624*/ 	.short	0x0210
        /*3626*/ 	.short	0x0050


	//----- nvinfo : EIATTR_SW_WAR
	.align		4
.L_47:
        /*3628*/ 	.byte	0x04, 0x36
        /*362a*/ 	.short	(.L_49 - .L_48)
.L_48:
        /*362c*/ 	.word	0x00000008
.L_49:


//--------------------- .nv.callgraph             --------------------------
	.section	.nv.callgraph,"",@"SHT_CUDA_CALLGRAPH"
	.align	4
	.sectionentsize	8
	.align		4
        /*0000*/ 	.word	0x00000000
	.align		4
        /*0004*/ 	.word	0xffffffff
	.align		4
        /*0008*/ 	.word	0x00000000
	.align		4
        /*000c*/ 	.word	0xfffffffe
	.align		4
        /*0010*/ 	.word	0x00000000
	.align		4
        /*0014*/ 	.word	0xfffffffd
	.align		4
        /*0018*/ 	.word	0x00000000
	.align		4
        /*001c*/ 	.word	0xfffffffc


//--------------------- .text.matmul_kernel       --------------------------
	.section	.text.matmul_kernel,"ax",@progbits
	.align	128
        .global         matmul_kernel
        .type           matmul_kernel,@function
        .size           matmul_kernel,(.L_x_3 - matmul_kernel)
        .other          matmul_kernel,@"STO_CUDA_ENTRY STV_DEFAULT"
matmul_kernel:
.text.matmul_kernel:
[----:B------:R-:W0:Y:S08]  /*0000*/  LDC R1, c[0x0][0x28] ;  /* 0x00000a00ff017b82 */ /* 0x000e300000000800 */
[----:B------:R-:W1:Y:S01]  /*0010*/  LDC.64 R2, c[0x0][0x228] ;  /* 0x00008a00ff027b82 */ /* 0x000e620000000a00 */
[----:B------:R-:W2:Y:S01]  /*0020*/  S2R R7, SR_CTAID.X ;  /* 0x0000000000077919 */ /* 0x000ea20000002500 */
[----:B0-----:R-:W-:Y:S01]  /*0030*/  VIADD R1, R1, 0xffff9aa0 ;  /* 0xffff9aa001017836 */ /* 0x001fe20000000000 */
[----:B------:R-:W-:Y:S01]  /*0040*/  ULDC UR4, c[0x0][0x230] ;  /* 0x00008c0000047ab9 */ /* 0x000fe20000000800 */
[----:B------:R-:W-:Y:S01]  /*0050*/  UMOV UR5, 0x400 ;  /* 0x0000040000057882 */ /* 0x000fe20000000000 */
[----:B------:R-:W0:Y:S01]  /*0060*/  S2R R61, SR_TID.X ;  /* 0x00000000003d7919 */ /* 0x000e220000002100 */
[----:B------:R-:W-:Y:S01]  /*0070*/  UIADD3 UR4, UR4, 0x7f, URZ ;  /* 0x0000007f04047890 */ /* 0x000fe2000fffe03f */
[----:B------:R-:W-:Y:S01]  /*0080*/  CS2R R14, SRZ ;  /* 0x00000000000e7805 */ /* 0x000fe2000001ff00 */
[----:B------:R-:W3:Y:S01]  /*0090*/  S2UR UR6, SR_CgaCtaId ;  /* 0x00000000000679c3 */ /* 0x000ee20000008800 */
[----:B------:R-:W-:Y:S01]  /*00a0*/  CS2R R16, SRZ ;  /* 0x0000000000107805 */ /* 0x000fe2000001ff00 */
[----:B------:R-:W-:Y:S01]  /*00b0*/  UISETP.GE.AND UP0, UPT, UR4, 0x80, UPT ;  /* 0x000000800400788c */ /* 0x000fe2000bf06270 */
[----:B------:R-:W-:-:S02]  /*00c0*/  CS2R R18, SRZ ;  /* 0x0000000000127805 */ /* 0x000fc4000001ff00 */
[----:B------:R-:W-:Y:S02]  /*00d0*/  CS2R R20, SRZ ;  /* 0x0000000000147805 */ /* 0x000fe4000001ff00 */
[----:B------:R-:W-:Y:S02]  /*00e0*/  CS2R R22, SRZ ;  /* 0x0000000000167805 */ /* 0x000fe4000001ff00 */
[----:B------:R-:W-:Y:S02]  /*00f0*/  CS2R R24, SRZ ;  /* 0x0000000000187805 */ /* 0x000fe4000001ff00 */
[----:B------:R-:W-:Y:S02]  /*0100*/  CS2R R26, SRZ ;  /* 0x00000000001a7805 */ /* 0x000fe4000001ff00 */
[----:B------:R-:W-:Y:S02]  /*0110*/  CS2R R28, SRZ ;  /* 0x00000000001c7805 */ /* 0x000fe4000001ff00 */
[----:B------:R-:W-:-:S02]  /*0120*/  CS2R R30, SRZ ;  /* 0x00000000001e7805 */ /* 0x000fc4000001ff00 */
[----:B------:R-:W-:Y:S02]  /*0130*/  CS2R R32, SRZ ;  /* 0x0000000000207805 */ /* 0x000fe4000001ff00 */
[----:B------:R-:W-:Y:S02]  /*0140*/  CS2R R34, SRZ ;  /* 0x0000000000227805 */ /* 0x000fe4000001ff00 */
[----:B------:R-:W-:Y:S02]  /*0150*/  CS2R R36, SRZ ;  /* 0x0000000000247805 */ /* 0x000fe4000001ff00 */
[----:B------:R-:W-:Y:S02]  /*0160*/  CS2R R38, SRZ ;  /* 0x0000000000267805 */ /* 0x000fe4000001ff00 */
[----:B------:R-:W-:Y:S02]  /*0170*/  CS2R R40, SRZ ;  /* 0x0000000000287805 */ /* 0x000fe4000001ff00 */
[----:B------:R-:W-:Y:S01]  /*0180*/  CS2R R42, SRZ ;  /* 0x00000000002a7805 */ /* 0x000fe2000001ff00 */
[----:B-1----:R-:W-:Y:S01]  /*0190*/  VIADD R0, R3, 0x3f ;  /* 0x0000003f03007836 */ /* 0x002fe20000000000 */
[----:B------:R-:W-:Y:S01]  /*01a0*/  STL [R1+0x3f70], R3 ;  /* 0x003f700301007387 */ /* 0x000fe20000100800 */
[----:B------:R-:W-:-:S02]  /*01b0*/  CS2R R44, SRZ ;  /* 0x00000000002c7805 */ /* 0x000fc4000001ff00 */
[----:B------:R-:W-:Y:S02]  /*01c0*/  CS2R R46, SRZ ;  /* 0x00000000002e7805 */ /* 0x000fe4000001ff00 */
[----:B------:R-:W-:Y:S02]  /*01d0*/  CS2R R48, SRZ ;  /* 0x0000000000307805 */ /* 0x000fe4000001ff00 */
[----:B------:R-:W-:Y:S01]  /*01e0*/  SHF.R.S32.HI R5, RZ, 0x1f, R0 ;  /* 0x0000001fff057819 */ /* 0x000fe20000011400 */
[----:B------:R1:W-:Y:S01]  /*01f0*/  STL [R1+0x3f74], R2 ;  /* 0x003f740201007387 */ /* 0x0003e20000100800 */
[----:B------:R-:W-:Y:S01]  /*0200*/  ULDC.64 UR10, c[0x0][0x208] ;  /* 0x00008200000a7ab9 */ /* 0x000fe20000000a00 */
[----:B---3--:R-:W-:Y:S01]  /*0210*/  ULEA UR5, UR6, UR5, 0x18 ;  /* 0x0000000506057291 */ /* 0x008fe2000f8ec03f */
[----:B------:R-:W-:Y:S01]  /*0220*/  LEA.HI R5, R5, R0, RZ, 0x6 ;  /* 0x0000000005057211 */ /* 0x000fe200078f30ff */
[----:B------:R-:W-:Y:S01]  /*0230*/  STL [R1+0x150], RZ ;  /* 0x000150ff01007387 */ /* 0x000fe20000100800 */
[----:B--2---:R-:W-:-:S02]  /*0240*/  IABS R10, R7 ;  /* 0x00000007000a7213 */ /* 0x004fc40000000000 */
[----:B------:R-:W-:Y:S02]  /*0250*/  CS2R R50, SRZ ;  /* 0x0000000000327805 */ /* 0x000fe4000001ff00 */
[----:B------:R-:W-:Y:S01]  /*0260*/  SHF.R.S32.HI R5, RZ, 0x6, R5 ;  /* 0x00000006ff057819 */ /* 0x000fe20000011405 */
[----:B------:R-:W-:Y:S01]  /*0270*/  STL [R1+0x154], RZ ;  /* 0x000154ff01007387 */ /* 0x000fe20000100800 */
[----:B0-----:R-:W-:Y:S02]  /*0280*/  LOP3.LUT R61, R61, 0x1f, RZ, 0xc0, !PT ;  /* 0x0000001f3d3d7812 */ /* 0x001fe400078ec0ff */
[----:B------:R-:W-:Y:S02]  /*0290*/  CS2R R52, SRZ ;  /* 0x0000000000347805 */ /* 0x000fe4000001ff00 */
[----:B------:R-:W-:Y:S01]  /*02a0*/  CS2R R54, SRZ ;  /* 0x0000000000367805 */ /* 0x000fe2000001ff00 */
[----:B------:R-:W-:Y:S01]  /*02b0*/  IMAD.SHL.U32 R6, R5, 0x8, RZ ;  /* 0x0000000805067824 */ /* 0x000fe200078e00ff */
[----:B------:R-:W-:Y:S01]  /*02c0*/  STL [R1+0x158], RZ ;  /* 0x000158ff01007387 */ /* 0x000fe20000100800 */
[----:B------:R-:W-:-:S02]  /*02d0*/  CS2R R56, SRZ ;  /* 0x0000000000387805 */ /* 0x000fc4000001ff00 */
[----:B------:R-:W-:Y:S02]  /*02e0*/  CS2R R58, SRZ ;  /* 0x00000000003a7805 */ /* 0x000fe4000001ff00 */
[-C--:B------:R-:W-:Y:S01]  /*02f0*/  IABS R9, R6.reuse ;  /* 0x0000000600097213 */ /* 0x080fe20000000000 */
[----:B------:R-:W-:Y:S01]  /*0300*/  STL [R1+0x15c], RZ ;  /* 0x00015cff01007387 */ /* 0x000fe20000100800 */
[----:B------:R-:W-:Y:S02]  /*0310*/  IABS R12, R6 ;  /* 0x00000006000c7213 */ /* 0x000fe40000000000 */
[----:B------:R-:W0:Y:S01]  /*0320*/  I2F.RP R0, R9 ;  /* 0x0000000900007306 */ /* 0x000e220000209400 */
[----:B------:R-:W-:Y:S04]  /*0330*/  STL [R1+0x140], RZ ;  /* 0x000140ff01007387 */ /* 0x000fe80000100800 */
[----:B------:R-:W-:Y:S04]  /*0340*/  STL [R1+0x144], RZ ;  /* 0x000144ff01007387 */ /* 0x000fe80000100800 */
[----:B------:R-:W-:Y:S04]  /*0350*/  STL [R1+0x148], RZ ;  /* 0x000148ff01007387 */ /* 0x000fe80000100800 */
[----:B------:R-:W-:Y:S01]  /*0360*/  STL [R1+0x14c], RZ ;  /* 0x00014cff01007387 */ /* 0x000fe20000100800 */
[----:B0-----:R-:W0:Y:S03]  /*0370*/  MUFU.RCP R0, R0 ;  /* 0x0000000000007308 */ /* 0x001e260000001000 */
[----:B------:R-:W-:Y:S04]  /*0380*/  STL [R1+0x130], RZ ;  /* 0x000130ff01007387 */ /* 0x000fe80000100800 */
[----:B------:R-:W-:Y:S04]  /*0390*/  STL [R1+0x134], RZ ;  /* 0x000134ff01007387 */ /* 0x000fe80000100800 */
[----:B------:R-:W-:Y:S04]  /*03a0*/  STL [R1+0x138], RZ ;  /* 0x000138ff01007387 */ /* 0x000fe80000100800 */
[----:B------:R-:W-:Y:S01]  /*03b0*/  STL [R1+0x13c], RZ ;  /* 0x00013cff01007387 */ /* 0x000fe20000100800 */
[----:B0-----:R-:W-:-:S03]  /*03c0*/  VIADD R4, R0, 0xffffffe ;  /* 0x0ffffffe00047836 */ /* 0x001fc60000000000 */
[----:B------:R-:W-:Y:S01]  /*03d0*/  STL [R1+0x120], RZ ;  /* 0x000120ff01007387 */ /* 0x000fe20000100800 */
[----:B------:R-:W-:Y:S01]  /*03e0*/  IMAD.MOV R0, RZ, RZ, -R12 ;  /* 0x000000ffff007224 */ /* 0x000fe200078e0a0c */
[----:B------:R0:W2:Y:S02]  /*03f0*/  F2I.FTZ.U32.TRUNC.NTZ R5, R4 ;  /* 0x0000000400057305 */ /* 0x0000a4000021f000 */
[----:B------:R-:W-:Y:S04]  /*0400*/  STL [R1+0x124], RZ ;  /* 0x000124ff01007387 */ /* 0x000fe80000100800 */
[----:B------:R-:W-:Y:S01]  /*0410*/  STL [R1+0x128], RZ ;  /* 0x000128ff01007387 */ /* 0x000fe20000100800 */
[----:B0-----:R-:W-:-:S03]  /*0420*/  IMAD.MOV.U32 R4, RZ, RZ, RZ ;  /* 0x000000ffff047224 */ /* 0x001fc600078e00ff */
[----:B------:R-:W-:Y:S04]  /*0430*/  STL [R1+0x12c], RZ ;  /* 0x00012cff01007387 */ /* 0x000fe80000100800 */
[----:B------:R-:W-:Y:S01]  /*0440*/  STL [R1+0x110], RZ ;  /* 0x000110ff01007387 */ /* 0x000fe20000100800 */
[----:B--2---:R-:W-:-:S03]  /*0450*/  IMAD.MOV R8, RZ, RZ, -R5 ;  /* 0x000000ffff087224 */ /* 0x004fc600078e0a05 */
[----:B------:R-:W-:Y:S01]  /*0460*/  STL [R1+0x114], RZ ;  /* 0x000114ff01007387 */ /* 0x000fe20000100800 */
[----:B------:R-:W-:Y:S02]  /*0470*/  IMAD R11, R8, R9, RZ ;  /* 0x00000009080b7224 */ /* 0x000fe400078e02ff */
[----:B------:R-:W-:Y:S01]  /*0480*/  IMAD.MOV.U32 R8, RZ, RZ, R10 ;  /* 0x000000ffff087224 */ /* 0x000fe200078e000a */
[----:B------:R-:W-:Y:S01]  /*0490*/  STL [R1+0x118], RZ ;  /* 0x000118ff01007387 */ /* 0x000fe20000100800 */
[----:B------:R-:W-:-:S03]  /*04a0*/  IMAD.HI.U32 R5, R5, R11, R4 ;  /* 0x0000000b05057227 */ /* 0x000fc600078e0004 */
[----:B------:R-:W-:Y:S03]  /*04b0*/  STL [R1+0x11c], RZ ;  /* 0x00011cff01007387 */ /* 0x000fe60000100800 */
[----:B------:R-:W-:Y:S01]  /*04c0*/  IMAD.HI.U32 R5, R5, R8, RZ ;  /* 0x0000000805057227 */ /* 0x000fe200078e00ff */
[----:B------:R-:W-:Y:S03]  /*04d0*/  STL [R1+0x100], RZ ;  /* 0x000100ff01007387 */ /* 0x000fe60000100800 */
[----:B------:R-:W-:Y:S01]  /*04e0*/  IMAD R0, R5, R0, R8 ;  /* 0x0000000005007224 */ /* 0x000fe200078e0208 */
[----:B------:R-:W-:Y:S04]  /*04f0*/  STL [R1+0x104], RZ ;  /* 0x000104ff01007387 */ /* 0x000fe80000100800 */
[----:B------:R-:W-:Y:S01]  /*0500*/  ISETP.GT.U32.AND P1, PT, R9, R0, PT ;  /* 0x000000000900720c */ /* 0x000fe20003f24070 */
[----:B------:R-:W-:Y:S04]  /*0510*/  STL [R1+0x108], RZ ;  /* 0x000108ff01007387 */ /* 0x000fe80000100800 */
[----:B------:R-:W-:Y:S04]  /*0520*/  STL [R1+0x10c], RZ ;  /* 0x00010cff01007387 */ /* 0x000fe80000100800 */
[----:B------:R-:W-:Y:S04]  /*0530*/  STL [R1+0xf0], RZ ;  /* 0x0000f0ff01007387 */ /* 0x000fe80000100800 */
[----:B------:R-:W-:Y:S01]  /*0540*/  @!P1 IMAD.IADD R0, R0, 0x1, -R9 ;  /* 0x0000000100009824 */ /* 0x000fe200078e0a09 */
[----:B------:R-:W-:Y:S01]  /*0550*/  STL [R1+0xf4], RZ ;  /* 0x0000f4ff01007387 */ /* 0x000fe20000100800 */
[----:B------:R-:W-:Y:S01]  /*0560*/  @!P1 VIADD R5, R5, 0x1 ;  /* 0x0000000105059836 */ /* 0x000fe20000000000 */
[----:B------:R-:W-:-:S02]  /*0570*/  ISETP.NE.AND P1, PT, R6, RZ, PT ;  /* 0x000000ff0600720c */ /* 0x000fc40003f25270 */
[----:B------:R-:W-:Y:S01]  /*0580*/  ISETP.GE.U32.AND P0, PT, R0, R9, PT ;  /* 0x000000090000720c */ /* 0x000fe20003f06070 */
[----:B------:R-:W-:Y:S01]  /*0590*/  STL [R1+0xf8], RZ ;  /* 0x0000f8ff01007387 */ /* 0x000fe20000100800 */
[----:B------:R-:W-:-:S03]  /*05a0*/  LOP3.LUT R0, R7, R6, RZ, 0x3c, !PT ;  /* 0x0000000607007212 */ /* 0x000fc600078e3cff */
[----:B------:R-:W-:Y:S01]  /*05b0*/  STL [R1+0xfc], RZ ;  /* 0x0000fcff01007387 */ /* 0x000fe20000100800 */
[----:B------:R-:W-:Y:S01]  /*05c0*/  ISETP.GE.AND P2, PT, R0, RZ, PT ;  /* 0x000000ff0000720c */ /* 0x000fe20003f46270 */
[----:B------:R-:W-:Y:S02]  /*05d0*/  VIADD R0, R2, 0xff ;  /* 0x000000ff02007836 */ /* 0x000fe40000000000 */
[----:B------:R-:W-:Y:S04]  /*05e0*/  STL [R1+0xe0], RZ ;  /* 0x0000e0ff01007387 */ /* 0x000fe80000100800 */
[----:B------:R-:W-:Y:S01]  /*05f0*/  STL [R1+0xe4], RZ ;  /* 0x0000e4ff01007387 */ /* 0x000fe20000100800 */
[----:B------:R-:W-:-:S03]  /*0600*/  @P0 VIADD R5, R5, 0x1 ;  /* 0x0000000105050836 */ /* 0x000fc60000000000 */
[----:B------:R-:W-:Y:S01]  /*0610*/  STL [R1+0xe8], RZ ;  /* 0x0000e8ff01007387 */ /* 0x000fe20000100800 */
[----:B------:R-:W-:Y:S01]  /*0620*/  IMAD.MOV.U32 R4, RZ, RZ, R5 ;  /* 0x000000ffff047224 */ /* 0x000fe200078e0005 */
[----:B------:R-:W-:Y:S02]  /*0630*/  SHF.R.S32.HI R5, RZ, 0x1f, R0 ;  /* 0x0000001fff057819 */ /* 0x000fe40000011400 */
[----:B------:R-:W-:Y:S01]  /*0640*/  STL [R1+0xec], RZ ;  /* 0x0000ecff01007387 */ /* 0x000fe20000100800 */
[----:B------:R-:W-:Y:S01]  /*0650*/  @!P2 IMAD.MOV R4, RZ, RZ, -R4 ;  /* 0x000000ffff04a224 */ /* 0x000fe200078e0a04 */
[----:B------:R-:W-:Y:S02]  /*0660*/  @!P1 LOP3.LUT R4, RZ, R6, RZ, 0x33, !PT ;  /* 0x00000006ff049212 */ /* 0x000fe400078e33ff */
[----:B------:R-:W-:Y:S01]  /*0670*/  STL [R1+0xd0], RZ ;  /* 0x0000d0ff01007387 */ /* 0x000fe20000100800 */
[----:B------:R-:W-:Y:S02]  /*0680*/  LEA.HI R5, R5, R0, RZ, 0x8 ;  /* 0x0000000005057211 */ /* 0x000fe400078f40ff */
[----:B------:R-:W-:Y:S01]  /*0690*/  IMAD.SHL.U32 R8, R4, 0x8, RZ ;  /* 0x0000000804087824 */ /* 0x000fe200078e00ff */
[----:B------:R-:W-:Y:S01]  /*06a0*/  STL [R1+0xd4], RZ ;  /* 0x0000d4ff01007387 */ /* 0x000fe20000100800 */
[----:B------:R-:W-:-:S03]  /*06b0*/  IMAD.MOV R4, RZ, RZ, -R4 ;  /* 0x000000ffff047224 */ /* 0x000fc600078e0a04 */
[----:B------:R-:W-:Y:S01]  /*06c0*/  STL [R1+0xd8], RZ ;  /* 0x0000d8ff01007387 */ /* 0x000fe20000100800 */
[----:B------:R-:W-:Y:S01]  /*06d0*/  LEA.HI.SX32 R5, R5, -R8, 0x18 ;  /* 0x8000000805057211 */ /* 0x000fe200078fc2ff */
[----:B------:R-:W-:Y:S02]  /*06e0*/  IMAD R6, R6, R4, R7 ;  /* 0x0000000406067224 */ /* 0x000fe400078e0207 */
[----:B------:R-:W-:Y:S01]  /*06f0*/  STL [R1+0xdc], RZ ;  /* 0x0000dcff01007387 */ /* 0x000fe20000100800 */
[----:B------:R-:W-:Y:S02]  /*0700*/  VIMNMX R13, R5, 0x8, PT ;  /* 0x00000008050d7848 */ /* 0x000fe40003fe0100 */
[----:B------:R-:W-:Y:S01]  /*0710*/  IABS R11, R6 ;  /* 0x00000006000b7213 */ /* 0x000fe20000000000 */
[----:B------:R-:W-:Y:S01]  /*0720*/  STL [R1+0xc0], RZ ;  /* 0x0000c0ff01007387 */ /* 0x000fe20000100800 */
[----:B------:R-:W-:-:S03]  /*0730*/  IABS R9, R13 ;  /* 0x0000000d00097213 */ /* 0x000fc60000000000 */
[----:B------:R-:W-:Y:S01]  /*0740*/  STL [R1+0xc4], RZ ;  /* 0x0000c4ff01007387 */ /* 0x000fe20000100800 */
[----:B------:R-:W0:Y:S03]  /*0750*/  I2F.RP R0, R9 ;  /* 0x0000000900007306 */ /* 0x000e260000209400 */
        /* <DEDUP_REMOVED lines=10> */
[----:B------:R-:W-:Y:S04]  /*0800*/  STL [R1+0xa8], RZ ;  /* 0x0000a8ff01007387 */ /* 0x000fe80000100800 */
[----:B------:R-:W-:Y:S01]  /*0810*/  STL [R1+0xac], RZ ;  /* 0x0000acff01007387 */ /* 0x000fe20000100800 */
[----:B------:R-:W0:Y:S03]  /*0820*/  F2I.FTZ.U32.TRUNC.NTZ R5, R5 ;  /* 0x0000000500057305 */ /* 0x000e26000021f000 */
[----:B------:R-:W-:Y:S04]  /*0830*/  STL [R1+0x90], RZ ;  /* 0x000090ff01007387 */ /* 0x000fe80000100800 */
[----:B------:R-:W-:Y:S04]  /*0840*/  STL [R1+0x94], RZ ;  /* 0x000094ff01007387 */ /* 0x000fe80000100800 */
[----:B------:R-:W-:Y:S04]  /*0850*/  STL [R1+0x98], RZ ;  /* 0x000098ff01007387 */ /* 0x000fe80000100800 */
[----:B------:R-:W-:Y:S01]  /*0860*/  STL [R1+0x9c], RZ ;  /* 0x00009cff01007387 */ /* 0x000fe20000100800 */
[----:B0-----:R-:W-:-:S03]  /*0870*/  IMAD.MOV R10, RZ, RZ, -R5 ;  /* 0x000000ffff0a7224 */ /* 0x001fc600078e0a05 */
[----:B------:R-:W-:Y:S01]  /*0880*/  STL [R1+0x80], RZ ;  /* 0x000080ff01007387 */ /* 0x000fe20000100800 */
[----:B------:R-:W-:Y:S01]  /*0890*/  IMAD.MOV.U32 R4, RZ, RZ, R10 ;  /* 0x000000ffff047224 */ /* 0x000fe200078e000a */
[----:B------:R-:W-:Y:S02]  /*08a0*/  IABS R10, R13 ;  /* 0x0000000d000a7213 */ /* 0x000fe40000000000 */
[----:B------:R-:W-:Y:S01]  /*08b0*/  STL [R1+0x84], RZ ;  /* 0x000084ff01007387 */ /* 0x000fe20000100800 */
[----:B------:R-:W-:Y:S02]  /*08c0*/  IMAD R7, R4, R9, RZ ;  /* 0x0000000904077224 */ /* 0x000fe400078e02ff */
[----:B------:R-:W-:Y:S01]  /*08d0*/  IMAD.MOV.U32 R4, RZ, RZ, RZ ;  /* 0x000000ffff047224 */ /* 0x000fe200078e00ff */
[----:B------:R-:W-:Y:S03]  /*08e0*/  STL [R1+0x88], RZ ;  /* 0x000088ff01007387 */ /* 0x000fe60000100800 */
[----:B------:R-:W-:Y:S01]  /*08f0*/  IMAD.HI.U32 R4, R5, R7, R4 ;  /* 0x0000000705047227 */ /* 0x000fe200078e0004 */
[----:B------:R-:W-:Y:S03]  /*0900*/  STL [R1+0x8c], RZ ;  /* 0x00008cff01007387 */ /* 0x000fe60000100800 */
[----:B------:R-:W-:Y:S01]  /*0910*/  IMAD.MOV R5, RZ, RZ, -R10 ;  /* 0x000000ffff057224 */ /* 0x000fe200078e0a0a */
[----:B------:R-:W-:Y:S01]  /*0920*/  STL [R1+0x70], RZ ;  /* 0x000070ff01007387 */ /* 0x000fe20000100800 */
[----:B------:R-:W-:-:S03]  /*0930*/  IMAD.HI.U32 R0, R4, R11, RZ ;  /* 0x0000000b04007227 */ /* 0x000fc600078e00ff */
[----:B------:R-:W-:Y:S01]  /*0940*/  STL [R1+0x74], RZ ;  /* 0x000074ff01007387 */ /* 0x000fe20000100800 */
[----:B------:R-:W-:Y:S01]  /*0950*/  IMAD R4, R0, R5, R11 ;  /* 0x0000000500047224 */ /* 0x000fe200078e020b */
[----:B------:R-:W-:Y:S02]  /*0960*/  CS2R R10, SRZ ;  /* 0x00000000000a7805 */ /* 0x000fe4000001ff00 */
[----:B------:R-:W-:Y:S02]  /*0970*/  STL [R1+0x78], RZ ;  /* 0x000078ff01007387 */ /* 0x000fe40000100800 */
[----:B------:R-:W-:Y:S02]  /*0980*/  ISETP.GT.U32.AND P1, PT, R9, R4, PT ;  /* 0x000000040900720c */ /* 0x000fe40003f24070 */
[----:B------:R-:W-:Y:S04]  /*0990*/  STL [R1+0x7c], RZ ;  /* 0x00007cff01007387 */ /* 0x000fe80000100800 */
[----:B------:R-:W-:Y:S04]  /*09a0*/  STL [R1+0x60], RZ ;  /* 0x000060ff01007387 */ /* 0x000fe80000100800 */
[----:B------:R-:W-:Y:S03]  /*09b0*/  STL [R1+0x64], RZ ;  /* 0x000064ff01007387 */ /* 0x000fe60000100800 */
[----:B------:R-:W-:Y:S01]  /*09c0*/  @!P1 IMAD.IADD R4, R4, 0x1, -R9 ;  /* 0x0000000104049824 */ /* 0x000fe200078e0a09 */
[----:B------:R-:W-:Y:S01]  /*09d0*/  STL [R1+0x68], RZ ;  /* 0x000068ff01007387 */ /* 0x000fe20000100800 */
[----:B------:R-:W-:Y:S01]  /*09e0*/  @!P1 VIADD R0, R0, 0x1 ;  /* 0x0000000100009836 */ /* 0x000fe20000000000 */
[----:B------:R-:W-:-:S02]  /*09f0*/  ISETP.NE.AND P1, PT, R13, RZ, PT ;  /* 0x000000ff0d00720c */ /* 0x000fc40003f25270 */
[----:B------:R-:W-:Y:S01]  /*0a00*/  STL [R1+0x6c], RZ ;  /* 0x00006cff01007387 */ /* 0x000fe20000100800 */
[----:B------:R-:W-:Y:S02]  /*0a10*/  ISETP.GE.U32.AND P0, PT, R4, R9, PT ;  /* 0x000000090400720c */ /* 0x000fe40003f06070 */
[----:B------:R-:W-:Y:S01]  /*0a20*/  LOP3.LUT R4, R6, R13, RZ, 0x3c, !PT ;  /* 0x0000000d06047212 */ /* 0x000fe200078e3cff */
[----:B------:R-:W-:Y:S03]  /*0a30*/  STL [R1+0x50], RZ ;  /* 0x000050ff01007387 */ /* 0x000fe60000100800 */
[----:B------:R-:W-:Y:S01]  /*0a40*/  ISETP.GE.AND P2, PT, R4, RZ, PT ;  /* 0x000000ff0400720c */ /* 0x000fe20003f46270 */
[----:B------:R-:W-:Y:S01]  /*0a50*/  STL [R1+0x54], RZ ;  /* 0x000054ff01007387 */ /* 0x000fe20000100800 */
[----:B------:R-:W-:-:S03]  /*0a60*/  CS2R R4, SRZ ;  /* 0x0000000000047805 */ /* 0x000fc6000001ff00 */
[----:B------:R-:W-:Y:S02]  /*0a70*/  STL [R1+0x58], RZ ;  /* 0x000058ff01007387 */ /* 0x000fe40000100800 */
[----:B------:R-:W-:Y:S01]  /*0a80*/  @P0 VIADD R0, R0, 0x1 ;  /* 0x0000000100000836 */ /* 0x000fe20000000000 */
[----:B------:R-:W-:Y:S01]  /*0a90*/  PLOP3.LUT P0, PT, PT, PT, UP0, 0x80, 0x0 ;  /* 0x000000000000781c */ /* 0x000fe20003f0f008 */
[----:B------:R-:W-:Y:S04]  /*0aa0*/  STL [R1+0x5c], RZ ;  /* 0x00005cff01007387 */ /* 0x000fe80000100800 */
[----:B------:R-:W-:Y:S01]  /*0ab0*/  STL [R1+0x40], RZ ;  /* 0x000040ff01007387 */ /* 0x000fe20000100800 */
[----:B------:R-:W-:Y:S01]  /*0ac0*/  @!P2 IMAD.MOV R0, RZ, RZ, -R0 ;  /* 0x000000ffff00a224 */ /* 0x000fe200078e0a00 */
[----:B------:R-:W-:-:S02]  /*0ad0*/  @!P1 LOP3.LUT R0, RZ, R13, RZ, 0x33, !PT ;  /* 0x0000000dff009212 */ /* 0x000fc400078e33ff */
[----:B------:R-:W-:Y:S03]  /*0ae0*/  STL [R1+0x44], RZ ;  /* 0x000044ff01007387 */ /* 0x000fe60000100800 */
[----:B-1----:R-:W-:Y:S01]  /*0af0*/  IMAD.SHL.U32 R2, R0, 0x40, RZ ;  /* 0x0000004000027824 */ /* 0x002fe200078e00ff */
[----:B------:R-:W-:Y:S01]  /*0b00*/  STL [R1+0x48], RZ ;  /* 0x000048ff01007387 */ /* 0x000fe20000100800 */
[----:B------:R-:W-:Y:S02]  /*0b10*/  IMAD.MOV R60, RZ, RZ, -R0 ;  /* 0x000000ffff3c7224 */ /* 0x000fe400078e0a00 */
[C---:B------:R-:W-:Y:S01]  /*0b20*/  VIADD R0, R2.reuse, 0x1 ;  /* 0x0000000102007836 */ /* 0x040fe20000000000 */
[----:B------:R-:W-:Y:S01]  /*0b30*/  STL [R1+0x4c], RZ ;  /* 0x00004cff01007387 */ /* 0x000fe20000100800 */
[----:B------:R-:W-:Y:S02]  /*0b40*/  VIADD R3, R2, 0x2 ;  /* 0x0000000202037836 */ /* 0x000fe40000000000 */
[----:B------:R-:W-:Y:S01]  /*0b50*/  IMAD R60, R13, R60, R6 ;  /* 0x0000003c0d3c7224 */ /* 0x000fe200078e0206 */
[----:B------:R-:W-:Y:S01]  /*0b60*/  STL [R1+0x30], RZ ;  /* 0x000030ff01007387 */ /* 0x000fe20000100800 */
[----:B------:R-:W-:-:S02]  /*0b70*/  CS2R R6, SRZ ;  /* 0x0000000000067805 */ /* 0x000fc4000001ff00 */
[----:B------:R-:W-:Y:S01]  /*0b80*/  CS2R R12, SRZ ;  /* 0x00000000000c7805 */ /* 0x000fe2000001ff00 */
[----:B------:R-:W-:Y:S01]  /*0b90*/  IMAD.IADD R60, R8, 0x1, R60 ;  /* 0x00000001083c7824 */ /* 0x000fe200078e023c */
[----:B------:R-:W-:Y:S01]  /*0ba0*/  STL [R1+0x34], RZ ;  /* 0x000034ff01007387 */ /* 0x000fe20000100800 */
[----:B------:R-:W-:-:S03]  /*0bb0*/  CS2R R8, SRZ ;  /* 0x0000000000087805 */ /* 0x000fc6000001ff00 */
[----:B------:R-:W-:Y:S04]  /*0bc0*/  STL [R1+0x38], RZ ;  /* 0x000038ff01007387 */ /* 0x000fe80000100800 */
        /* <DEDUP_REMOVED lines=9> */
[----:B------:R-:W-:Y:S04]  /*0c60*/  STL [R1], RZ ;  /* 0x000000ff01007387 */ /* 0x000fe80000100800 */
        /* <DEDUP_REMOVED lines=115> */
[----:B------:R-:W-:Y:S04]  /*13a0*/  STL [R1+0x15b4], R2 ;  /* 0x0015b40201007387 */ /* 0x000fe80000100800 */
[----:B------:R0:W-:Y:S04]  /*13b0*/  STL [R1+0x410], R0 ;  /* 0x0004100001007387 */ /* 0x0001e80000100800 */
[----:B------:R1:W-:Y:S01]  /*13c0*/  STL [R1+0x40c], R3 ;  /* 0x00040c0301007387 */ /* 0x0003e20000100800 */
[----:B0-----:R-:W-:-:S02]  /*13d0*/  VIADD R0, R2, 0x3 ;  /* 0x0000000302007836 */ /* 0x001fc40000000000 */
[----:B-1----:R-:W-:-:S03]  /*13e0*/  VIADD R3, R2, 0x4 ;  /* 0x0000000402037836 */ /* 0x002fc60000000000 */
[----:B------:R0:W-:Y:S04]  /*13f0*/  STL [R1+0x408], R0 ;  /* 0x0004080001007387 */ /* 0x0001e80000100800 */
[----:B------:R1:W-:Y:S01]  /*1400*/  STL [R1+0x404], R3 ;  /* 0x0004040301007387 */ /* 0x0003e20000100800 */
[C---:B0-----:R-:W-:Y:S02]  /*1410*/  VIADD R0, R2.reuse, 0x5 ;  /* 0x0000000502007836 */ /* 0x041fe40000000000 */
        /* <DEDUP_REMOVED lines=75> */
[----:B0-----:R-:W-:Y:S02]  /*18d0*/  IMAD.SHL.U32 R0, R60, 0x100, RZ ;  /* 0x000001003c007824 */ /* 0x001fe400078e00ff */
[----:B-1----:R-:W-:-:S05]  /*18e0*/  VIADD R3, R2, 0x2b ;  /* 0x0000002b02037836 */ /* 0x002fca0000000000 */
[----:B------:R0:W-:Y:S02]  /*18f0*/  STL [R1+0x368], R3 ;  /* 0x0003680301007387 */ /* 0x0001e40000100800 */
[----:B0-----:R-:W-:-:S05]  /*1900*/  VIADD R3, R2, 0x2c ;  /* 0x0000002c02037836 */ /* 0x001fca0000000000 */
[----:B------:R0:W-:Y:S02]  /*1910*/  STL [R1+0x364], R3 ;  /* 0x0003640301007387 */ /* 0x0001e40000100800 */
[----:B0-----:R-:W-:Y:S02]  /*1920*/  PRMT R3, R61, 0x6540, R60 ;  /* 0x000065403d037816 */ /* 0x001fe4000000003c */
[----:B------:R-:W-:-:S05]  /*1930*/  LOP3.LUT R60, R0, 0x20, R61, 0xfe, !PT ;  /* 0x00000020003c7812 */ /* 0x000fca00078efe3d */
[----:B------:R0:W-:Y:S04]  /*1940*/  STL [R1+0x178c], R60 ;  /* 0x00178c3c01007387 */ /* 0x0001e80000100800 */
[----:B------:R-:W-:Y:S01]  /*1950*/  STL [R1+0x1780], R3 ;  /* 0x0017800301007387 */ /* 0x000fe20000100800 */
[C-C-:B0-----:R-:W-:Y:S02]  /*1960*/  LOP3.LUT R60, R0.reuse, 0x40, R61.reuse, 0xfe, !PT ;  /* 0x00000040003c7812 */ /* 0x141fe400078efe3d */
[----:B------:R-:W-:Y:S01]  /*1970*/  LOP3.LUT R0, R0, 0x60, R61, 0xfe, !PT ;  /* 0x0000006000007812 */ /* 0x000fe200078efe3d */
[C---:B------:R-:W-:Y:S02]  /*1980*/  VIADD R61, R2.reuse, 0x2d ;  /* 0x0000002d023d7836 */ /* 0x040fe40000000000 */
[----:B------:R0:W-:Y:S04]  /*1990*/  STL [R1+0x1788], R60 ;  /* 0x0017883c01007387 */ /* 0x0001e80000100800 */
[----:B------:R1:W-:Y:S04]  /*19a0*/  STL [R1+0x1784], R0 ;  /* 0x0017840001007387 */ /* 0x0003e80000100800 */
[----:B------:R2:W-:Y:S01]  /*19b0*/  STL [R1+0x360], R61 ;  /* 0x0003603d01007387 */ /* 0x0005e20000100800 */
[----:B0-----:R-:W-:-:S02]  /*19c0*/  VIADD R60, R2, 0x2f ;  /* 0x0000002f023c7836 */ /* 0x001fc40000000000 */
[C---:B-1----:R-:W-:Y:S02]  /*19d0*/  VIADD R0, R2.reuse, 0x2e ;  /* 0x0000002e02007836 */ /* 0x042fe40000000000 */
[----:B--2---:R-:W-:-:S03]  /*19e0*/  VIADD R61, R2, 0x30 ;  /* 0x00000030023d7836 */ /* 0x004fc60000000000 */
[----:B------:R0:W-:Y:S04]  /*19f0*/  STL [R1+0x35c], R0 ;  /* 0x00035c0001007387 */ /* 0x0001e80000100800 */
[----:B------:R1:W-:Y:S04]  /*1a00*/  STL [R1+0x358], R60 ;  /* 0x0003583c01007387 */ /* 0x0003e80000100800 */
[----:B------:R2:W-:Y:S01]  /*1a10*/  STL [R1+0x354], R61 ;  /* 0x0003543d01007387 */ /* 0x0005e20000100800 */
[C---:B0-----:R-:W-:Y:S02]  /*1a20*/  VIADD R0, R2.reuse, 0x31 ;  /* 0x0000003102007836 */ /* 0x041fe40000000000 */
[----:B-1----:R-:W-:-:S03]  /*1a30*/  VIADD R60, R2, 0x32 ;  /* 0x00000032023c7836 */ /* 0x002fc60000000000 */
[----:B------:R0:W-:Y:S01]  /*1a40*/  STL [R1+0x350], R0 ;  /* 0x0003500001007387 */ /* 0x0001e20000100800 */
[----:B--2---:R-:W-:-:S03]  /*1a50*/  VIADD R61, R2, 0x33 ;  /* 0x00000033023d7836 */ /* 0x004fc60000000000 */
[----:B------:R1:W-:Y:S04]  /*1a60*/  STL [R1+0x34c], R60 ;  /* 0x00034c3c01007387 */ /* 0x0003e80000100800 */
[----:B------:R2:W-:Y:S01]  /*1a70*/  STL [R1+0x348], R61 ;  /* 0x0003483d01007387 */ /* 0x0005e20000100800 */
[C---:B0-----:R-:W-:Y:S02]  /*1a80*/  VIADD R0, R2.reuse, 0x34 ;  /* 0x0000003402007836 */ /* 0x041fe40000000000 */
[C---:B-1----:R-:W-:Y:S02]  /*1a90*/  VIADD R60, R2.reuse, 0x35 ;  /* 0x00000035023c7836 */ /* 0x042fe40000000000 */
[----:B--2---:R-:W-:-:S03]  /*1aa0*/  VIADD R61, R2, 0x36 ;  /* 0x00000036023d7836 */ /* 0x004fc60000000000 */
        /* <DEDUP_REMOVED lines=16> */
[----:B------:R0:W-:Y:S02]  /*1bb0*/  STL [R1+0x320], R60 ;  /* 0x0003203c01007387 */ /* 0x0001e40000100800 */
[----:B0-----:R-:W-:Y:S01]  /*1bc0*/  VIADD R60, R2, 0x3f ;  /* 0x0000003f023c7836 */ /* 0x001fe20000000000 */
[----:B------:R-:W-:-:S05]  /*1bd0*/  LOP3.LUT R2, R3, 0x80, RZ, 0xfc, !PT ;  /* 0x0000008003027812 */ /* 0x000fca00078efcff */
[----:B------:R0:W-:Y:S02]  /*1be0*/  STL [R1+0x179c], R2 ;  /* 0x00179c0201007387 */ /* 0x0001e40000100800 */
[----:B0-----:R-:W-:-:S05]  /*1bf0*/  LOP3.LUT R2, R3, 0xa0, RZ, 0xfc, !PT ;  /* 0x000000a003027812 */ /* 0x001fca00078efcff */
[----:B------:R0:W-:Y:S02]  /*1c00*/  STL [R1+0x1798], R2 ;  /* 0x0017980201007387 */ /* 0x0001e40000100800 */
[C---:B0-----:R-:W-:Y:S02]  /*1c10*/  LOP3.LUT R2, R3.reuse, 0xc0, RZ, 0xfc, !PT ;  /* 0x000000c003027812 */ /* 0x041fe400078efcff */
[----:B------:R-:W-:-:S03]  /*1c20*/  LOP3.LUT R3, R3, 0xe0, RZ, 0xfc, !PT ;  /* 0x000000e003037812 */ /* 0x000fc600078efcff */
[----:B------:R0:W-:Y:S04]  /*1c30*/  STL [R1+0x1794], R2 ;  /* 0x0017940201007387 */ /* 0x0001e80000100800 */
[----:B0-----:R0:W5:Y:S04]  /*1c40*/  LDL.LU R2, [R1+0x3f74] ;  /* 0x003f740001027983 */ /* 0x0011680000300800 */
[----:B------:R1:W-:Y:S04]  /*1c50*/  STL [R1+0x1790], R3 ;  /* 0x0017900301007387 */ /* 0x0003e80000100800 */
[----:B-1----:R0:W5:Y:S01]  /*1c60*/  LDL.LU R3, [R1+0x3f70] ;  /* 0x003f700001037983 */ /* 0x0021620000300800 */
[----:B------:R-:W-:Y:S05]  /*1c70*/  @!P0 BRA `(.L_x_0) ;  /* 0x00000a1000988947 */ /* 0x000fea0003800000 */
[----:B------:R-:W2:Y:S01]  /*1c80*/  LDL.LU R45, [R1+0x334] ;  /* 0x00033400012d7983 */ /* 0x000ea20000300800 */
[----:B-----5:R-:W-:Y:S01]  /*1c90*/  IABS R10, R2 ;  /* 0x00000002000a7213 */ /* 0x020fe20000000000 */
[----:B------:R-:W-:Y:S01]  /*1ca0*/  IMAD.MOV.U32 R50, RZ, RZ, R0 ;  /* 0x000000ffff327224 */ /* 0x000fe200078e0000 */
[----:B------:R-:W-:Y:S01]  /*1cb0*/  ISETP.GE.AND P2, PT, R61, RZ, PT ;  /* 0x000000ff3d00720c */ /* 0x000fe20003f46270 */
[----:B------:R-:W3:Y:S01]  /*1cc0*/  LDL.LU R44, [R1+0x330] ;  /* 0x00033000012c7983 */ /* 0x000ee20000300800 */
[----:B------:R-:W-:Y:S01]  /*1cd0*/  ISETP.GE.AND P1, PT, R60, RZ, PT ;  /* 0x000000ff3c00720c */ /* 0x000fe20003f26270 */
[----:B------:R-:W-:Y:S01]  /*1ce0*/  ULDC UR7, c[0x0][0x23c] ;  /* 0x00008f0000077ab9 */ /* 0x000fe20000000800 */
[----:B------:R-:W-:Y:S01]  /*1cf0*/  ULDC.64 UR8, c[0x0][0x218] ;  /* 0x0000860000087ab9 */ /* 0x000fe20000000a00 */
[----:B------:R-:W4:Y:S01]  /*1d00*/  LDL.LU R43, [R1+0x32c] ;  /* 0x00032c00012b7983 */ /* 0x000f220000300800 */
[----:B------:R-:W-:Y:S01]  /*1d10*/  ULDC UR6, c[0x0][0x240] ;  /* 0x0000900000067ab9 */ /* 0x000fe20000000800 */
[----:B------:R-:W-:-:S02]  /*1d20*/  ULDC.64 UR12, c[0x0][0x210] ;  /* 0x00008400000c7ab9 */ /* 0x000fc40000000a00 */
[----:B------:R-:W2:Y:S04]  /*1d30*/  LDL.LU R42, [R1+0x328] ;  /* 0x00032800012a7983 */ /* 0x000ea80000300800 */
[----:B------:R-:W3:Y:S04]  /*1d40*/  LDL.LU R41, [R1+0x324] ;  /* 0x0003240001297983 */ /* 0x000ee80000300800 */
[----:B------:R-:W2:Y:S04]  /*1d50*/  LDL.LU R40, [R1+0x320] ;  /* 0x0003200001287983 */ /* 0x000ea80000300800 */
[----:B------:R-:W4:Y:S04]  /*1d60*/  LDL R33, [R1+0x178c] ;  /* 0x00178c0001217983 */ /* 0x000f280000100800 */
[----:B------:R-:W3:Y:S04]  /*1d70*/  LDL R34, [R1+0x1788] ;  /* 0x0017880001227983 */ /* 0x000ee80000100800 */
[----:B------:R-:W2:Y:S04]  /*1d80*/  LDL R35, [R1+0x1784] ;  /* 0x0017840001237983 */ /* 0x000ea80000100800 */
[----:B------:R-:W2:Y:S04]  /*1d90*/  LDL R36, [R1+0x179c] ;  /* 0x00179c0001247983 */ /* 0x000ea80000100800 */
[----:B------:R-:W2:Y:S04]  /*1da0*/  LDL R39, [R1+0x1790] ;  /* 0x0017900001277983 */ /* 0x000ea80000100800 */
[----:B------:R-:W2:Y:S04]  /*1db0*/  LDL R38, [R1+0x1794] ;  /* 0x0017940001267983 */ /* 0x000ea80000100800 */
[----:B------:R-:W2:Y:S04]  /*1dc0*/  LDL R37, [R1+0x1798] ;  /* 0x0017980001257983 */ /* 0x000ea80000100800 */
[----:B------:R-:W2:Y:S04]  /*1dd0*/  LDL.LU R58, [R1+0x380] ;  /* 0x00038000013a7983 */ /* 0x000ea80000300800 */
[----:B------:R-:W2:Y:S04]  /*1de0*/  LDL.LU R59, [R1+0x358] ;  /* 0x00035800013b7983 */ /* 0x000ea80000300800 */
[----:B------:R-:W2:Y:S04]  /*1df0*/  LDL R32, [R1+0x1780] ;  /* 0x0017800001207983 */ /* 0x000ea80000100800 */
[----:B------:R-:W2:Y:S04]  /*1e00*/  LDL.LU R55, [R1+0x354] ;  /* 0x0003540001377983 */ /* 0x000ea80000300800 */
        /* <DEDUP_REMOVED lines=8> */
[----:B------:R-:W2:Y:S01]  /*1e90*/  LDL.LU R47, [R1+0x33c] ;  /* 0x00033c00012f7983 */ /* 0x000ea20000300800 */
[----:B------:R-:W1:Y:S01]  /*1ea0*/  I2F.RP R5, R10 ;  /* 0x0000000a00057306 */ /* 0x000e620000209400 */
[----:B------:R-:W-:-:S02]  /*1eb0*/  IABS R0, R3 ;  /* 0x0000000300007213 */ /* 0x000fc40000000000 */
[----:B------:R-:W2:Y:S04]  /*1ec0*/  LDL.LU R54, [R1+0x36c] ;  /* 0x00036c0001367983 */ /* 0x000ea80000300800 */
[----:B------:R0:W-:Y:S01]  /*1ed0*/  STL [R1+0x40e8], R3 ;  /* 0x0040e80301007387 */ /* 0x0001e20000100800 */
[----:B------:R-:W0:Y:S08]  /*1ee0*/  I2F.RP R4, R0 ;  /* 0x0000000000047306 */ /* 0x000e300000209400 */
[----:B-1----:R-:W1:Y:S08]  /*1ef0*/  MUFU.RCP R5, R5 ;  /* 0x0000000500057308 */ /* 0x002e700000001000 */
[----:B0-----:R-:W0:Y:S01]  /*1f00*/  MUFU.RCP R4, R4 ;  /* 0x0000000400047308 */ /* 0x001e220000001000 */
[----:B-1----:R-:W-:-:S07]  /*1f10*/  VIADD R5, R5, 0xffffffe ;  /* 0x0ffffffe05057836 */ /* 0x002fce0000000000 */
[----:B------:R-:W1:Y:S01]  /*1f20*/  F2I.FTZ.U32.TRUNC.NTZ R5, R5 ;  /* 0x0000000500057305 */ /* 0x000e62000021f000 */
[----:B0-----:R-:W-:-:S07]  /*1f30*/  VIADD R4, R4, 0xffffffe ;  /* 0x0ffffffe04047836 */ /* 0x001fce0000000000 */
[----:B------:R0:W0:Y:S01]  /*1f40*/  F2I.FTZ.U32.TRUNC.NTZ R7, R4 ;  /* 0x0000000400077305 */ /* 0x000022000021f000 */
[----:B-1----:R-:W-:Y:S02]  /*1f50*/  IMAD.MOV R6, RZ, RZ, -R5 ;  /* 0x000000ffff067224 */ /* 0x002fe400078e0a05 */
[----:B0-----:R-:W-:Y:S02]  /*1f60*/  IMAD.MOV.U32 R4, RZ, RZ, RZ ;  /* 0x000000ffff047224 */ /* 0x001fe400078e00ff */
[----:B------:R-:W-:Y:S02]  /*1f70*/  IMAD R6, R6, R10, RZ ;  /* 0x0000000a06067224 */ /* 0x000fe400078e02ff */
[----:B------:R-:W-:Y:S02]  /*1f80*/  IMAD.MOV R8, RZ, RZ, -R7 ;  /* 0x000000ffff087224 */ /* 0x000fe400078e0a07 */
[----:B------:R-:W-:-:S04]  /*1f90*/  IMAD.HI.U32 R5, R5, R6, R4 ;  /* 0x0000000605057227 */ /* 0x000fc800078e0004 */
[----:B------:R-:W-:Y:S02]  /*1fa0*/  IMAD R8, R8, R0, RZ ;  /* 0x0000000008087224 */ /* 0x000fe400078e02ff */
[----:B------:R-:W-:-:S04]  /*1fb0*/  IMAD.MOV.U32 R6, RZ, RZ, RZ ;  /* 0x000000ffff067224 */ /* 0x000fc800078e00ff */
[----:B------:R-:W-:Y:S01]  /*1fc0*/  IMAD.HI.U32 R4, R7, R8, R6 ;  /* 0x0000000807047227 */ /* 0x000fe200078e0006 */
[----:B----4-:R-:W-:Y:S02]  /*1fd0*/  IABS R13, R33 ;  /* 0x00000021000d7213 */ /* 0x010fe40000000000 */
[----:B---3--:R-:W-:-:S03]  /*1fe0*/  IABS R12, R34 ;  /* 0x00000022000c7213 */ /* 0x008fc60000000000 */
[----:B------:R-:W-:Y:S01]  /*1ff0*/  IMAD.HI.U32 R9, R5, R13, RZ ;  /* 0x0000000d05097227 */ /* 0x000fe200078e00ff */
[----:B--2---:R-:W-:-:S03]  /*2000*/  IABS R15, R35 ;  /* 0x00000023000f7213 */ /* 0x004fc60000000000 */
[----:B------:R-:W-:Y:S01]  /*2010*/  IMAD.HI.U32 R8, R5, R12, RZ ;  /* 0x0000000c05087227 */ /* 0x000fe200078e00ff */
[----:B------:R-:W-:-:S03]  /*2020*/  IABS R14, R36 ;  /* 0x00000024000e7213 */ /* 0x000fc60000000000 */
[----:B------:R-:W-:-:S04]  /*2030*/  IMAD.HI.U32 R7, R5, R15, RZ ;  /* 0x0000000f05077227 */ /* 0x000fc800078e00ff */
[----:B------:R-:W-:Y:S02]  /*2040*/  IMAD.MOV R8, RZ, RZ, -R8 ;  /* 0x000000ffff087224 */ /* 0x000fe400078e0a08 */
[----:B------:R-:W-:Y:S01]  /*2050*/  IMAD.MOV R9, RZ, RZ, -R9 ;  /* 0x000000ffff097224 */ /* 0x000fe200078e0a09 */
[----:B------:R-:W-:Y:S01]  /*2060*/  IABS R17, R38 ;  /* 0x0000002600117213 */ /* 0x000fe20000000000 */
[----:B------:R-:W-:Y:S02]  /*2070*/  IMAD.MOV R7, RZ, RZ, -R7 ;  /* 0x000000ffff077224 */ /* 0x000fe400078e0a07 */
[C---:B------:R-:W-:Y:S01]  /*2080*/  IMAD R12, R10.reuse, R8, R12 ;  /* 0x000000080a0c7224 */ /* 0x040fe200078e020c */
[----:B------:R-:W-:Y:S01]  /*2090*/  IABS R19, R37 ;  /* 0x0000002500137213 */ /* 0x000fe20000000000 */
[C---:B------:R-:W-:Y:S01]  /*20a0*/  IMAD R13, R10.reuse, R9, R13 ;  /* 0x000000090a0d7224 */ /* 0x040fe200078e020d */
[----:B------:R-:W-:Y:S01]  /*20b0*/  IABS R9, R60 ;  /* 0x0000003c00097213 */ /* 0x000fe20000000000 */
[C---:B------:R-:W-:Y:S01]  /*20c0*/  IMAD R15, R10.reuse, R7, R15 ;  /* 0x000000070a0f7224 */ /* 0x040fe200078e020f */
[C---:B------:R-:W-:Y:S01]  /*20d0*/  ISETP.GT.U32.AND P5, PT, R10.reuse, R12, PT ;  /* 0x0000000c0a00720c */ /* 0x040fe20003fa4070 */
[----:B------:R-:W-:Y:S01]  /*20e0*/  IMAD.HI.U32 R6, R5, R14, RZ ;  /* 0x0000000e05067227 */ /* 0x000fe200078e00ff */
[----:B------:R-:W-:-:S02]  /*20f0*/  ISETP.GT.U32.AND P3, PT, R10, R13, PT ;  /* 0x0000000d0a00720c */ /* 0x000fc40003f64070 */
[----:B------:R-:W-:Y:S01]  /*2100*/  ISETP.GT.U32.AND P6, PT, R10, R15, PT ;  /* 0x0000000f0a00720c */ /* 0x000fe20003fc4070 */
[C---:B------:R-:W-:Y:S01]  /*2110*/  IMAD.HI.U32 R20, R5.reuse, R19, RZ ;  /* 0x0000001305147227 */ /* 0x040fe200078e00ff */
[----:B------:R-:W-:Y:S02]  /*2120*/  IABS R8, R61 ;  /* 0x0000003d00087213 */ /* 0x000fe40000000000 */
[----:B------:R-:W-:Y:S01]  /*2130*/  IABS R16, R32 ;  /* 0x0000002000107213 */ /* 0x000fe20000000000 */
[----:B------:R-:W-:Y:S01]  /*2140*/  IMAD.MOV R6, RZ, RZ, -R6 ;  /* 0x000000ffff067224 */ /* 0x000fe200078e0a06 */
[----:B------:R-:W-:Y:S01]  /*2150*/  IABS R61, R43 ;  /* 0x0000002b003d7213 */ /* 0x000fe20000000000 */
[----:B------:R-:W-:Y:S02]  /*2160*/  IMAD.MOV R20, RZ, RZ, -R20 ;  /* 0x000000ffff147224 */ /* 0x000fe400078e0a14 */
[----:B------:R-:W-:-:S04]  /*2170*/  IMAD.HI.U32 R11, R5, R16, RZ ;  /* 0x00000010050b7227 */ /* 0x000fc800078e00ff */
[----:B------:R-:W-:Y:S02]  /*2180*/  IMAD.MOV R11, RZ, RZ, -R11 ;  /* 0x000000ffff0b7224 */ /* 0x000fe400078e0a0b */
[----:B------:R-:W-:-:S04]  /*2190*/  IMAD.HI.U32 R18, R5, R17, RZ ;  /* 0x0000001105127227 */ /* 0x000fc800078e00ff */
[C---:B------:R-:W-:Y:S01]  /*21a0*/  IMAD R16, R10.reuse, R11, R16 ;  /* 0x0000000b0a107224 */ /* 0x040fe200078e0210 */
[----:B------:R-:W-:Y:S01]  /*21b0*/  IABS R11, R39 ;  /* 0x00000027000b7213 */ /* 0x000fe20000000000 */
[C---:B------:R-:W-:Y:S02]  /*21c0*/  IMAD R14, R10.reuse, R6, R14 ;  /* 0x000000060a0e7224 */ /* 0x040fe400078e020e */
[C---:B------:R-:W-:Y:S01]  /*21d0*/  IMAD R19, R10.reuse, R20, R19 ;  /* 0x000000140a137224 */ /* 0x040fe200078e0213 */
[C---:B------:R-:W-:Y:S01]  /*21e0*/  ISETP.GT.U32.AND P0, PT, R10.reuse, R16, PT ;  /* 0x000000100a00720c */ /* 0x040fe20003f04070 */
[----:B------:R-:W-:Y:S01]  /*21f0*/  IMAD.HI.U32 R7, R5, R11, RZ ;  /* 0x0000000b05077227 */ /* 0x000fe200078e00ff */
[----:B------:R-:W-:-:S03]  /*2200*/  ISETP.GT.U32.AND P4, PT, R10, R14, PT ;  /* 0x0000000e0a00720c */ /* 0x000fc60003f84070 */
[----:B------:R-:W-:Y:S02]  /*2210*/  IMAD.MOV R7, RZ, RZ, -R7 ;  /* 0x000000ffff077224 */ /* 0x000fe400078e0a07 */
[----:B------:R-:W-:Y:S02]  /*2220*/  IMAD.MOV R18, RZ, RZ, -R18 ;  /* 0x000000ffff127224 */ /* 0x000fe400078e0a12 */
[C---:B------:R-:W-:Y:S01]  /*2230*/  IMAD R11, R10.reuse, R7, R11 ;  /* 0x000000070a0b7224 */ /* 0x040fe200078e020b */
[----:B------:R-:W-:Y:S01]  /*2240*/  IABS R7, R40 ;  /* 0x0000002800077213 */ /* 0x000fe20000000000 */
[----:B------:R-:W-:Y:S02]  /*2250*/  IMAD R17, R10, R18, R17 ;  /* 0x000000120a117224 */ /* 0x000fe400078e0211 */
[--C-:B------:R-:W-:Y:S01]  /*2260*/  @!P0 IMAD.IADD R16, R16, 0x1, -R10.reuse ;  /* 0x0000000110108824 */ /* 0x100fe200078e0a0a */
[----:B------:R-:W-:Y:S01]  /*2270*/  ISETP.GT.U32.AND P0, PT, R10, R19, PT ;  /* 0x000000130a00720c */ /* 0x000fe20003f04070 */
[--C-:B------:R-:W-:Y:S01]  /*2280*/  @!P5 IMAD.IADD R12, R12, 0x1, -R10.reuse ;  /* 0x000000010c0cd824 */ /* 0x100fe200078e0a0a */
[C---:B------:R-:W-:Y:S01]  /*2290*/  ISETP.GT.U32.AND P5, PT, R10.reuse, R11, PT ;  /* 0x0000000b0a00720c */ /* 0x040fe20003fa4070 */
[--C-:B------:R-:W-:Y:S01]  /*22a0*/  @!P3 IMAD.IADD R13, R13, 0x1, -R10.reuse ;  /* 0x000000010d0db824 */ /* 0x100fe200078e0a0a */
[C---:B------:R-:W-:Y:S01]  /*22b0*/  ISETP.GT.U32.AND P3, PT, R10.reuse, R17, PT ;  /* 0x000000110a00720c */ /* 0x040fe20003f64070 */
[--C-:B------:R-:W-:Y:S01]  /*22c0*/  @!P6 IMAD.IADD R15, R15, 0x1, -R10.reuse ;  /* 0x000000010f0fe824 */ /* 0x100fe200078e0a0a */
[----:B------:R-:W-:Y:S01]  /*22d0*/  ISETP.GT.U32.AND P6, PT, R10, R16, PT ;  /* 0x000000100a00720c */ /* 0x000fe20003fc4070 */
[----:B------:R-:W-:Y:S01]  /*22e0*/  @!P4 IMAD.IADD R14, R14, 0x1, -R10 ;  /* 0x000000010e0ec824 */ /* 0x000fe200078e0a0a */
[----:B------:R-:W-:Y:S01]  /*22f0*/  ISETP.GT.U32.AND P4, PT, R10, R13, PT ;  /* 0x0000000d0a00720c */ /* 0x000fe20003f84070 */
[----:B------:R-:W-:-:S04]  /*2300*/  IMAD.HI.U32 R5, R4, R9, RZ ;  /* 0x0000000904057227 */ /* 0x000fc800078e00ff */
[--C-:B------:R-:W-:Y:S01]  /*2310*/  @!P0 IMAD.IADD R19, R19, 0x1, -R10.reuse ;  /* 0x0000000113138824 */ /* 0x100fe200078e0a0a */
[C---:B------:R-:W-:Y:S01]  /*2320*/  ISETP.GT.U32.AND P0, PT, R10.reuse, R12, PT ;  /* 0x0000000c0a00720c */ /* 0x040fe20003f04070 */
[--C-:B------:R-:W-:Y:S01]  /*2330*/  @!P5 IMAD.IADD R11, R11, 0x1, -R10.reuse ;  /* 0x000000010b0bd824 */ /* 0x100fe200078e0a0a */
[C---:B------:R-:W-:Y:S01]  /*2340*/  ISETP.GT.U32.AND P5, PT, R10.reuse, R14, PT ;  /* 0x0000000e0a00720c */ /* 0x040fe20003fa4070 */
[--C-:B------:R-:W-:Y:S01]  /*2350*/  @!P3 IMAD.IADD R17, R17, 0x1, -R10.reuse ;  /* 0x000000011111b824 */ /* 0x100fe200078e0a0a */
[----:B------:R-:W-:Y:S01]  /*2360*/  ISETP.GT.U32.AND P3, PT, R10, R15, PT ;  /* 0x0000000f0a00720c */ /* 0x000fe20003f64070 */
[--C-:B------:R-:W-:Y:S01]  /*2370*/  @!P6 IMAD.IADD R16, R16, 0x1, -R10.reuse ;  /* 0x000000011010e824 */ /* 0x100fe200078e0a0a */
[C---:B------:R-:W-:Y:S01]  /*2380*/  ISETP.GT.U32.AND P6, PT, R10.reuse, R11, PT ;  /* 0x0000000b0a00720c */ /* 0x040fe20003fc4070 */
[----:B------:R-:W-:Y:S01]  /*2390*/  @!P4 IMAD.IADD R13, R13, 0x1, -R10 ;  /* 0x000000010d0dc824 */ /* 0x000fe200078e0a0a */
[----:B------:R-:W-:Y:S01]  /*23a0*/  ISETP.GT.U32.AND P4, PT, R10, R19, PT ;  /* 0x000000130a00720c */ /* 0x000fe20003f84070 */
[----:B------:R-:W-:-:S02]  /*23b0*/  IMAD.MOV R5, RZ, RZ, -R5 ;  /* 0x000000ffff057224 */ /* 0x000fc400078e0a05 */
[----:B------:R-:W-:-:S04]  /*23c0*/  IMAD.HI.U32 R6, R4, R8, RZ ;  /* 0x0000000804067227 */ /* 0x000fc800078e00ff */
[--C-:B------:R-:W-:Y:S01]  /*23d0*/  @!P0 IMAD.IADD R12, R12, 0x1, -R10.reuse ;  /* 0x000000010c0c8824 */ /* 0x100fe200078e0a0a */
[----:B------:R-:W-:Y:S01]  /*23e0*/  ISETP.GT.U32.AND P0, PT, R10, R17, PT ;  /* 0x000000110a00720c */ /* 0x000fe20003f04070 */
[--C-:B------:R-:W-:Y:S01]  /*23f0*/  @!P3 IMAD.IADD R15, R15, 0x1, -R10.reuse ;  /* 0x000000010f0fb824 */ /* 0x100fe200078e0a0a */
[----:B------:R-:W-:Y:S01]  /*2400*/  ISETP.GE.AND P3, PT, R32, RZ, PT ;  /* 0x000000ff2000720c */ /* 0x000fe20003f66270 */
[--C-:B------:R-:W-:Y:S01]  /*2410*/  @!P6 IMAD.IADD R11, R11, 0x1, -R10.reuse ;  /* 0x000000010b0be824 */ /* 0x100fe200078e0a0a */
[----:B------:R-:W-:Y:S01]  /*2420*/  ISETP.GE.AND P6, PT, R35, RZ, PT ;  /* 0x000000ff2300720c */ /* 0x000fe20003fc6270 */
[--C-:B------:R-:W-:Y:S01]  /*2430*/  @!P5 IMAD.IADD R14, R14, 0x1, -R10.reuse ;  /* 0x000000010e0ed824 */ /* 0x100fe200078e0a0a */
[----:B------:R-:W-:Y:S01]  /*2440*/  ISETP.GE.AND P5, PT, R33, RZ, PT ;  /* 0x000000ff2100720c */ /* 0x000fe20003fa6270 */
[----:B------:R-:W-:Y:S01]  /*2450*/  @!P4 IMAD.IADD R19, R19, 0x1, -R10 ;  /* 0x000000011313c824 */ /* 0x000fe200078e0a0a */
[----:B------:R-:W-:Y:S01]  /*2460*/  ISETP.GE.AND P4, PT, R34, RZ, PT ;  /* 0x000000ff2200720c */ /* 0x000fe20003f86270 */
[----:B------:R-:W-:Y:S01]  /*2470*/  IMAD R9, R0, R5, R9 ;  /* 0x0000000500097224 */ /* 0x000fe200078e0209 */
[----:B------:R-:W-:Y:S01]  /*2480*/  IABS R5, R42 ;  /* 0x0000002a00057213 */ /* 0x000fe20000000000 */
[----:B------:R-:W-:-:S02]  /*2490*/  IMAD.MOV R6, RZ, RZ, -R6 ;  /* 0x000000ffff067224 */ /* 0x000fc400078e0a06 */
[----:B------:R-:W-:Y:S01]  /*24a0*/  @!P0 IMAD.IADD R17, R17, 0x1, -R10 ;  /* 0x0000000111118824 */ /* 0x000fe200078e0a0a */
[----:B------:R-:W-:Y:S01]  /*24b0*/  ISETP.GE.AND P0, PT, R36, RZ, PT ;  /* 0x000000ff2400720c */ /* 0x000fe20003f06270 */
[----:B------:R-:W-:Y:S01]  /*24c0*/  IMAD.MOV.U32 R10, RZ, RZ, R16 ;  /* 0x000000ffff0a7224 */ /* 0x000fe200078e0010 */
[----:B------:R-:W-:Y:S01]  /*24d0*/  IABS R16, R45 ;  /* 0x0000002d00107213 */ /* 0x000fe20000000000 */
[----:B------:R-:W-:Y:S01]  /*24e0*/  @!P6 IMAD.MOV R15, RZ, RZ, -R15 ;  /* 0x000000ffff0fe224 */ /* 0x000fe200078e0a0f */
[C---:B------:R-:W-:Y:S01]  /*24f0*/  ISETP.GT.U32.AND P6, PT, R0.reuse, R9, PT ;  /* 0x000000090000720c */ /* 0x040fe20003fc4070 */
[----:B------:R-:W-:Y:S01]  /*2500*/  @!P3 IMAD.MOV R10, RZ, RZ, -R10 ;  /* 0x000000ffff0ab224 */ /* 0x000fe200078e0a0a */
[----:B------:R-:W-:Y:S01]  /*2510*/  ISETP.GE.AND P3, PT, R37, RZ, PT ;  /* 0x000000ff2500720c */ /* 0x000fe20003f66270 */
[----:B------:R-:W-:Y:S01]  /*2520*/  IMAD R8, R0, R6, R8 ;  /* 0x0000000600087224 */ /* 0x000fe200078e0208 */
[----:B------:R-:W-:Y:S01]  /*2530*/  IABS R6, R41 ;  /* 0x0000002900067213 */ /* 0x000fe20000000000 */
[----:B------:R-:W-:Y:S01]  /*2540*/  @!P4 IMAD.MOV R12, RZ, RZ, -R12 ;  /* 0x000000ffff0cc224 */ /* 0x000fe200078e0a0c */
[----:B------:R-:W-:Y:S01]  /*2550*/  ISETP.GE.AND P4, PT, R39, RZ, PT ;  /* 0x000000ff2700720c */ /* 0x000fe20003f86270 */
[----:B------:R-:W-:Y:S01]  /*2560*/  @!P5 IMAD.MOV R13, RZ, RZ, -R13 ;  /* 0x000000ffff0dd224 */ /* 0x000fe200078e0a0d */
[----:B------:R-:W-:Y:S01]  /*2570*/  ISETP.GE.AND P5, PT, R38, RZ, PT ;  /* 0x000000ff2600720c */ /* 0x000fe20003fa6270 */
[----:B------:R-:W-:-:S04]  /*2580*/  IMAD.HI.U32 R21, R4, R6, RZ ;  /* 0x0000000604157227 */ /* 0x000fc800078e00ff */
[----:B------:R-:W-:Y:S02]  /*2590*/  @!P6 IMAD.IADD R9, R9, 0x1, -R0 ;  /* 0x000000010909e824 */ /* 0x000fe400078e0a00 */
[----:B------:R-:W-:Y:S01]  /*25a0*/  @!P3 IMAD.MOV R19, RZ, RZ, -R19 ;  /* 0x000000ffff13b224 */ /* 0x000fe200078e0a13 */
[C---:B------:R-:W-:Y:S01]  /*25b0*/  ISETP.GT.U32.AND P3, PT, R0.reuse, R8, PT ;  /* 0x000000080000720c */ /* 0x040fe20003f64070 */
[----:B------:R-:W-:Y:S01]  /*25c0*/  IMAD.MOV R21, RZ, RZ, -R21 ;  /* 0x000000ffff157224 */ /* 0x000fe200078e0a15 */
[----:B------:R-:W-:Y:S01]  /*25d0*/  ISETP.GT.U32.AND P6, PT, R0, R9, PT ;  /* 0x000000090000720c */ /* 0x000fe20003fc4070 */
[----:B------:R-:W-:-:S04]  /*25e0*/  IMAD.HI.U32 R18, R4, R7, RZ ;  /* 0x0000000704127227 */ /* 0x000fc800078e00ff */
[----:B------:R-:W-:Y:S01]  /*25f0*/  IMAD R6, R0, R21, R6 ;  /* 0x0000001500067224 */ /* 0x000fe200078e0206 */
[----:B------:R-:W-:Y:S01]  /*2600*/  LOP3.LUT R21, RZ, R2, RZ, 0x33, !PT ;  /* 0x00000002ff157212 */ /* 0x000fe200078e33ff */
[----:B------:R-:W-:Y:S01]  /*2610*/  @!P0 IMAD.MOV R14, RZ, RZ, -R14 ;  /* 0x000000ffff0e8224 */ /* 0x000fe200078e0a0e */
[----:B------:R-:W-:Y:S01]  /*2620*/  ISETP.NE.AND P0, PT, R2, RZ, PT ;  /* 0x000000ff0200720c */ /* 0x000fe20003f05270 */
[----:B------:R-:W-:Y:S02]  /*2630*/  IMAD.MOV R18, RZ, RZ, -R18 ;  /* 0x000000ffff127224 */ /* 0x000fe400078e0a12 */
[----:B------:R-:W-:Y:S01]  /*2640*/  @!P4 IMAD.MOV R11, RZ, RZ, -R11 ;  /* 0x000000ffff0bc224 */ /* 0x000fe200078e0a0b */
[C---:B------:R-:W-:Y:S01]  /*2650*/  SEL R10, R21.reuse, R10, !P0 ;  /* 0x0000000a150a7207 */ /* 0x040fe20004000000 */
[----:B------:R-:W-:Y:S01]  /*2660*/  IMAD R7, R0, R18, R7 ;  /* 0x0000001200077224 */ /* 0x000fe200078e0207 */
[C---:B------:R-:W-:Y:S01]  /*2670*/  SEL R3, R21.reuse, R13, !P0 ;  /* 0x0000000d15037207 */ /* 0x040fe20004000000 */
[----:B------:R-:W-:Y:S01]  /*2680*/  IMAD.HI.U32 R18, R4, R61, RZ ;  /* 0x0000003d04127227 */ /* 0x000fe200078e00ff */
[----:B------:R-:W-:Y:S01]  /*2690*/  ISETP.GT.U32.AND P4, PT, R0, R6, PT ;  /* 0x000000060000720c */ /* 0x000fe20003f84070 */
[----:B------:R0:W-:Y:S01]  /*26a0*/  STL [R1+0x734], R10 ;  /* 0x0007340a01007387 */ /* 0x0001e20000100800 */
[----:B------:R-:W-:Y:S01]  /*26b0*/  SEL R12, R21, R12, !P0 ;  /* 0x0000000c150c7207 */ /* 0x000fe20004000000 */
[----:B------:R-:W-:Y:S01]  /*26c0*/  @!P3 IMAD.IADD R8, R8, 0x1, -R0 ;  /* 0x000000010808b824 */ /* 0x000fe200078e0a00 */
[----:B------:R-:W-:Y:S01]  /*26d0*/  IABS R13, R48 ;  /* 0x00000030000d7213 */ /* 0x000fe20000000000 */
[----:B------:R1:W-:Y:S01]  /*26e0*/  STL [R1+0x730], R3 ;  /* 0x0007300301007387 */ /* 0x0003e20000100800 */
[----:B------:R-:W-:-:S02]  /*26f0*/  IMAD.MOV R18, RZ, RZ, -R18 ;  /* 0x000000ffff127224 */ /* 0x000fc400078e0a12 */
[----:B------:R-:W-:Y:S01]  /*2700*/  @!P5 IMAD.MOV R17, RZ, RZ, -R17 ;  /* 0x000000ffff11d224 */ /* 0x000fe200078e0a11 */
[----:B------:R2:W-:Y:S01]  /*2710*/  STL [R1+0x72c], R12 ;  /* 0x00072c0c01007387 */ /* 0x0005e20000100800 */
[----:B------:R-:W-:Y:S01]  /*2720*/  @!P6 IMAD.IADD R9, R9, 0x1, -R0 ;  /* 0x000000010909e824 */ /* 0x000fe200078e0a00 */
[C---:B0-----:R-:W-:Y:S01]  /*2730*/  SEL R10, R21.reuse, R15, !P0 ;  /* 0x0000000f150a7207 */ /* 0x041fe20004000000 */
[----:B------:R-:W-:Y:S01]  /*2740*/  IMAD.HI.U32 R20, R4, R5, RZ ;  /* 0x0000000504147227 */ /* 0x000fe200078e00ff */
[C---:B------:R-:W-:Y:S02]  /*2750*/  ISETP.GT.U32.AND P6, PT, R0.reuse, R8, PT ;  /* 0x000000080000720c */ /* 0x040fe40003fc4070 */
[C---:B-1----:R-:W-:Y:S01]  /*2760*/  SEL R3, R21.reuse, R14, !P0 ;  /* 0x0000000e15037207 */ /* 0x042fe20004000000 */
[----:B------:R-:W-:Y:S01]  /*2770*/  IMAD R61, R0, R18, R61 ;  /* 0x00000012003d7224 */ /* 0x000fe200078e023d */
[----:B------:R0:W-:Y:S01]  /*2780*/  STL [R1+0x728], R10 ;  /* 0x0007280a01007387 */ /* 0x0001e20000100800 */
[----:B------:R-:W-:Y:S01]  /*2790*/  IABS R18, R44 ;  /* 0x0000002c00127213 */ /* 0x000fe20000000000 */
[----:B------:R-:W-:Y:S01]  /*27a0*/  IMAD.MOV R20, RZ, RZ, -R20 ;  /* 0x000000ffff147224 */ /* 0x000fe200078e0a14 */
[----:B--2---:R-:W-:Y:S01]  /*27b0*/  SEL R12, R21, R19, !P0 ;  /* 0x00000013150c7207 */ /* 0x004fe20004000000 */
[----:B------:R1:W-:Y:S01]  /*27c0*/  STL [R1+0x724], R3 ;  /* 0x0007240301007387 */ /* 0x0003e20000100800 */
[----:B------:R-:W-:Y:S01]  /*27d0*/  @!P4 IMAD.IADD R6, R6, 0x1, -R0 ;  /* 0x000000010606c824 */ /* 0x000fe200078e0a00 */
[----:B------:R-:W-:Y:S01]  /*27e0*/  ISETP.GT.U32.AND P5, PT, R0, R7, PT ;  /* 0x000000070000720c */ /* 0x000fe20003fa4070 */
[----:B------:R-:W-:Y:S01]  /*27f0*/  IMAD.HI.U32 R2, R4, R18, RZ ;  /* 0x0000001204027227 */ /* 0x000fe200078e00ff */
[----:B------:R-:W-:Y:S01]  /*2800*/  STL [R1+0x720], R12 ;  /* 0x0007200c01007387 */ /* 0x000fe20000100800 */
[----:B------:R-:W-:-:S02]  /*2810*/  ISETP.GT.U32.AND P3, PT, R0, R61, PT ;  /* 0x0000003d0000720c */ /* 0x000fc40003f64070 */
[----:B0-----:R-:W-:Y:S01]  /*2820*/  SEL R10, R21, R17, !P0 ;  /* 0x00000011150a7207 */ /* 0x001fe20004000000 */
[----:B------:R-:W-:Y:S01]  /*2830*/  IMAD R5, R0, R20, R5 ;  /* 0x0000001400057224 */ /* 0x000fe200078e0205 */
[----:B------:R-:W-:Y:S01]  /*2840*/  ISETP.GE.AND P4, PT, R41, RZ, PT ;  /* 0x000000ff2900720c */ /* 0x000fe20003f86270 */
[----:B------:R-:W-:Y:S01]  /*2850*/  IMAD.MOV R2, RZ, RZ, -R2 ;  /* 0x000000ffff027224 */ /* 0x000fe200078e0a02 */
[----:B-1----:R-:W-:Y:S01]  /*2860*/  SEL R3, R21, R11, !P0 ;  /* 0x0000000b15037207 */ /* 0x002fe20004000000 */
[----:B------:R-:W-:Y:S01]  /*2870*/  STL [R1+0x71c], R10 ;  /* 0x00071c0a01007387 */ /* 0x000fe20000100800 */
[----:B------:R-:W-:Y:S01]  /*2880*/  @!P6 IMAD.IADD R8, R8, 0x1, -R0 ;  /* 0x000000010808e824 */ /* 0x000fe200078e0a00 */
[C---:B------:R-:W-:Y:S01]  /*2890*/  ISETP.GT.U32.AND P6, PT, R0.reuse, R6, PT ;  /* 0x000000060000720c */ /* 0x040fe20003fc4070 */
[C---:B------:R-:W-:Y:S01]  /*28a0*/  IMAD R18, R0.reuse, R2, R18 ;  /* 0x0000000200127224 */ /* 0x040fe200078e0212 */
[----:B------:R0:W-:Y:S01]  /*28b0*/  STL [R1+0x718], R3 ;  /* 0x0007180301007387 */ /* 0x0001e20000100800 */
[----:B------:R-:W-:Y:S01]  /*28c0*/  ISETP.GT.U32.AND P0, PT, R0, R5, PT ;  /* 0x000000050000720c */ /* 0x000fe20003f04070 */
[--C-:B------:R-:W-:Y:S01]  /*28d0*/  @!P5 IMAD.IADD R7, R7, 0x1, -R0.reuse ;  /* 0x000000010707d824 */ /* 0x100fe200078e0a00 */
[----:B------:R-:W-:Y:S01]  /*28e0*/  IABS R2, R46 ;  /* 0x0000002e00027213 */ /* 0x000fe20000000000 */
[----:B------:R-:W-:Y:S01]  /*28f0*/  @!P3 IMAD.IADD R61, R61, 0x1, -R0 ;  /* 0x000000013d3db824 */ /* 0x000fe200078e0a00 */
[----:B------:R-:W-:Y:S01]  /*2900*/  IABS R11, R47 ;  /* 0x0000002f000b7213 */ /* 0x000fe20000000000 */
[----:B------:R-:W-:Y:S01]  /*2910*/  IMAD.HI.U32 R20, R4, R16, RZ ;  /* 0x0000001004147227 */ /* 0x000fe200078e00ff */
[----:B------:R-:W-:-:S02]  /*2920*/  IABS R14, R50 ;  /* 0x00000032000e7213 */ /* 0x000fc40000000000 */
[----:B------:R-:W-:Y:S01]  /*2930*/  ISETP.GE.AND P5, PT, R40, RZ, PT ;  /* 0x000000ff2800720c */ /* 0x000fe20003fa6270 */
[----:B0-----:R-:W-:Y:S01]  /*2940*/  IMAD.MOV.U32 R3, RZ, RZ, R9 ;  /* 0x000000ffff037224 */ /* 0x001fe200078e0009 */
[----:B------:R-:W-:Y:S01]  /*2950*/  IABS R15, R51 ;  /* 0x00000033000f7213 */ /* 0x000fe20000000000 */
[----:B------:R-:W-:-:S04]  /*2960*/  IMAD.HI.U32 R9, R4, R2, RZ ;  /* 0x0000000204097227 */ /* 0x000fc800078e00ff */
[----:B------:R-:W-:Y:S01]  /*2970*/  @!P1 IMAD.MOV R3, RZ, RZ, -R3 ;  /* 0x000000ffff039224 */ /* 0x000fe200078e0a03 */
[----:B------:R-:W-:Y:S01]  /*2980*/  ISETP.GT.U32.AND P1, PT, R0, R61, PT ;  /* 0x0000003d0000720c */ /* 0x000fe20003f24070 */
[--C-:B------:R-:W-:Y:S02]  /*2990*/  @!P6 IMAD.IADD R6, R6, 0x1, -R0.reuse ;  /* 0x000000010606e824 */ /* 0x100fe400078e0a00 */
[----:B------:R-:W-:Y:S01]  /*29a0*/  IMAD.MOV R9, RZ, RZ, -R9 ;  /* 0x000000ffff097224 */ /* 0x000fe200078e0a09 */
[----:B------:R0:W-:Y:S01]  /*29b0*/  STL [R1+0x14], R3 ;  /* 0x0000140301007387 */ /* 0x0001e20000100800 */
[----:B------:R-:W-:Y:S01]  /*29c0*/  @!P0 IMAD.IADD R5, R5, 0x1, -R0 ;  /* 0x0000000105058824 */ /* 0x000fe200078e0a00 */
[C---:B------:R-:W-:Y:S01]  /*29d0*/  ISETP.GT.U32.AND P0, PT, R0.reuse, R7, PT ;  /* 0x000000070000720c */ /* 0x040fe20003f04070 */
[----:B------:R-:W-:Y:S02]  /*29e0*/  IMAD.MOV.U32 R12, RZ, RZ, R11 ;  /* 0x000000ffff0c7224 */ /* 0x000fe400078e000b */
[C---:B------:R-:W-:Y:S01]  /*29f0*/  IMAD R11, R0.reuse, R9, R2 ;  /* 0x00000009000b7224 */ /* 0x040fe200078e0202 */
[----:B------:R-:W-:Y:S01]  /*2a00*/  ISETP.GT.U32.AND P3, PT, R0, R5, PT ;  /* 0x000000050000720c */ /* 0x000fe20003f64070 */
[----:B------:R-:W-:-:S02]  /*2a10*/  IMAD.MOV R20, RZ, RZ, -R20 ;  /* 0x000000ffff147224 */ /* 0x000fc400078e0a14 */
[----:B------:R-:W-:Y:S01]  /*2a20*/  @!P1 IMAD.IADD R61, R61, 0x1, -R0 ;  /* 0x000000013d3d9824 */ /* 0x000fe200078e0a00 */
[----:B------:R-:W-:Y:S01]  /*2a30*/  ISETP.GE.AND P1, PT, R44, RZ, PT ;  /* 0x000000ff2c00720c */ /* 0x000fe20003f26270 */
[----:B0-----:R-:W-:Y:S02]  /*2a40*/  IMAD.MOV.U32 R3, RZ, RZ, R8 ;  /* 0x000000ffff037224 */ /* 0x001fe400078e0008 */
[----:B------:R-:W-:-:S04]  /*2a50*/  IMAD.HI.U32 R8, R4, R12, RZ ;  /* 0x0000000c04087227 */ /* 0x000fc800078e00ff */
[----:B------:R-:W-:Y:S01]  /*2a60*/  @!P2 IMAD.MOV R3, RZ, RZ, -R3 ;  /* 0x000000ffff03a224 */ /* 0x000fe200078e0a03 */
[----:B------:R-:W-:Y:S01]  /*2a70*/  ISETP.GT.U32.AND P2, PT, R0, R18, PT ;  /* 0x000000120000720c */ /* 0x000fe20003f44070 */
[--C-:B------:R-:W-:Y:S01]  /*2a80*/  @!P0 IMAD.IADD R7, R7, 0x1, -R0.reuse ;  /* 0x0000000107078824 */ /* 0x100fe200078e0a00 */
[----:B------:R-:W-:Y:S01]  /*2a90*/  ISETP.GE.AND P0, PT, R42, RZ, PT ;  /* 0x000000ff2a00720c */ /* 0x000fe20003f06270 */
[----:B------:R-:W-:Y:S01]  /*2aa0*/  @!P3 IMAD.IADD R5, R5, 0x1, -R0 ;  /* 0x000000010505b824 */ /* 0x000fe200078e0a00 */
[----:B------:R0:W-:Y:S01]  /*2ab0*/  STL [R1+0x10], R3 ;  /* 0x0000100301007387 */ /* 0x0001e20000100800 */
[----:B------:R-:W-:Y:S01]  /*2ac0*/  ISETP.GE.AND P3, PT, R43, RZ, PT ;  /* 0x000000ff2b00720c */ /* 0x000fe20003f66270 */
[C---:B------:R-:W-:Y:S01]  /*2ad0*/  IMAD R10, R0.reuse, R20, R16 ;  /* 0x00000014000a7224 */ /* 0x040fe200078e0210 */
[----:B------:R-:W-:Y:S01]  /*2ae0*/  IABS R16, R52 ;  /* 0x0000003400107213 */ /* 0x000fe20000000000 */
[----:B------:R-:W-:Y:S02]  /*2af0*/  IMAD.MOV.U32 R2, RZ, RZ, R5 ;  /* 0x000000ffff027224 */ /* 0x000fe400078e0005 */
[----:B------:R-:W-:Y:S01]  /*2b00*/  IMAD.MOV R8, RZ, RZ, -R8 ;  /* 0x000000ffff087224 */ /* 0x000fe200078e0a08 */
[----:B------:R-:W-:Y:S01]  /*2b10*/  ISETP.GT.U32.AND P6, PT, R0, R10, PT ;  /* 0x0000000a0000720c */ /* 0x000fe20003fc4070 */
[----:B------:R-:W-:-:S04]  /*2b20*/  IMAD.HI.U32 R5, R4, R14, RZ ;  /* 0x0000000e04057227 */ /* 0x000fc800078e00ff */
[----:B0-----:R-:W-:Y:S02]  /*2b30*/  IMAD.MOV.U32 R3, RZ, RZ, R6 ;  /* 0x000000ffff037224 */ /* 0x001fe400078e0006 */
[----:B------:R-:W-:Y:S01]  /*2b40*/  @!P0 IMAD.MOV R2, RZ, RZ, -R2 ;  /* 0x000000ffff028224 */ /* 0x000fe200078e0a02 */
[----:B------:R-:W-:Y:S01]  /*2b50*/  ISETP.GE.AND P0, PT, R46, RZ, PT ;  /* 0x000000ff2e00720c */ /* 0x000fe20003f06270 */
[----:B------:R-:W-:Y:S01]  /*2b60*/  @!P4 IMAD.MOV R3, RZ, RZ, -R3 ;  /* 0x000000ffff03c224 */ /* 0x000fe200078e0a03 */
[C---:B------:R-:W-:Y:S01]  /*2b70*/  ISETP.GT.U32.AND P4, PT, R0.reuse, R11, PT ;  /* 0x0000000b0000720c */ /* 0x040fe20003f84070 */
[C---:B------:R-:W-:Y:S02]  /*2b80*/  IMAD R12, R0.reuse, R8, R12 ;  /* 0x00000008000c7224 */ /* 0x040fe400078e020c */
[----:B------:R-:W-:Y:S02]  /*2b90*/  @!P3 IMAD.MOV R61, RZ, RZ, -R61 ;  /* 0x000000ffff3db224 */ /* 0x000fe400078e0a3d */
[----:B------:R-:W-:Y:S01]  /*2ba0*/  IMAD.MOV R5, RZ, RZ, -R5 ;  /* 0x000000ffff057224 */ /* 0x000fe200078e0a05 */
[----:B------:R-:W-:Y:S01]  /*2bb0*/  ISETP.GT.U32.AND P3, PT, R0, R12, PT ;  /* 0x0000000c0000720c */ /* 0x000fe20003f64070 */
[----:B------:R-:W-:Y:S01]  /*2bc0*/  @!P2 IMAD.IADD R18, R18, 0x1, -R0 ;  /* 0x000000011212a824 */ /* 0x000fe200078e0a00 */
[----:B------:R-:W-:Y:S01]  /*2bd0*/  IABS R19, R59 ;  /* 0x0000003b00137213 */ /* 0x000fe20000000000 */
[----:B------:R-:W-:Y:S01]  /*2be0*/  IMAD R14, R0, R5, R14 ;  /* 0x00000005000e7224 */ /* 0x000fe200078e020e */
[----:B------:R-:W-:Y:S01]  /*2bf0*/  ISETP.GE.AND P2, PT, R45, RZ, PT ;  /* 0x000000ff2d00720c */ /* 0x000fe20003f46270 */
[----:B------:R-:W-:-:S02]  /*2c00*/  @!P5 IMAD.MOV R7, RZ, RZ, -R7 ;  /* 0x000000ffff07d224 */ /* 0x000fc400078e0a07 */
[--C-:B------:R-:W-:Y:S02]  /*2c10*/  @!P4 IMAD.IADD R11, R11, 0x1, -R0.reuse ;  /* 0x000000010b0bc824 */ /* 0x100fe400078e0a00 */
[--C-:B------:R-:W-:Y:S01]  /*2c20*/  @!P6 IMAD.IADD R10, R10, 0x1, -R0.reuse ;  /* 0x000000010a0ae824 */ /* 0x100fe200078e0a00 */
[C---:B------:R-:W-:Y:S01]  /*2c30*/  ISETP.GT.U32.AND P6, PT, R0.reuse, R18, PT ;  /* 0x000000120000720c */ /* 0x040fe20003fc4070 */
[----:B------:R0:W-:Y:S01]  /*2c40*/  STL [R1+0x8], R7 ;  /* 0x0000080701007387 */ /* 0x0001e20000100800 */
[----:B------:R-:W-:Y:S01]  /*2c50*/  ISETP.GT.U32.AND P4, PT, R0, R11, PT ;  /* 0x0000000b0000720c */ /* 0x000fe20003f84070 */
[--C-:B------:R-:W-:Y:S01]  /*2c60*/  @!P3 IMAD.IADD R12, R12, 0x1, -R0.reuse ;  /* 0x000000010c0cb824 */ /* 0x100fe200078e0a00 */
[C---:B------:R-:W-:Y:S01]  /*2c70*/  ISETP.GT.U32.AND P5, PT, R0.reuse, R10, PT ;  /* 0x0000000a0000720c */ /* 0x040fe20003fa4070 */
[----:B------:R-:W-:Y:S03]  /*2c80*/  STL [R1+0x4], R3 ;  /* 0x0000040301007387 */ /* 0x000fe60000100800 */
[----:B------:R-:W-:Y:S01]  /*2c90*/  ISETP.GT.U32.AND P3, PT, R0, R12, PT ;  /* 0x0000000c0000720c */ /* 0x000fe20003f64070 */
[----:B------:R1:W-:Y:S04]  /*2ca0*/  STL [R1], R2 ;  /* 0x0000000201007387 */ /* 0x0003e80000100800 */
[--C-:B------:R-:W-:Y:S01]  /*2cb0*/  @!P6 IMAD.IADD R18, R18, 0x1, -R0.reuse ;  /* 0x000000011212e824 */ /* 0x100fe200078e0a00 */
[----:B------:R-:W-:Y:S01]  /*2cc0*/  ISETP.GE.AND P6, PT, R47, RZ, PT ;  /* 0x000000ff2f00720c */ /* 0x000fe20003fc6270 */
[----:B------:R-:W-:Y:S01]  /*2cd0*/  @!P4 IMAD.IADD R11, R11, 0x1, -R0 ;  /* 0x000000010b0bc824 */ /* 0x000fe200078e0a00 */
[----:B------:R-:W-:Y:S01]  /*2ce0*/  STL [R1+0x40cc], R61 ;  /* 0x0040cc3d01007387 */ /* 0x000fe20000100800 */
[----:B0-----:R-:W-:-:S04]  /*2cf0*/  IMAD.HI.U32 R7, R4, R16, RZ ;  /* 0x0000001004077227 */ /* 0x001fc800078e00ff */
[----:B------:R-:W-:Y:S01]  /*2d00*/  @!P0 IMAD.MOV R11, RZ, RZ, -R11 ;  /* 0x000000ffff0b8224 */ /* 0x000fe200078e0a0b */
[----:B------:R-:W-:Y:S01]  /*2d10*/  ISETP.GT.U32.AND P0, PT, R0, R14, PT ;  /* 0x0000000e0000720c */ /* 0x000fe20003f04070 */
[----:B-1----:R-:W-:-:S04]  /*2d20*/  IMAD.HI.U32 R2, R4, R13, RZ ;  /* 0x0000000d04027227 */ /* 0x002fc800078e00ff */
[----:B------:R-:W-:Y:S02]  /*2d30*/  IMAD.MOV R2, RZ, RZ, -R2 ;  /* 0x000000ffff027224 */ /* 0x000fe400078e0a02 */
[----:B------:R-:W-:Y:S01]  /*2d40*/  @!P3 IMAD.IADD R12, R12, 0x1, -R0 ;  /* 0x000000010c0cb824 */ /* 0x000fe200078e0a00 */
[----:B------:R-:W-:Y:S01]  /*2d50*/  ISETP.GE.AND P3, PT, R52, RZ, PT ;  /* 0x000000ff3400720c */ /* 0x000fe20003f66270 */
[----:B------:R-:W-:Y:S02]  /*2d60*/  IMAD R13, R0, R2, R13 ;  /* 0x00000002000d7224 */ /* 0x000fe400078e020d */
[----:B------:R-:W-:-:S03]  /*2d70*/  IMAD.HI.U32 R2, R4, R15, RZ ;  /* 0x0000000f04027227 */ /* 0x000fc600078e00ff */
[----:B------:R-:W-:Y:S01]  /*2d80*/  ISETP.GT.U32.AND P4, PT, R0, R13, PT ;  /* 0x0000000d0000720c */ /* 0x000fe20003f84070 */
[----:B------:R-:W-:Y:S02]  /*2d90*/  @!P0 IMAD.IADD R14, R14, 0x1, -R0 ;  /* 0x000000010e0e8824 */ /* 0x000fe400078e0a00 */
[----:B------:R-:W-:Y:S02]  /*2da0*/  IMAD.MOV R2, RZ, RZ, -R2 ;  /* 0x000000ffff027224 */ /* 0x000fe400078e0a02 */
[----:B------:R-:W-:Y:S01]  /*2db0*/  IMAD.HI.U32 R5, R4, R19, RZ ;  /* 0x0000001304057227 */ /* 0x000fe200078e00ff */
[----:B------:R-:W-:-:S03]  /*2dc0*/  ISETP.GT.U32.AND P0, PT, R0, R14, PT ;  /* 0x0000000e0000720c */ /* 0x000fc60003f04070 */
[C---:B------:R-:W-:Y:S02]  /*2dd0*/  IMAD R15, R0.reuse, R2, R15 ;  /* 0x00000002000f7224 */ /* 0x040fe400078e020f */
[----:B------:R-:W-:Y:S02]  /*2de0*/  IMAD.MOV R7, RZ, RZ, -R7 ;  /* 0x000000ffff077224 */ /* 0x000fe400078e0a07 */
[----:B------:R-:W-:Y:S01]  /*2df0*/  @!P6 IMAD.MOV R12, RZ, RZ, -R12 ;  /* 0x000000ffff0ce224 */ /* 0x000fe200078e0a0c */
[C---:B------:R-:W-:Y:S01]  /*2e00*/  ISETP.GT.U32.AND P6, PT, R0.reuse, R15, PT ;  /* 0x0000000f0000720c */ /* 0x040fe20003fc4070 */
[----:B------:R-:W-:Y:S02]  /*2e10*/  IMAD R16, R0, R7, R16 ;  /* 0x0000000700107224 */ /* 0x000fe400078e0210 */
[----:B------:R-:W-:Y:S02]  /*2e20*/  IMAD.MOV.U32 R9, RZ, RZ, R18 ;  /* 0x000000ffff097224 */ /* 0x000fe400078e0012 */
[--C-:B------:R-:W-:Y:S01]  /*2e30*/  @!P0 IMAD.IADD R14, R14, 0x1, -R0.reuse ;  /* 0x000000010e0e8824 */ /* 0x100fe200078e0a00 */
[----:B------:R-:W-:Y:S01]  /*2e40*/  ISETP.GT.U32.AND P0, PT, R0, R16, PT ;  /* 0x000000100000720c */ /* 0x000fe20003f04070 */
[----:B------:R-:W-:-:S02]  /*2e50*/  @!P4 IMAD.IADD R13, R13, 0x1, -R0 ;  /* 0x000000010d0dc824 */ /* 0x000fc400078e0a00 */
[----:B------:R-:W-:Y:S02]  /*2e60*/  IMAD.MOV R5, RZ, RZ, -R5 ;  /* 0x000000ffff057224 */ /* 0x000fe400078e0a05 */
[--C-:B------:R-:W-:Y:S02]  /*2e70*/  @!P5 IMAD.IADD R10, R10, 0x1, -R0.reuse ;  /* 0x000000010a0ad824 */ /* 0x100fe400078e0a00 */
[----:B------:R-:W-:Y:S02]  /*2e80*/  @!P6 IMAD.IADD R15, R15, 0x1, -R0 ;  /* 0x000000010f0fe824 */ /* 0x000fe400078e0a00 */
[----:B------:R-:W-:-:S04]  /*2e90*/  @!P1 IMAD.MOV R9, RZ, RZ, -R9 ;  /* 0x000000ffff099224 */ /* 0x000fc800078e0a09 */
[----:B------:R-:W-:Y:S01]  /*2ea0*/  @!P0 IMAD.IADD R16, R16, 0x1, -R0 ;  /* 0x0000000110108824 */ /* 0x000fe200078e0a00 */
[C---:B------:R-:W-:Y:S02]  /*2eb0*/  ISETP.GT.U32.AND P0, PT, R0.reuse, R15, PT ;  /* 0x0000000f0000720c */ /* 0x040fe40003f04070 */
[C---:B------:R-:W-:Y:S01]  /*2ec0*/  ISETP.GT.U32.AND P4, PT, R0.reuse, R13, PT ;  /* 0x0000000d0000720c */ /* 0x040fe20003f84070 */
[----:B------:R-:W-:Y:S01]  /*2ed0*/  IMAD R19, R0, R5, R19 ;  /* 0x0000000500137224 */ /* 0x000fe200078e0213 */
[----:B------:R-:W-:Y:S01]  /*2ee0*/  ISETP.GE.AND P5, PT, R48, RZ, PT ;  /* 0x000000ff3000720c */ /* 0x000fe20003fa6270 */
[----:B------:R-:W-:Y:S01]  /*2ef0*/  @!P2 IMAD.MOV R10, RZ, RZ, -R10 ;  /* 0x000000ffff0aa224 */ /* 0x000fe200078e0a0a */
[----:B------:R-:W-:Y:S01]  /*2f00*/  ISETP.GE.AND P1, PT, R50, RZ, PT ;  /* 0x000000ff3200720c */ /* 0x000fe20003f26270 */
[----:B------:R-:W-:Y:S01]  /*2f10*/  STL [R1+0x40d0], R9 ;  /* 0x0040d00901007387 */ /* 0x000fe20000100800 */
[----:B------:R-:W-:-:S03]  /*2f20*/  ISETP.GE.AND P2, PT, R51, RZ, PT ;  /* 0x000000ff3300720c */ /* 0x000fc60003f46270 */
[----:B------:R-:W-:Y:S02]  /*2f30*/  STL [R1+0x40d4], R10 ;  /* 0x0040d40a01007387 */ /* 0x000fe40000100800 */
[--C-:B------:R-:W-:Y:S01]  /*2f40*/  @!P0 IMAD.IADD R15, R15, 0x1, -R0.reuse ;  /* 0x000000010f0f8824 */ /* 0x100fe200078e0a00 */
[----:B------:R-:W-:Y:S01]  /*2f50*/  ISETP.GT.U32.AND P0, PT, R0, R19, PT ;  /* 0x000000130000720c */ /* 0x000fe20003f04070 */
[----:B------:R-:W-:Y:S01]  /*2f60*/  @!P4 IMAD.IADD R13, R13, 0x1, -R0 ;  /* 0x000000010d0dc824 */ /* 0x000fe200078e0a00 */
[----:B------:R-:W-:Y:S03]  /*2f70*/  STL [R1+0x40d8], R11 ;  /* 0x0040d80b01007387 */ /* 0x000fe60000100800 */
[----:B------:R-:W-:Y:S01]  /*2f80*/  @!P5 IMAD.MOV R13, RZ, RZ, -R13 ;  /* 0x000000ffff0dd224 */ /* 0x000fe200078e0a0d */
[----:B------:R-:W2:Y:S01]  /*2f90*/  LDL.LU R50, [R1+0x35c] ;  /* 0x00035c0001327983 */ /* 0x000ea20000300800 */
[----:B------:R-:W-:-:S03]  /*2fa0*/  @!P1 IMAD.MOV R14, RZ, RZ, -R14 ;  /* 0x000000ffff0e9224 */ /* 0x000fc600078e0a0e */
[----:B------:R-:W3:Y:S04]  /*2fb0*/  LDL.LU R51, [R1+0x360] ;  /* 0x0003600001337983 */ /* 0x000ee80000300800 */
[----:B------:R-:W4:Y:S01]  /*2fc0*/  LDL.LU R52, [R1+0x364] ;  /* 0x0003640001347983 */ /* 0x000f220000300800 */
[----:B------:R-:W-:Y:S01]  /*2fd0*/  @!P0 IMAD.IADD R19, R19, 0x1, -R0 ;  /* 0x0000000113138824 */ /* 0x000fe200078e0a00 */
[----:B------:R-:W-:Y:S02]  /*2fe0*/  ISETP.GE.AND P0, PT, R59, RZ, PT ;  /* 0x000000ff3b00720c */ /* 0x000fe40003f06270 */
[----:B------:R-:W-:Y:S01]  /*2ff0*/  STL [R1+0x40dc], R12 ;  /* 0x0040dc0c01007387 */ /* 0x000fe20000100800 */
[----:B------:R-:W-:Y:S02]  /*3000*/  IABS R18, R55 ;  /* 0x0000003700127213 */ /* 0x000fe40000000000 */
[----:B------:R-:W-:Y:S01]  /*3010*/  IABS R17, R49 ;  /* 0x0000003100117213 */ /* 0x000fe20000000000 */
[----:B------:R-:W-:Y:S01]  /*3020*/  STL [R1+0x40e0], R13 ;  /* 0x0040e00d01007387 */ /* 0x000fe20000100800 */
[----:B------:R-:W-:Y:S01]  /*3030*/  IABS R23, R53 ;  /* 0x0000003500177213 */ /* 0x000fe20000000000 */
[----:B------:R-:W-:Y:S01]  /*3040*/  IMAD.HI.U32 R2, R4, R18, RZ ;  /* 0x0000001204027227 */ /* 0x000fe200078e00ff */
[----:B------:R-:W-:Y:S01]  /*3050*/  ISETP.GT.U32.AND P5, PT, R0, R16, PT ;  /* 0x000000100000720c */ /* 0x000fe20003fa4070 */
[----:B------:R-:W-:Y:S01]  /*3060*/  STL [R1+0x40e4], R14 ;  /* 0x0040e40e01007387 */ /* 0x000fe20000100800 */
[----:B------:R-:W-:Y:S01]  /*3070*/  ISETP.GE.AND P4, PT, R49, RZ, PT ;  /* 0x000000ff3100720c */ /* 0x000fe20003f86270 */
[----:B------:R-:W-:-:S02]  /*3080*/  IMAD.MOV R2, RZ, RZ, -R2 ;  /* 0x000000ffff027224 */ /* 0x000fc400078e0a02 */
[----:B------:R-:W4:Y:S01]  /*3090*/  LDL.LU R59, [R1+0x374] ;  /* 0x00037400013b7983 */ /* 0x000f220000300800 */
[----:B------:R-:W-:-:S04]  /*30a0*/  IMAD.HI.U32 R6, R4, R17, RZ ;  /* 0x0000001104067227 */ /* 0x000fc800078e00ff */
[C---:B------:R-:W-:Y:S02]  /*30b0*/  IMAD R18, R0.reuse, R2, R18 ;  /* 0x0000000200127224 */ /* 0x040fe400078e0212 */
[----:B------:R-:W-:Y:S02]  /*30c0*/  IMAD.MOV R6, RZ, RZ, -R6 ;  /* 0x000000ffff067224 */ /* 0x000fe400078e0a06 */
[----:B------:R-:W-:Y:S01]  /*30d0*/  @!P2 IMAD.MOV R15, RZ, RZ, -R15 ;  /* 0x000000ffff0fa224 */ /* 0x000fe200078e0a0f */
[C---:B------:R-:W-:Y:S01]  /*30e0*/  ISETP.GT.U32.AND P1, PT, R0.reuse, R18, PT ;  /* 0x000000120000720c */ /* 0x040fe20003f24070 */
[C---:B------:R-:W-:Y:S01]  /*30f0*/  IMAD R17, R0.reuse, R6, R17 ;  /* 0x0000000600117224 */ /* 0x040fe200078e0211 */
[----:B------:R-:W-:Y:S01]  /*3100*/  ISETP.GT.U32.AND P2, PT, R0, R19, PT ;  /* 0x000000130000720c */ /* 0x000fe20003f44070 */
[----:B------:R-:W-:-:S03]  /*3110*/  IMAD.HI.U32 R5, R4, R23, RZ ;  /* 0x0000001704057227 */ /* 0x000fc600078e00ff */
[----:B------:R-:W-:Y:S01]  /*3120*/  ISETP.GT.U32.AND P6, PT, R0, R17, PT ;  /* 0x000000110000720c */ /* 0x000fe20003fc4070 */
[----:B------:R-:W-:Y:S02]  /*3130*/  IMAD.MOV R5, RZ, RZ, -R5 ;  /* 0x000000ffff057224 */ /* 0x000fe400078e0a05 */
[----:B------:R-:W-:-:S04]  /*3140*/  @!P5 IMAD.IADD R16, R16, 0x1, -R0 ;  /* 0x000000011010d824 */ /* 0x000fc800078e0a00 */
[--C-:B------:R-:W-:Y:S01]  /*3150*/  @!P1 IMAD.IADD R18, R18, 0x1, -R0.reuse ;  /* 0x0000000112129824 */ /* 0x100fe200078e0a00 */
[----:B------:R-:W-:Y:S02]  /*3160*/  ISETP.GE.AND P1, PT, R55, RZ, PT ;  /* 0x000000ff3700720c */ /* 0x000fe40003f26270 */
[----:B------:R-:W4:Y:S01]  /*3170*/  LDL.LU R55, [R1+0x378] ;  /* 0x0003780001377983 */ /* 0x000f220000300800 */
[C---:B------:R-:W-:Y:S02]  /*3180*/  IMAD R23, R0.reuse, R5, R23 ;  /* 0x0000000500177224 */ /* 0x040fe400078e0217 */
[--C-:B------:R-:W-:Y:S02]  /*3190*/  @!P2 IMAD.IADD R19, R19, 0x1, -R0.reuse ;  /* 0x000000011313a824 */ /* 0x100fe400078e0a00 */
[----:B------:R-:W-:Y:S01]  /*31a0*/  @!P6 IMAD.IADD R17, R17, 0x1, -R0 ;  /* 0x000000011111e824 */ /* 0x000fe200078e0a00 */
[----:B------:R-:W-:-:S04]  /*31b0*/  ISETP.GT.U32.AND P2, PT, R0, R23, PT ;  /* 0x000000170000720c */ /* 0x000fc80003f44070 */
[----:B------:R-:W-:Y:S01]  /*31c0*/  ISETP.GT.U32.AND P6, PT, R0, R17, PT ;  /* 0x000000110000720c */ /* 0x000fe20003fc4070 */
[----:B------:R-:W-:-:S08]  /*31d0*/  @!P0 IMAD.MOV R19, RZ, RZ, -R19 ;  /* 0x000000ffff138224 */ /* 0x000fd000078e0a13 */
[----:B------:R-:W-:-:S04]  /*31e0*/  @!P2 IMAD.IADD R23, R23, 0x1, -R0 ;  /* 0x000000011717a824 */ /* 0x000fc800078e0a00 */
[----:B------:R-:W-:Y:S01]  /*31f0*/  @!P6 IMAD.IADD R17, R17, 0x1, -R0 ;  /* 0x000000011111e824 */ /* 0x000fe200078e0a00 */
[----:B------:R-:W-:Y:S01]  /*3200*/  ISETP.GT.U32.AND P0, PT, R0, R23, PT ;  /* 0x000000170000720c */ /* 0x000fe20003f04070 */
[----:B------:R-:W-:Y:S02]  /*3210*/  @!P3 IMAD.MOV R16, RZ, RZ, -R16 ;  /* 0x000000ffff10b224 */ /* 0x000fe400078e0a10 */
[----:B------:R-:W-:Y:S01]  /*3220*/  @!P4 IMAD.MOV R17, RZ, RZ, -R17 ;  /* 0x000000ffff11c224 */ /* 0x000fe200078e0a11 */
[----:B------:R0:W-:Y:S04]  /*3230*/  STL [R1+0x40ec], R15 ;  /* 0x0040ec0f01007387 */ /* 0x0001e80000100800 */
[----:B------:R1:W-:Y:S04]  /*3240*/  STL [R1+0x40f0], R16 ;  /* 0x0040f01001007387 */ /* 0x0003e80000100800 */
[----:B------:R1:W-:Y:S01]  /*3250*/  STL [R1+0x40f4], R17 ;  /* 0x0040f41101007387 */ /* 0x0003e20000100800 */
[----:B------:R-:W-:Y:S01]  /*3260*/  @!P0 IMAD.IADD R23, R23, 0x1, -R0 ;  /* 0x0000000117178824 */ /* 0x000fe200078e0a00 */
[----:B------:R-:W-:-:S02]  /*3270*/  IABS R5, R57 ;  /* 0x0000003900057213 */ /* 0x000fc40000000000 */
[----:B------:R-:W-:Y:S02]  /*3280*/  IABS R28, R56 ;  /* 0x00000038001c7213 */ /* 0x000fe40000000000 */
[----:B--2---:R-:W-:Y:S02]  /*3290*/  IABS R20, R50 ;  /* 0x0000003200147213 */ /* 0x004fe40000000000 */
[----:B---3--:R-:W-:-:S03]  /*32a0*/  IABS R21, R51 ;  /* 0x0000003300157213 */ /* 0x008fc60000000000 */
[----:B------:R-:W-:Y:S01]  /*32b0*/  IMAD.HI.U32 R2, R4, R20, RZ ;  /* 0x0000001404027227 */ /* 0x000fe200078e00ff */
[----:B----4-:R-:W-:-:S03]  /*32c0*/  IABS R22, R52 ;  /* 0x0000003400167213 */ /* 0x010fc60000000000 */
[----:B------:R-:W-:-:S04]  /*32d0*/  IMAD.HI.U32 R6, R4, R21, RZ ;  /* 0x0000001504067227 */ /* 0x000fc800078e00ff */
[----:B------:R-:W-:Y:S02]  /*32e0*/  IMAD.MOV R2, RZ, RZ, -R2 ;  /* 0x000000ffff027224 */ /* 0x000fe400078e0a02 */
[----:B------:R-:W-:Y:S02]  /*32f0*/  IMAD.MOV R6, RZ, RZ, -R6 ;  /* 0x000000ffff067224 */ /* 0x000fe400078e0a06 */
[C---:B------:R-:W-:Y:S02]  /*3300*/  IMAD R20, R0.reuse, R2, R20 ;  /* 0x0000000200147224 */ /* 0x040fe400078e0214 */
[----:B------:R-:W-:Y:S02]  /*3310*/  IMAD R21, R0, R6, R21 ;  /* 0x0000000600157224 */ /* 0x000fe400078e0215 */
[----:B------:R-:W-:Y:S01]  /*3320*/  IMAD.HI.U32 R2, R4, R22, RZ ;  /* 0x0000001604027227 */ /* 0x000fe200078e00ff */
[----:B------:R-:W-:Y:S02]  /*3330*/  ISETP.GT.U32.AND P5, PT, R0, R20, PT ;  /* 0x000000140000720c */ /* 0x000fe40003fa4070 */
[----:B------:R-:W-:Y:S01]  /*3340*/  IABS R26, R59 ;  /* 0x0000003b001a7213 */ /* 0x000fe20000000000 */
[----:B------:R-:W-:Y:S01]  /*3350*/  IMAD.MOV R2, RZ, RZ, -R2 ;  /* 0x000000ffff027224 */ /* 0x000fe200078e0a02 */
[----:B------:R-:W-:-:S02]  /*3360*/  ISETP.GE.AND P0, PT, R59, RZ, PT ;  /* 0x000000ff3b00720c */ /* 0x000fc40003f06270 */
[----:B------:R-:W2:Y:S01]  /*3370*/  LDL.LU R59, [R1+0x384] ;  /* 0x00038400013b7983 */ /* 0x000ea20000300800 */
[----:B------:R-:W-:-:S06]  /*3380*/  ISETP.GT.U32.AND P6, PT, R0, R21, PT ;  /* 0x000000150000720c */ /* 0x000fcc0003fc4070 */
[----:B------:R-:W-:-:S07]  /*3390*/  @!P5 IMAD.IADD R20, R20, 0x1, -R0 ;  /* 0x000000011414d824 */ /* 0x000fce00078e0a00 */
[----:B------:R-:W-:Y:S01]  /*33a0*/  @!P6 IMAD.IADD R21, R21, 0x1, -R0 ;  /* 0x000000011515e824 */ /* 0x000fe200078e0a00 */
[C---:B------:R-:W-:Y:S01]  /*33b0*/  ISETP.GT.U32.AND P6, PT, R0.reuse, R20, PT ;  /* 0x000000140000720c */ /* 0x040fe20003fc4070 */
[----:B------:R-:W-:-:S03]  /*33c0*/  IMAD R22, R0, R2, R22 ;  /* 0x0000000200167224 */ /* 0x000fc600078e0216 */
[C---:B------:R-:W-:Y:S02]  /*33d0*/  ISETP.GT.U32.AND P3, PT, R0.reuse, R21, PT ;  /* 0x000000150000720c */ /* 0x040fe40003f64070 */
[----:B------:R-:W-:Y:S01]  /*33e0*/  ISETP.GT.U32.AND P4, PT, R0, R22, PT ;  /* 0x000000160000720c */ /* 0x000fe20003f84070 */
[----:B------:R-:W-:Y:S01]  /*33f0*/  IMAD.HI.U32 R6, R4, R5, RZ ;  /* 0x0000000504067227 */ /* 0x000fe200078e00ff */
[----:B------:R-:W-:-:S05]  /*3400*/  ISETP.GT.U32.AND P5, PT, R0, R18, PT ;  /* 0x000000120000720c */ /* 0x000fca0003fa4070 */
[----:B------:R-:W-:Y:S01]  /*3410*/  @!P6 IMAD.IADD R20, R20, 0x1, -R0 ;  /* 0x000000011414e824 */ /* 0x000fe200078e0a00 */
[----:B------:R-:W-:Y:S01]  /*3420*/  ISETP.GE.AND P6, PT, R51, RZ, PT ;  /* 0x000000ff3300720c */ /* 0x000fe20003fc6270 */
[----:B------:R-:W-:Y:S02]  /*3430*/  IMAD.MOV R6, RZ, RZ, -R6 ;  /* 0x000000ffff067224 */ /* 0x000fe400078e0a06 */
[--C-:B------:R-:W-:Y:S02]  /*3440*/  @!P3 IMAD.IADD R21, R21, 0x1, -R0.reuse ;  /* 0x000000011515b824 */ /* 0x100fe400078e0a00 */
[--C-:B------:R-:W-:Y:S02]  /*3450*/  @!P4 IMAD.IADD R22, R22, 0x1, -R0.reuse ;  /* 0x000000011616c824 */ /* 0x100fe400078e0a00 */
[----:B------:R-:W-:Y:S02]  /*3460*/  IMAD R25, R0, R6, R5 ;  /* 0x0000000600197224 */ /* 0x000fe400078e0205 */
[----:B------:R-:W-:Y:S01]  /*3470*/  @!P5 IMAD.IADD R18, R18, 0x1, -R0 ;  /* 0x000000011212d824 */ /* 0x000fe200078e0a00 */
[----:B------:R-:W-:-:S02]  /*3480*/  ISETP.GE.AND P5, PT, R50, RZ, PT ;  /* 0x000000ff3200720c */ /* 0x000fc40003fa6270 */
[C---:B------:R-:W-:Y:S01]  /*3490*/  ISETP.GT.U32.AND P2, PT, R0.reuse, R22, PT ;  /* 0x000000160000720c */ /* 0x040fe20003f44070 */
[----:B------:R-:W-:Y:S01]  /*34a0*/  @!P6 IMAD.MOV R21, RZ, RZ, -R21 ;  /* 0x000000ffff15e224 */ /* 0x000fe200078e0a15 */
[----:B------:R-:W-:Y:S02]  /*34b0*/  ISETP.GT.U32.AND P6, PT, R0, R25, PT ;  /* 0x000000190000720c */ /* 0x000fe40003fc4070 */
[----:B------:R-:W-:Y:S02]  /*34c0*/  ISETP.GE.AND P3, PT, R52, RZ, PT ;  /* 0x000000ff3400720c */ /* 0x000fe40003f66270 */
[----:B------:R-:W-:-:S05]  /*34d0*/  IABS R2, R54 ;  /* 0x0000003600027213 */ /* 0x000fca0000000000 */
[----:B------:R-:W-:Y:S01]  /*34e0*/  @!P5 IMAD.MOV R20, RZ, RZ, -R20 ;  /* 0x000000ffff14d224 */ /* 0x000fe200078e0a14 */
[----:B------:R-:W-:Y:S01]  /*34f0*/  ISETP.GE.AND P5, PT, R54, RZ, PT ;  /* 0x000000ff3600720c */ /* 0x000fe20003fa6270 */
[--C-:B------:R-:W-:Y:S01]  /*3500*/  @!P2 IMAD.IADD R22, R22, 0x1, -R0.reuse ;  /* 0x000000011616a824 */ /* 0x100fe200078e0a00 */
[----:B------:R-:W-:Y:S01]  /*3510*/  ISETP.GE.AND P2, PT, R57, RZ, PT ;  /* 0x000000ff3900720c */ /* 0x000fe20003f46270 */
[----:B------:R-:W-:Y:S01]  /*3520*/  @!P6 IMAD.IADD R25, R25, 0x1, -R0 ;  /* 0x000000011919e824 */ /* 0x000fe200078e0a00 */
[----:B------:R-:W3:Y:S01]  /*3530*/  LDL.LU R54, [R1+0x388] ;  /* 0x0003880001367983 */ /* 0x000ee20000300800 */
[----:B------:R-:W-:Y:S02]  /*3540*/  IMAD.MOV.U32 R57, RZ, RZ, R58 ;  /* 0x000000ffff397224 */ /* 0x000fe400078e003a */
[----:B------:R-:W-:Y:S01]  /*3550*/  @!P3 IMAD.MOV R22, RZ, RZ, -R22 ;  /* 0x000000ffff16b224 */ /* 0x000fe200078e0a16 */
[----:B------:R-:W4:Y:S01]  /*3560*/  LDL.LU R58, [R1+0x38c] ;  /* 0x00038c00013a7983 */ /* 0x000f220000300800 */
[----:B------:R-:W-:Y:S01]  /*3570*/  ISETP.GT.U32.AND P3, PT, R0, R25, PT ;  /* 0x000000190000720c */ /* 0x000fe20003f64070 */
[----:B------:R-:W-:Y:S01]  /*3580*/  IMAD.HI.U32 R7, R4, R2, RZ ;  /* 0x0000000204077227 */ /* 0x000fe200078e00ff */
[----:B------:R-:W-:-:S03]  /*3590*/  IABS R29, R57 ;  /* 0x00000039001d7213 */ /* 0x000fc60000000000 */
[----:B------:R-:W-:-:S08]  /*35a0*/  IMAD.MOV R7, RZ, RZ, -R7 ;  /* 0x000000ffff077224 */ /* 0x000fd000078e0a07 */
[----:B------:R-:W-:Y:S01]  /*35b0*/  @!P3 IMAD.IADD R25, R25, 0x1, -R0 ;  /* 0x000000011919b824 */ /* 0x000fe200078e0a00 */
[----:B------:R-:W-:Y:S02]  /*35c0*/  ISETP.GE.AND P3, PT, R57, RZ, PT ;  /* 0x000000ff3900720c */ /* 0x000fe40003f66270 */
[----:B------:R-:W3:Y:S04]  /*35d0*/  LDL.LU R57, [R1+0x390] ;  /* 0x0003900001397983 */ /* 0x000ee80000300800 */
[----:B------:R-:W3:Y:S01]  /*35e0*/  LDL.LU R52, [R1+0x394] ;  /* 0x0003940001347983 */ /* 0x000ee20000300800 */
[----:B------:R-:W-:Y:S02]  /*35f0*/  IMAD R24, R0, R7, R2 ;  /* 0x0000000700187224 */ /* 0x000fe400078e0202 */
[----:B------:R-:W-:-:S03]  /*3600*/  @!P1 IMAD.MOV R18, RZ, RZ, -R18 ;  /* 0x000000ffff129224 */ /* 0x000fc600078e0a12 */
[----:B------:R-:W-:Y:S02]  /*3610*/  ISETP.GT.U32.AND P1, PT, R0, R24, PT ;  /* 0x000000180000720c */ /* 0x000fe40003f24070 */
[----:B------:R-:W-:Y:S02]  /*3620*/  ISETP.GE.AND P4, PT, R53, RZ, PT ;  /* 0x000000ff3500720c */ /* 0x000fe40003f86270 */
[----:B------:R-:W3:Y:S01]  /*3630*/  LDL.LU R53, [R1+0x398] ;  /* 0x0003980001357983 */ /* 0x000ee20000300800 */
[----:B------:R-:W-:Y:S01]  /*3640*/  IABS R27, R55 ;  /* 0x00000037001b7213 */ /* 0x000fe20000000000 */
[----:B------:R-:W-:Y:S01]  /*3650*/  IMAD.HI.U32 R2, R4, R26, RZ ;  /* 0x0000001a04027227 */ /* 0x000fe200078e00ff */
[----:B------:R-:W-:Y:S02]  /*3660*/  ISETP.GE.AND P6, PT, R55, RZ, PT ;  /* 0x000000ff3700720c */ /* 0x000fe40003fc6270 */
[----:B------:R-:W3:Y:S04]  /*3670*/  LDL.LU R55, [R1+0x39c] ;  /* 0x00039c0001377983 */ /* 0x000ee80000300800 */
[----:B------:R-:W-:-:S05]  /*3680*/  @!P1 IMAD.IADD R24, R24, 0x1, -R0 ;  /* 0x0000000118189824 */ /* 0x000fca00078e0a00 */
[----:B------:R-:W-:Y:S01]  /*3690*/  ISETP.GT.U32.AND P1, PT, R0, R24, PT ;  /* 0x000000180000720c */ /* 0x000fe20003f24070 */
[----:B------:R-:W-:-:S04]  /*36a0*/  IMAD.MOV R2, RZ, RZ, -R2 ;  /* 0x000000ffff027224 */ /* 0x000fc800078e0a02 */
[----:B------:R-:W-:-:S08]  /*36b0*/  IMAD R26, R0, R2, R26 ;  /* 0x00000002001a7224 */ /* 0x000fd000078e021a */
[----:B------:R-:W-:Y:S01]  /*36c0*/  @!P1 IMAD.IADD R24, R24, 0x1, -R0 ;  /* 0x0000000118189824 */ /* 0x000fe200078e0a00 */
[----:B------:R-:W-:-:S13]  /*36d0*/  ISETP.GT.U32.AND P1, PT, R0, R26, PT ;  /* 0x0000001a0000720c */ /* 0x000fda0003f24070 */
[----:B------:R-:W-:-:S05]  /*36e0*/  @!P1 IMAD.IADD R26, R26, 0x1, -R0 ;  /* 0x000000011a1a9824 */ /* 0x000fca00078e0a00 */
[----:B------:R-:W-:Y:S01]  /*36f0*/  ISETP.GT.U32.AND P1, PT, R0, R26, PT ;  /* 0x0000001a0000720c */ /* 0x000fe20003f24070 */
[----:B------:R-:W-:Y:S01]  /*3700*/  @!P4 IMAD.MOV R23, RZ, RZ, -R23 ;  /* 0x000000ffff17c224 */ /* 0x000fe200078e0a17 */
[----:B------:R-:W-:Y:S02]  /*3710*/  ISETP.GE.AND P4, PT, R56, RZ, PT ;  /* 0x000000ff3800720c */ /* 0x000fe40003f86270 */
[----:B------:R-:W3:Y:S09]  /*3720*/  LDL.LU R56, [R1+0x3a0] ;  /* 0x0003a00001387983 */ /* 0x000ef20000300800 */
[----:B------:R-:W-:Y:S01]  /*3730*/  @!P1 IMAD.IADD R26, R26, 0x1, -R0 ;  /* 0x000000011a1a9824 */ /* 0x000fe200078e0a00 */
[----:B--2---:R-:W-:-:S02]  /*3740*/  IABS R30, R59 ;  /* 0x0000003b001e7213 */ /* 0x004fc40000000000 */
[----:B------:R-:W-:Y:S02]  /*3750*/  ISETP.GE.AND P1, PT, R59, RZ, PT ;  /* 0x000000ff3b00720c */ /* 0x000fe40003f26270 */
[----:B------:R-:W2:Y:S01]  /*3760*/  LDL.LU R59, [R1+0x3a4] ;  /* 0x0003a400013b7983 */ /* 0x000ea20000300800 */
[----:B------:R-:W-:-:S04]  /*3770*/  IMAD.HI.U32 R5, R4, R27, RZ ;  /* 0x0000001b04057227 */ /* 0x000fc800078e00ff */
[----:B------:R-:W-:-:S04]  /*3780*/  IMAD.MOV R5, RZ, RZ, -R5 ;  /* 0x000000ffff057224 */ /* 0x000fc800078e0a05 */
[----:B------:R-:W-:Y:S02]  /*3790*/  IMAD R27, R0, R5, R27 ;  /* 0x00000005001b7224 */ /* 0x000fe400078e021b */
[----:B------:R-:W-:-:S03]  /*37a0*/  @!P5 IMAD.MOV R24, RZ, RZ, -R24 ;  /* 0x000000ffff18d224 */ /* 0x000fc600078e0a18 */
[----:B------:R-:W-:Y:S01]  /*37b0*/  ISETP.GT.U32.AND P5, PT, R0, R27, PT ;  /* 0x0000001b0000720c */ /* 0x000fe20003fa4070 */
[----:B------:R-:W-:-:S04]  /*37c0*/  IMAD.HI.U32 R2, R4, R28, RZ ;  /* 0x0000001c04027227 */ /* 0x000fc800078e00ff */
[----:B------:R-:W-:Y:S02]  /*37d0*/  IMAD.MOV R2, RZ, RZ, -R2 ;  /* 0x000000ffff027224 */ /* 0x000fe400078e0a02 */
[----:B------:R-:W-:-:S06]  /*37e0*/  IMAD.HI.U32 R7, R4, R29, RZ ;  /* 0x0000001d04077227 */ /* 0x000fcc00078e00ff */
[----:B------:R-:W-:-:S05]  /*37f0*/  @!P5 IMAD.IADD R27, R27, 0x1, -R0 ;  /* 0x000000011b1bd824 */ /* 0x000fca00078e0a00 */
[C---:B------:R-:W-:Y:S01]  /*3800*/  ISETP.GT.U32.AND P5, PT, R0.reuse, R27, PT ;  /* 0x0000001b0000720c */ /* 0x040fe20003fa4070 */
[C---:B------:R-:W-:Y:S02]  /*3810*/  IMAD R28, R0.reuse, R2, R28 ;  /* 0x00000002001c7224 */ /* 0x040fe400078e021c */
[----:B------:R-:W-:Y:S02]  /*3820*/  IMAD.MOV R7, RZ, RZ, -R7 ;  /* 0x000000ffff077224 */ /* 0x000fe400078e0a07 */
[----:B------:R-:W-:Y:S01]  /*3830*/  @!P2 IMAD.MOV R25, RZ, RZ, -R25 ;  /* 0x000000ffff19a224 */ /* 0x000fe200078e0a19 */
[C---:B------:R-:W-:Y:S01]  /*3840*/  ISETP.GT.U32.AND P2, PT, R0.reuse, R28, PT ;  /* 0x0000001c0000720c */ /* 0x040fe20003f44070 */
[----:B------:R-:W-:Y:S02]  /*3850*/  IMAD R29, R0, R7, R29 ;  /* 0x00000007001d7224 */ /* 0x000fe400078e021d */
[----:B------:R-:W-:-:S04]  /*3860*/  IMAD.HI.U32 R6, R4, R30, RZ ;  /* 0x0000001e04067227 */ /* 0x000fc800078e00ff */
[----:B------:R-:W-:Y:S01]  /*3870*/  @!P5 IMAD.IADD R27, R27, 0x1, -R0 ;  /* 0x000000011b1bd824 */ /* 0x000fe200078e0a00 */
[----:B------:R-:W-:Y:S01]  /*3880*/  ISETP.GT.U32.AND P5, PT, R0, R29, PT ;  /* 0x0000001d0000720c */ /* 0x000fe20003fa4070 */
[----:B------:R-:W-:-:S04]  /*3890*/  IMAD.MOV R6, RZ, RZ, -R6 ;  /* 0x000000ffff067224 */ /* 0x000fc800078e0a06 */
[----:B------:R-:W-:Y:S02]  /*38a0*/  IMAD R30, R0, R6, R30 ;  /* 0x00000006001e7224 */ /* 0x000fe400078e021e */
[----:B------:R-:W-:Y:S01]  /*38b0*/  @!P2 IMAD.IADD R28, R28, 0x1, -R0 ;  /* 0x000000011c1ca824 */ /* 0x000fe200078e0a00 */
[----:B----4-:R-:W-:-:S05]  /*38c0*/  IABS R32, R58 ;  /* 0x0000003a00207213 */ /* 0x010fca0000000000 */
[----:B------:R-:W-:Y:S01]  /*38d0*/  @!P5 IMAD.IADD R29, R29, 0x1, -R0 ;  /* 0x000000011d1dd824 */ /* 0x000fe200078e0a00 */
[C---:B------:R-:W-:Y:S02]  /*38e0*/  ISETP.GT.U32.AND P2, PT, R0.reuse, R30, PT ;  /* 0x0000001e0000720c */ /* 0x040fe40003f44070 */
[----:B------:R-:W-:Y:S01]  /*38f0*/  ISETP.GT.U32.AND P5, PT, R0, R28, PT ;  /* 0x0000001c0000720c */ /* 0x000fe20003fa4070 */
[----:B------:R-:W-:-:S04]  /*3900*/  IMAD.HI.U32 R5, R4, R32, RZ ;  /* 0x0000002004057227 */ /* 0x000fc800078e00ff */
[----:B------:R-:W-:-:S04]  /*3910*/  IMAD.MOV R5, RZ, RZ, -R5 ;  /* 0x000000ffff057224 */ /* 0x000fc800078e0a05 */
[----:B------:R-:W-:Y:S02]  /*3920*/  IMAD R32, R0, R5, R32 ;  /* 0x0000000500207224 */ /* 0x000fe400078e0220 */
[--C-:B------:R-:W-:Y:S02]  /*3930*/  @!P2 IMAD.IADD R30, R30, 0x1, -R0.reuse ;  /* 0x000000011e1ea824 */ /* 0x100fe400078e0a00 */
[----:B------:R-:W-:Y:S01]  /*3940*/  @!P5 IMAD.IADD R28, R28, 0x1, -R0 ;  /* 0x000000011c1cd824 */ /* 0x000fe200078e0a00 */
[C---:B------:R-:W-:Y:S02]  /*3950*/  ISETP.GT.U32.AND P5, PT, R0.reuse, R32, PT ;  /* 0x000000200000720c */ /* 0x040fe40003fa4070 */
[----:B---3--:R-:W-:Y:S01]  /*3960*/  IABS R34, R52 ;  /* 0x0000003400227213 */ /* 0x008fe20000000000 */
[----:B------:R-:W-:Y:S01]  /*3970*/  @!P0 IMAD.MOV R26, RZ, RZ, -R26 ;  /* 0x000000ffff1a8224 */ /* 0x000fe200078e0a1a */
[----:B------:R-:W-:Y:S02]  /*3980*/  ISETP.GT.U32.AND P0, PT, R0, R30, PT ;  /* 0x0000001e0000720c */ /* 0x000fe40003f04070 */
[----:B------:R-:W-:Y:S01]  /*3990*/  IABS R31, R54 ;  /* 0x00000036001f7213 */ /* 0x000fe20000000000 */
[----:B------:R-:W-:-:S04]  /*39a0*/  IMAD.HI.U32 R6, R4, R34, RZ ;  /* 0x0000002204067227 */ /* 0x000fc800078e00ff */
[----:B------:R-:W-:Y:S02]  /*39b0*/  IMAD.MOV R6, RZ, RZ, -R6 ;  /* 0x000000ffff067224 */ /* 0x000fe400078e0a06 */
[----:B------:R-:W-:Y:S01]  /*39c0*/  IMAD.HI.U32 R2, R4, R31, RZ ;  /* 0x0000001f04027227 */ /* 0x000fe200078e00ff */
[----:B------:R-:W-:-:S03]  /*39d0*/  IABS R33, R57 ;  /* 0x0000003900217213 */ /* 0x000fc60000000000 */
[----:B------:R-:W-:Y:S02]  /*39e0*/  IMAD R34, R0, R6, R34 ;  /* 0x0000000600227224 */ /* 0x000fe400078e0222 */
[----:B------:R-:W-:Y:S01]  /*39f0*/  @!P5 IMAD.IADD R32, R32, 0x1, -R0 ;  /* 0x000000012020d824 */ /* 0x000fe200078e0a00 */
[----:B------:R-:W-:Y:S01]  /*3a00*/  ISETP.GE.AND P5, PT, R58, RZ, PT ;  /* 0x000000ff3a00720c */ /* 0x000fe20003fa6270 */
[----:B------:R-:W-:Y:S01]  /*3a10*/  IMAD.MOV R2, RZ, RZ, -R2 ;  /* 0x000000ffff027224 */ /* 0x000fe200078e0a02 */
[----:B------:R-:W3:Y:S01]  /*3a20*/  LDL.LU R58, [R1+0x3a8] ;  /* 0x0003a800013a7983 */ /* 0x000ee20000300800 */
[----:B------:R-:W-:Y:S01]  /*3a30*/  @!P0 IMAD.IADD R30, R30, 0x1, -R0 ;  /* 0x000000011e1e8824 */ /* 0x000fe200078e0a00 */
[C---:B------:R-:W-:Y:S01]  /*3a40*/  ISETP.GT.U32.AND P0, PT, R0.reuse, R34, PT ;  /* 0x000000220000720c */ /* 0x040fe20003f04070 */
[----:B------:R-:W-:Y:S02]  /*3a50*/  IMAD R31, R0, R2, R31 ;  /* 0x00000002001f7224 */ /* 0x000fe400078e021f */
[----:B------:R-:W-:Y:S01]  /*3a60*/  IMAD.HI.U32 R2, R4, R33, RZ ;  /* 0x0000002104027227 */ /* 0x000fe200078e00ff */
[----:B------:R-:W-:-:S03]  /*3a70*/  IABS R35, R53 ;  /* 0x0000003500237213 */ /* 0x000fc60000000000 */
[----:B------:R-:W-:Y:S01]  /*3a80*/  IMAD.MOV R2, RZ, RZ, -R2 ;  /* 0x000000ffff027224 */ /* 0x000fe200078e0a02 */
[----:B------:R-:W-:-:S03]  /*3a90*/  IABS R36, R55 ;  /* 0x0000003700247213 */ /* 0x000fc60000000000 */
[----:B------:R-:W-:Y:S02]  /*3aa0*/  IMAD R33, R0, R2, R33 ;  /* 0x0000000200217224 */ /* 0x000fe400078e0221 */
[----:B------:R-:W-:Y:S01]  /*3ab0*/  IMAD.HI.U32 R2, R4, R35, RZ ;  /* 0x0000002304027227 */ /* 0x000fe200078e00ff */
[----:B------:R-:W-:-:S03]  /*3ac0*/  ISETP.GT.U32.AND P2, PT, R0, R29, PT ;  /* 0x0000001d0000720c */ /* 0x000fc60003f44070 */
[----:B------:R-:W-:Y:S01]  /*3ad0*/  @!P0 IMAD.IADD R34, R34, 0x1, -R0 ;  /* 0x0000000122228824 */ /* 0x000fe200078e0a00 */
[----:B------:R-:W-:Y:S01]  /*3ae0*/  ISETP.GT.U32.AND P0, PT, R0, R32, PT ;  /* 0x000000200000720c */ /* 0x000fe20003f04070 */
[----:B------:R-:W-:-:S04]  /*3af0*/  IMAD.HI.U32 R5, R4, R36, RZ ;  /* 0x0000002404057227 */ /* 0x000fc800078e00ff */
[----:B------:R-:W-:Y:S02]  /*3b00*/  IMAD.MOV R2, RZ, RZ, -R2 ;  /* 0x000000ffff027224 */ /* 0x000fe400078e0a02 */
[----:B------:R-:W-:Y:S02]  /*3b10*/  IMAD.MOV R5, RZ, RZ, -R5 ;  /* 0x000000ffff057224 */ /* 0x000fe400078e0a05 */
[C---:B------:R-:W-:Y:S02]  /*3b20*/  IMAD R35, R0.reuse, R2, R35 ;  /* 0x0000000200237224 */ /* 0x040fe400078e0223 */
[----:B------:R-:W-:Y:S01]  /*3b30*/  @!P6 IMAD.MOV R27, RZ, RZ, -R27 ;  /* 0x000000ffff1be224 */ /* 0x000fe200078e0a1b */
[C---:B------:R-:W-:Y:S01]  /*3b40*/  ISETP.GT.U32.AND P6, PT, R0.reuse, R31, PT ;  /* 0x0000001f0000720c */ /* 0x040fe20003fc4070 */
[C---:B------:R-:W-:Y:S02]  /*3b50*/  IMAD R36, R0.reuse, R5, R36 ;  /* 0x0000000500247224 */ /* 0x040fe400078e0224 */
[----:B------:R-:W-:Y:S01]  /*3b60*/  @!P1 IMAD.MOV R30, RZ, RZ, -R30 ;  /* 0x000000ffff1e9224 */ /* 0x000fe200078e0a1e */
[C---:B------:R-:W-:Y:S01]  /*3b70*/  ISETP.GT.U32.AND P1, PT, R0.reuse, R35, PT ;  /* 0x000000230000720c */ /* 0x040fe20003f24070 */
[--C-:B------:R-:W-:Y:S01]  /*3b80*/  @!P2 IMAD.IADD R29, R29, 0x1, -R0.reuse ;  /* 0x000000011d1da824 */ /* 0x100fe200078e0a00 */
[----:B------:R-:W-:Y:S01]  /*3b90*/  ISETP.GT.U32.AND P2, PT, R0, R33, PT ;  /* 0x000000210000720c */ /* 0x000fe20003f44070 */
[----:B------:R-:W-:Y:S01]  /*3ba0*/  @!P0 IMAD.IADD R32, R32, 0x1, -R0 ;  /* 0x0000000120208824 */ /* 0x000fe200078e0a00 */
[----:B------:R-:W-:-:S05]  /*3bb0*/  ISETP.GT.U32.AND P0, PT, R0, R36, PT ;  /* 0x000000240000720c */ /* 0x000fca0003f04070 */
[----:B------:R-:W-:-:S04]  /*3bc0*/  @!P6 IMAD.IADD R31, R31, 0x1, -R0 ;  /* 0x000000011f1fe824 */ /* 0x000fc800078e0a00 */
[--C-:B------:R-:W-:Y:S02]  /*3bd0*/  @!P1 IMAD.IADD R35, R35, 0x1, -R0.reuse ;  /* 0x0000000123239824 */ /* 0x100fe400078e0a00 */
[--C-:B------:R-:W-:Y:S01]  /*3be0*/  @!P2 IMAD.IADD R33, R33, 0x1, -R0.reuse ;  /* 0x000000012121a824 */ /* 0x100fe200078e0a00 */
[----:B------:R-:W-:Y:S01]  /*3bf0*/  ISETP.GT.U32.AND P2, PT, R0, R31, PT ;  /* 0x0000001f0000720c */ /* 0x000fe20003f44070 */
[--C-:B------:R-:W-:Y:S01]  /*3c00*/  @!P0 IMAD.IADD R36, R36, 0x1, -R0.reuse ;  /* 0x0000000124248824 */ /* 0x100fe200078e0a00 */
[----:B------:R-:W-:Y:S02]  /*3c10*/  ISETP.GT.U32.AND P0, PT, R0, R35, PT ;  /* 0x000000230000720c */ /* 0x000fe40003f04070 */
[----:B------:R-:W-:Y:S02]  /*3c20*/  ISETP.GE.AND P6, PT, R54, RZ, PT ;  /* 0x000000ff3600720c */ /* 0x000fe40003fc6270 */
[----:B------:R-:W4:Y:S07]  /*3c30*/  LDL.LU R54, [R1+0x3ac] ;  /* 0x0003ac0001367983 */ /* 0x000f2e0000300800 */
[--C-:B------:R-:W-:Y:S01]  /*3c40*/  @!P2 IMAD.IADD R31, R31, 0x1, -R0.reuse ;  /* 0x000000011f1fa824 */ /* 0x100fe200078e0a00 */
[----:B------:R-:W-:Y:S01]  /*3c50*/  ISETP.GE.AND P2, PT, R57, RZ, PT ;  /* 0x000000ff3900720c */ /* 0x000fe20003f46270 */
[----:B------:R-:W-:Y:S01]  /*3c60*/  @!P0 IMAD.IADD R35, R35, 0x1, -R0 ;  /* 0x0000000123238824 */ /* 0x000fe200078e0a00 */
[----:B------:R-:W4:Y:S01]  /*3c70*/  LDL.LU R57, [R1+0x3b0] ;  /* 0x0003b00001397983 */ /* 0x000f220000300800 */
[----:B--2---:R-:W-:-:S02]  /*3c80*/  IABS R5, R59 ;  /* 0x0000003b00057213 */ /* 0x004fc40000000000 */
[----:B------:R-:W-:Y:S02]  /*3c90*/  ISETP.GE.AND P0, PT, R59, RZ, PT ;  /* 0x000000ff3b00720c */ /* 0x000fe40003f06270 */
[----:B------:R-:W2:Y:S01]  /*3ca0*/  LDL.LU R59, [R1+0x3b4] ;  /* 0x0003b400013b7983 */ /* 0x000ea20000300800 */
[----:B------:R-:W-:Y:S01]  /*3cb0*/  @!P6 IMAD.MOV R31, RZ, RZ, -R31 ;  /* 0x000000ffff1fe224 */ /* 0x000fe200078e0a1f */
[C---:B------:R-:W-:Y:S01]  /*3cc0*/  ISETP.GT.U32.AND P6, PT, R0.reuse, R36, PT ;  /* 0x000000240000720c */ /* 0x040fe20003fc4070 */
[----:B------:R-:W-:Y:S01]  /*3cd0*/  @!P3 IMAD.MOV R29, RZ, RZ, -R29 ;  /* 0x000000ffff1db224 */ /* 0x000fe200078e0a1d */
[----:B------:R-:W-:Y:S01]  /*3ce0*/  ISETP.GT.U32.AND P3, PT, R0, R33, PT ;  /* 0x000000210000720c */ /* 0x000fe20003f64070 */
[----:B------:R-:W-:-:S10]  /*3cf0*/  @!P4 IMAD.MOV R28, RZ, RZ, -R28 ;  /* 0x000000ffff1cc224 */ /* 0x000fd400078e0a1c */
[--C-:B------:R-:W-:Y:S01]  /*3d00*/  @!P6 IMAD.IADD R36, R36, 0x1, -R0.reuse ;  /* 0x000000012424e824 */ /* 0x100fe200078e0a00 */
[----:B------:R-:W-:Y:S01]  /*3d10*/  ISETP.GT.U32.AND P4, PT, R0, R34, PT ;  /* 0x000000220000720c */ /* 0x000fe20003f84070 */
[----:B------:R-:W-:Y:S01]  /*3d20*/  @!P3 IMAD.IADD R33, R33, 0x1, -R0 ;  /* 0x000000012121b824 */ /* 0x000fe200078e0a00 */
[----:B------:R-:W-:Y:S01]  /*3d30*/  ISETP.GE.AND P3, PT, R52, RZ, PT ;  /* 0x000000ff3400720c */ /* 0x000fe20003f66270 */
[----:B------:R-:W-:-:S04]  /*3d40*/  IMAD.HI.U32 R6, R4, R5, RZ ;  /* 0x0000000504067227 */ /* 0x000fc800078e00ff */
[----:B------:R-:W-:-:S04]  /*3d50*/  IMAD.MOV R6, RZ, RZ, -R6 ;  /* 0x000000ffff067224 */ /* 0x000fc800078e0a06 */
[----:B------:R-:W-:Y:S02]  /*3d60*/  IMAD R38, R0, R6, R5 ;  /* 0x0000000600267224 */ /* 0x000fe400078e0205 */
[----:B------:R-:W-:Y:S01]  /*3d70*/  @!P4 IMAD.IADD R34, R34, 0x1, -R0 ;  /* 0x000000012222c824 */ /* 0x000fe200078e0a00 */
[----:B------:R-:W-:-:S03]  /*3d80*/  ISETP.GE.AND P1, PT, R55, RZ, PT ;  /* 0x000000ff3700720c */ /* 0x000fc60003f26270 */
[----:B------:R-:W-:Y:S01]  /*3d90*/  @!P3 IMAD.MOV R34, RZ, RZ, -R34 ;  /* 0x000000ffff22b224 */ /* 0x000fe200078e0a22 */
[----:B------:R-:W-:Y:S01]  /*3da0*/  ISETP.GT.U32.AND P3, PT, R0, R38, PT ;  /* 0x000000260000720c */ /* 0x000fe20003f64070 */
[----:B------:R-:W-:Y:S01]  /*3db0*/  @!P2 IMAD.MOV R33, RZ, RZ, -R33 ;  /* 0x000000ffff21a224 */ /* 0x000fe200078e0a21 */
[----:B------:R-:W-:Y:S02]  /*3dc0*/  IABS R2, R56 ;  /* 0x0000003800027213 */ /* 0x000fe40000000000 */
[----:B------:R-:W-:Y:S02]  /*3dd0*/  ISETP.GE.AND P2, PT, R56, RZ, PT ;  /* 0x000000ff3800720c */ /* 0x000fe40003f46270 */
[----:B------:R-:W-:-:S07]  /*3de0*/  ISETP.GE.AND P4, PT, R53, RZ, PT ;  /* 0x000000ff3500720c */ /* 0x000fce0003f86270 */
[----:B------:R-:W-:Y:S01]  /*3df0*/  @!P3 IMAD.IADD R38, R38, 0x1, -R0 ;  /* 0x000000012626b824 */ /* 0x000fe200078e0a00 */
[----:B---3--:R-:W-:Y:S02]  /*3e00*/  IABS R39, R58 ;  /* 0x0000003a00277213 */ /* 0x008fe40000000000 */
[----:B------:R-:W-:Y:S02]  /*3e10*/  ISETP.GE.AND P6, PT, R58, RZ, PT ;  /* 0x000000ff3a00720c */ /* 0x000fe40003fc6270 */
[----:B------:R-:W3:Y:S04]  /*3e20*/  LDL.LU R58, [R1+0x3b8] ;  /* 0x0003b800013a7983 */ /* 0x000ee80000300800 */
[----:B------:R-:W3:Y:S04]  /*3e30*/  LDL.LU R55, [R1+0x3bc] ;  /* 0x0003bc0001377983 */ /* 0x000ee80000300800 */
[----:B------:R-:W3:Y:S04]  /*3e40*/  LDL.LU R56, [R1+0x3c0] ;  /* 0x0003c00001387983 */ /* 0x000ee80000300800 */
[----:B------:R-:W3:Y:S01]  /*3e50*/  LDL.LU R52, [R1+0x3c4] ;  /* 0x0003c40001347983 */ /* 0x000ee20000300800 */
[----:B------:R-:W-:Y:S01]  /*3e60*/  @!P4 IMAD.MOV R35, RZ, RZ, -R35 ;  /* 0x000000ffff23c224 */ /* 0x000fe200078e0a23 */
[----:B------:R-:W-:-:S02]  /*3e70*/  ISETP.GT.U32.AND P4, PT, R0, R38, PT ;  /* 0x000000260000720c */ /* 0x000fc40003f84070 */
[----:B------:R-:W3:Y:S01]  /*3e80*/  LDL.LU R53, [R1+0x3c8] ;  /* 0x0003c80001357983 */ /* 0x000ee20000300800 */
[----:B------:R-:W-:-:S10]  /*3e90*/  @!P1 IMAD.MOV R36, RZ, RZ, -R36 ;  /* 0x000000ffff249224 */ /* 0x000fd400078e0a24 */
[----:B------:R-:W-:Y:S01]  /*3ea0*/  @!P4 IMAD.IADD R38, R38, 0x1, -R0 ;  /* 0x000000012626c824 */ /* 0x000fe200078e0a00 */
[----:B----4-:R-:W-:Y:S02]  /*3eb0*/  IABS R41, R57 ;  /* 0x0000003900297213 */ /* 0x010fe40000000000 */
[----:B------:R-:W-:Y:S02]  /*3ec0*/  ISETP.GE.AND P1, PT, R57, RZ, PT ;  /* 0x000000ff3900720c */ /* 0x000fe40003f26270 */
[----:B------:R-:W4:Y:S01]  /*3ed0*/  LDL.LU R57, [R1+0x3cc] ;  /* 0x0003cc0001397983 */ /* 0x000f220000300800 */
[----:B--2---:R-:W-:Y:S02]  /*3ee0*/  ISETP.GE.AND P4, PT, R59, RZ, PT ;  /* 0x000000ff3b00720c */ /* 0x004fe40003f86270 */
[----:B------:R-:W-:Y:S02]  /*3ef0*/  IABS R42, R59 ;  /* 0x0000003b002a7213 */ /* 0x000fe40000000000 */
[----:B------:R-:W2:Y:S01]  /*3f00*/  LDL.LU R59, [R1+0x3d0] ;  /* 0x0003d000013b7983 */ /* 0x000ea20000300800 */
[----:B------:R-:W-:-:S04]  /*3f10*/  IMAD.HI.U32 R7, R4, R2, RZ ;  /* 0x0000000204077227 */ /* 0x000fc800078e00ff */
[----:B------:R-:W-:-:S04]  /*3f20*/  IMAD.MOV R7, RZ, RZ, -R7 ;  /* 0x000000ffff077224 */ /* 0x000fc800078e0a07 */
[----:B------:R-:W-:Y:S02]  /*3f30*/  IMAD R37, R0, R7, R2 ;  /* 0x0000000700257224 */ /* 0x000fe400078e0202 */
[----:B------:R-:W-:-:S03]  /*3f40*/  @!P5 IMAD.MOV R32, RZ, RZ, -R32 ;  /* 0x000000ffff20d224 */ /* 0x000fc600078e0a20 */
[----:B------:R-:W-:Y:S01]  /*3f50*/  ISETP.GT.U32.AND P5, PT, R0, R37, PT ;  /* 0x000000250000720c */ /* 0x000fe20003fa4070 */
[----:B------:R-:W-:-:S12]  /*3f60*/  IMAD.HI.U32 R2, R4, R39, RZ ;  /* 0x0000002704027227 */ /* 0x000fd800078e00ff */
[----:B------:R-:W-:-:S05]  /*3f70*/  @!P5 IMAD.IADD R37, R37, 0x1, -R0 ;  /* 0x000000012525d824 */ /* 0x000fca00078e0a00 */
[----:B------:R-:W-:Y:S01]  /*3f80*/  ISETP.GT.U32.AND P5, PT, R0, R37, PT ;  /* 0x000000250000720c */ /* 0x000fe20003fa4070 */
[----:B------:R-:W-:Y:S01]  /*3f90*/  IMAD.MOV R2, RZ, RZ, -R2 ;  /* 0x000000ffff027224 */ /* 0x000fe200078e0a02 */
[----:B------:R-:W-:-:S03]  /*3fa0*/  IABS R40, R54 ;  /* 0x0000003600287213 */ /* 0x000fc60000000000 */
[----:B------:R-:W-:Y:S02]  /*3fb0*/  IMAD R39, R0, R2, R39 ;  /* 0x0000000200277224 */ /* 0x000fe400078e0227 */
[----:B------:R-:W-:-:S04]  /*3fc0*/  IMAD.HI.U32 R2, R4, R41, RZ ;  /* 0x0000002904027227 */ /* 0x000fc800078e00ff */
[----:B------:R-:W-:Y:S02]  /*3fd0*/  IMAD.MOV R2, RZ, RZ, -R2 ;  /* 0x000000ffff027224 */ /* 0x000fe400078e0a02 */
[----:B------:R-:W-:Y:S01]  /*3fe0*/  @!P5 IMAD.IADD R37, R37, 0x1, -R0 ;  /* 0x000000012525d824 */ /* 0x000fe200078e0a00 */
[----:B------:R-:W-:Y:S01]  /*3ff0*/  ISETP.GT.U32.AND P5, PT, R0, R39, PT ;  /* 0x000000270000720c */ /* 0x000fe20003fa4070 */
[----:B------:R-:W-:-:S04]  /*4000*/  IMAD.HI.U32 R5, R4, R40, RZ ;  /* 0x0000002804057227 */ /* 0x000fc800078e00ff */
[C---:B------:R-:W-:Y:S02]  /*4010*/  IMAD R41, R0.reuse, R2, R41 ;  /* 0x0000000200297224 */ /* 0x040fe400078e0229 */
[----:B------:R-:W-:Y:S02]  /*4020*/  IMAD.MOV R5, RZ, RZ, -R5 ;  /* 0x000000ffff057224 */ /* 0x000fe400078e0a05 */
[----:B------:R-:W-:Y:S01]  /*4030*/  @!P0 IMAD.MOV R38, RZ, RZ, -R38 ;  /* 0x000000ffff268224 */ /* 0x000fe200078e0a26 */
[C---:B------:R-:W-:Y:S01]  /*4040*/  ISETP.GT.U32.AND P0, PT, R0.reuse, R41, PT ;  /* 0x000000290000720c */ /* 0x040fe20003f04070 */
[C---:B------:R-:W-:Y:S02]  /*4050*/  IMAD R40, R0.reuse, R5, R40 ;  /* 0x0000000500287224 */ /* 0x040fe400078e0228 */
[----:B------:R-:W-:Y:S02]  /*4060*/  @!P2 IMAD.MOV R37, RZ, RZ, -R37 ;  /* 0x000000ffff25a224 */ /* 0x000fe400078e0a25 */
[----:B------:R-:W-:Y:S01]  /*4070*/  @!P5 IMAD.IADD R39, R39, 0x1, -R0 ;  /* 0x000000012727d824 */ /* 0x000fe200078e0a00 */
[----:B------:R-:W-:-:S04]  /*4080*/  ISETP.GT.U32.AND P2, PT, R0, R40, PT ;  /* 0x000000280000720c */ /* 0x000fc80003f44070 */
[----:B------:R-:W-:-:S03]  /*4090*/  ISETP.GT.U32.AND P5, PT, R0, R39, PT ;  /* 0x000000270000720c */ /* 0x000fc60003fa4070 */
[----:B------:R-:W-:Y:S01]  /*40a0*/  @!P0 IMAD.IADD R41, R41, 0x1, -R0 ;  /* 0x0000000129298824 */ /* 0x000fe200078e0a00 */
[----:B---3--:R-:W-:-:S05]  /*40b0*/  IABS R43, R58 ;  /* 0x0000003a002b7213 */ /* 0x008fca0000000000 */
[----:B------:R-:W-:-:S04]  /*40c0*/  IMAD.HI.U32 R2, R4, R43, RZ ;  /* 0x0000002b04027227 */ /* 0x000fc800078e00ff */
[----:B------:R-:W-:-:S04]  /*40d0*/  IMAD.MOV R2, RZ, RZ, -R2 ;  /* 0x000000ffff027224 */ /* 0x000fc800078e0a02 */
[----:B------:R-:W-:-:S05]  /*40e0*/  IMAD R43, R0, R2, R43 ;  /* 0x00000002002b7224 */ /* 0x000fca00078e022b */
[----:B------:R-:W-:Y:S01]  /*40f0*/  ISETP.GT.U32.AND P0, PT, R0, R43, PT ;  /* 0x0000002b0000720c */ /* 0x000fe20003f04070 */
[--C-:B------:R-:W-:Y:S01]  /*4100*/  @!P2 IMAD.IADD R40, R40, 0x1, -R0.reuse ;  /* 0x000000012828a824 */ /* 0x100fe200078e0a00 */
[----:B------:R-:W-:Y:S01]  /*4110*/  IABS R44, R55 ;  /* 0x00000037002c7213 */ /* 0x000fe20000000000 */
[--C-:B------:R-:W-:Y:S01]  /*4120*/  @!P5 IMAD.IADD R39, R39, 0x1, -R0.reuse ;  /* 0x000000012727d824 */ /* 0x100fe200078e0a00 */
[----:B------:R-:W-:Y:S01]  /*4130*/  ISETP.GE.AND P5, PT, R58, RZ, PT ;  /* 0x000000ff3a00720c */ /* 0x000fe20003fa6270 */
[----:B------:R-:W-:Y:S01]  /*4140*/  IMAD.HI.U32 R5, R4, R42, RZ ;  /* 0x0000002a04057227 */ /* 0x000fe200078e00ff */
[----:B------:R-:W-:Y:S01]  /*4150*/  ISETP.GT.U32.AND P2, PT, R0, R40, PT ;  /* 0x000000280000720c */ /* 0x000fe20003f44070 */
[----:B------:R-:W3:Y:S01]  /*4160*/  LDL.LU R58, [R1+0x3d4] ;  /* 0x0003d400013a7983 */ /* 0x000ee20000300800 */
[----:B------:R-:W-:Y:S01]  /*4170*/  ISETP.GE.AND P3, PT, R54, RZ, PT ;  /* 0x000000ff3600720c */ /* 0x000fe20003f66270 */
[----:B------:R-:W-:Y:S01]  /*4180*/  IMAD.HI.U32 R6, R4, R44, RZ ;  /* 0x0000002c04067227 */ /* 0x000fe200078e00ff */
[----:B------:R-:W-:Y:S01]  /*4190*/  IABS R46, R52 ;  /* 0x00000034002e7213 */ /* 0x000fe20000000000 */
[----:B------:R-:W3:Y:S02]  /*41a0*/  LDL.LU R54, [R1+0x3d8] ;  /* 0x0003d80001367983 */ /* 0x000ee40000300800 */
[----:B------:R-:W-:-:S02]  /*41b0*/  @!P0 IMAD.IADD R43, R43, 0x1, -R0 ;  /* 0x000000012b2b8824 */ /* 0x000fc400078e0a00 */
[----:B------:R-:W-:Y:S02]  /*41c0*/  IMAD.MOV R5, RZ, RZ, -R5 ;  /* 0x000000ffff057224 */ /* 0x000fe400078e0a05 */
[----:B------:R-:W-:Y:S01]  /*41d0*/  IMAD.MOV R6, RZ, RZ, -R6 ;  /* 0x000000ffff067224 */ /* 0x000fe200078e0a06 */
[C---:B------:R-:W-:Y:S01]  /*41e0*/  ISETP.GT.U32.AND P0, PT, R0.reuse, R43, PT ;  /* 0x0000002b0000720c */ /* 0x040fe20003f04070 */
[----:B------:R-:W-:Y:S02]  /*41f0*/  IMAD R42, R0, R5, R42 ;  /* 0x00000005002a7224 */ /* 0x000fe400078e022a */
[----:B------:R-:W-:-:S04]  /*4200*/  IMAD.HI.U32 R2, R4, R46, RZ ;  /* 0x0000002e04027227 */ /* 0x000fc800078e00ff */
[----:B------:R-:W-:Y:S01]  /*4210*/  @!P2 IMAD.IADD R40, R40, 0x1, -R0 ;  /* 0x000000012828a824 */ /* 0x000fe200078e0a00 */
[C---:B------:R-:W-:Y:S01]  /*4220*/  ISETP.GT.U32.AND P2, PT, R0.reuse, R42, PT ;  /* 0x0000002a0000720c */ /* 0x040fe20003f44070 */
[C---:B------:R-:W-:Y:S02]  /*4230*/  IMAD R44, R0.reuse, R6, R44 ;  /* 0x00000006002c7224 */ /* 0x040fe400078e022c */
[----:B------:R-:W-:Y:S02]  /*4240*/  IMAD.MOV R2, RZ, RZ, -R2 ;  /* 0x000000ffff027224 */ /* 0x000fe400078e0a02 */
[----:B------:R-:W-:Y:S01]  /*4250*/  @!P3 IMAD.MOV R40, RZ, RZ, -R40 ;  /* 0x000000ffff28b224 */ /* 0x000fe200078e0a28 */
[C---:B------:R-:W-:Y:S01]  /*4260*/  ISETP.GT.U32.AND P3, PT, R0.reuse, R44, PT ;  /* 0x0000002c0000720c */ /* 0x040fe20003f64070 */
[----:B------:R-:W-:Y:S02]  /*4270*/  IMAD R46, R0, R2, R46 ;  /* 0x00000002002e7224 */ /* 0x000fe400078e022e */
[----:B------:R-:W-:Y:S01]  /*4280*/  @!P0 IMAD.IADD R43, R43, 0x1, -R0 ;  /* 0x000000012b2b8824 */ /* 0x000fe200078e0a00 */
[----:B------:R-:W-:-:S02]  /*4290*/  IABS R47, R53 ;  /* 0x00000035002f7213 */ /* 0x000fc40000000000 */
[----:B------:R-:W-:Y:S01]  /*42a0*/  ISETP.GT.U32.AND P0, PT, R0, R46, PT ;  /* 0x0000002e0000720c */ /* 0x000fe20003f04070 */
[----:B------:R-:W-:Y:S02]  /*42b0*/  @!P2 IMAD.IADD R42, R42, 0x1, -R0 ;  /* 0x000000012a2aa824 */ /* 0x000fe400078e0a00 */
[----:B------:R-:W-:-:S04]  /*42c0*/  IMAD.HI.U32 R5, R4, R47, RZ ;  /* 0x0000002f04057227 */ /* 0x000fc800078e00ff */
[----:B------:R-:W-:Y:S01]  /*42d0*/  @!P6 IMAD.MOV R39, RZ, RZ, -R39 ;  /* 0x000000ffff27e224 */ /* 0x000fe200078e0a27 */
[----:B------:R-:W-:Y:S01]  /*42e0*/  ISETP.GT.U32.AND P6, PT, R0, R42, PT ;  /* 0x0000002a0000720c */ /* 0x000fe20003fc4070 */
[--C-:B------:R-:W-:Y:S02]  /*42f0*/  @!P3 IMAD.IADD R44, R44, 0x1, -R0.reuse ;  /* 0x000000012c2cb824 */ /* 0x100fe400078e0a00 */
[----:B------:R-:W-:Y:S01]  /*4300*/  IMAD.MOV R5, RZ, RZ, -R5 ;  /* 0x000000ffff057224 */ /* 0x000fe200078e0a05 */
[----:B----4-:R-:W-:Y:S01]  /*4310*/  IABS R48, R57 ;  /* 0x0000003900307213 */ /* 0x010fe20000000000 */
[----:B------:R-:W-:Y:S01]  /*4320*/  @!P0 IMAD.IADD R46, R46, 0x1, -R0 ;  /* 0x000000012e2e8824 */ /* 0x000fe200078e0a00 */
[C---:B------:R-:W-:Y:S01]  /*4330*/  ISETP.GT.U32.AND P0, PT, R0.reuse, R44, PT ;  /* 0x0000002c0000720c */ /* 0x040fe20003f04070 */
[----:B------:R-:W-:Y:S02]  /*4340*/  IMAD R47, R0, R5, R47 ;  /* 0x00000005002f7224 */ /* 0x000fe400078e022f */
[----:B------:R-:W-:-:S04]  /*4350*/  IMAD.HI.U32 R2, R4, R48, RZ ;  /* 0x0000003004027227 */ /* 0x000fc800078e00ff */
[----:B------:R-:W-:Y:S02]  /*4360*/  IMAD.MOV R6, RZ, RZ, -R2 ;  /* 0x000000ffff067224 */ /* 0x000fe400078e0a02 */
[----:B------:R-:W-:Y:S02]  /*4370*/  @!P6 IMAD.IADD R42, R42, 0x1, -R0 ;  /* 0x000000012a2ae824 */ /* 0x000fe400078e0a00 */
[----:B------:R-:W-:Y:S01]  /*4380*/  IMAD R48, R0, R6, R48 ;  /* 0x0000000600307224 */ /* 0x000fe200078e0230 */
[----:B------:R-:W-:Y:S01]  /*4390*/  ISETP.GE.AND P6, PT, R55, RZ, PT ;  /* 0x000000ff3700720c */ /* 0x000fe20003fc6270 */
[----:B------:R-:W-:Y:S01]  /*43a0*/  @!P5 IMAD.MOV R43, RZ, RZ, -R43 ;  /* 0x000000ffff2bd224 */ /* 0x000fe200078e0a2b */
[----:B------:R-:W4:Y:S01]  /*43b0*/  LDL.LU R55, [R1+0x3dc] ;  /* 0x0003dc0001377983 */ /* 0x000f220000300800 */
[----:B------:R-:W-:Y:S01]  /*43c0*/  @!P0 IMAD.IADD R44, R44, 0x1, -R0 ;  /* 0x000000012c2c8824 */ /* 0x000fe200078e0a00 */
[----:B------:R-:W-:Y:S02]  /*43d0*/  ISETP.GT.U32.AND P5, PT, R0, R48, PT ;  /* 0x000000300000720c */ /* 0x000fe40003fa4070 */
[----:B------:R-:W-:-:S02]  /*43e0*/  IABS R45, R56 ;  /* 0x00000038002d7213 */ /* 0x000fc40000000000 */
[----:B------:R-:W-:Y:S02]  /*43f0*/  ISETP.GE.AND P3, PT, R56, RZ, PT ;  /* 0x000000ff3800720c */ /* 0x000fe40003f66270 */
[----:B------:R-:W4:Y:S07]  /*4400*/  LDL.LU R56, [R1+0x3e0] ;  /* 0x0003e00001387983 */ /* 0x000f2e0000300800 */
[----:B------:R-:W-:Y:S01]  /*4410*/  @!P5 IMAD.IADD R48, R48, 0x1, -R0 ;  /* 0x000000013030d824 */ /* 0x000fe200078e0a00 */
[----:B------:R-:W-:-:S02]  /*4420*/  ISETP.GE.AND P5, PT, R57, RZ, PT ;  /* 0x000000ff3900720c */ /* 0x000fc40003fa6270 */
[----:B------:R-:W4:Y:S01]  /*4430*/  LDL.LU R57, [R1+0x3e4] ;  /* 0x0003e40001397983 */ /* 0x000f220000300800 */
[----:B--2---:R-:W-:-:S05]  /*4440*/  IABS R49, R59 ;  /* 0x0000003b00317213 */ /* 0x004fca0000000000 */
[----:B------:R-:W-:-:S04]  /*4450*/  IMAD.HI.U32 R5, R4, R49, RZ ;  /* 0x0000003104057227 */ /* 0x000fc800078e00ff */
[----:B------:R-:W-:-:S04]  /*4460*/  IMAD.MOV R2, RZ, RZ, -R5 ;  /* 0x000000ffff027224 */ /* 0x000fc800078e0a05 */
[----:B------:R-:W-:-:S05]  /*4470*/  IMAD R49, R0, R2, R49 ;  /* 0x0000000200317224 */ /* 0x000fca00078e0231 */
[----:B------:R-:W-:-:S13]  /*4480*/  ISETP.GT.U32.AND P0, PT, R0, R49, PT ;  /* 0x000000310000720c */ /* 0x000fda0003f04070 */
[----:B------:R-:W-:Y:S01]  /*4490*/  @!P0 IMAD.IADD R49, R49, 0x1, -R0 ;  /* 0x0000000131318824 */ /* 0x000fe200078e0a00 */
[----:B------:R-:W-:Y:S02]  /*44a0*/  ISETP.GE.AND P0, PT, R59, RZ, PT ;  /* 0x000000ff3b00720c */ /* 0x000fe40003f06270 */
[----:B------:R-:W2:Y:S04]  /*44b0*/  LDL.LU R59, [R1+0x3e8] ;  /* 0x0003e800013b7983 */ /* 0x000ea80000300800 */
[----:B------:R-:W2:Y:S01]  /*44c0*/  LDL.LU R3, [R1+0x3ec] ;  /* 0x0003ec0001037983 */ /* 0x000ea20000300800 */
[----:B------:R-:W-:Y:S01]  /*44d0*/  ISETP.GT.U32.AND P2, PT, R0, R41, PT ;  /* 0x000000290000720c */ /* 0x000fe20003f44070 */
[----:B------:R-:W-:-:S04]  /*44e0*/  IMAD.HI.U32 R7, R4, R45, RZ ;  /* 0x0000002d04077227 */ /* 0x000fc800078e00ff */
[----:B------:R-:W-:-:S04]  /*44f0*/  IMAD.MOV R7, RZ, RZ, -R7 ;  /* 0x000000ffff077224 */ /* 0x000fc800078e0a07 */
[----:B------:R-:W-:-:S04]  /*4500*/  IMAD R45, R0, R7, R45 ;  /* 0x00000007002d7224 */ /* 0x000fc800078e022d */
[----:B------:R-:W-:Y:S01]  /*4510*/  @!P2 IMAD.IADD R41, R41, 0x1, -R0 ;  /* 0x000000012929a824 */ /* 0x000fe200078e0a00 */
[----:B------:R-:W-:-:S13]  /*4520*/  ISETP.GT.U32.AND P2, PT, R0, R45, PT ;  /* 0x0000002d0000720c */ /* 0x000fda0003f44070 */
[----:B------:R-:W-:Y:S01]  /*4530*/  @!P2 IMAD.IADD R45, R45, 0x1, -R0 ;  /* 0x000000012d2da824 */ /* 0x000fe200078e0a00 */
[----:B------:R-:W-:Y:S01]  /*4540*/  ISETP.GT.U32.AND P2, PT, R0, R47, PT ;  /* 0x0000002f0000720c */ /* 0x000fe20003f44070 */
[----:B------:R-:W-:-:S03]  /*4550*/  @!P1 IMAD.MOV R41, RZ, RZ, -R41 ;  /* 0x000000ffff299224 */ /* 0x000fc600078e0a29 */
[----:B------:R-:W-:-:S09]  /*4560*/  ISETP.GT.U32.AND P1, PT, R0, R45, PT ;  /* 0x0000002d0000720c */ /* 0x000fd20003f24070 */
[----:B------:R-:W-:-:S05]  /*4570*/  @!P2 IMAD.IADD R47, R47, 0x1, -R0 ;  /* 0x000000012f2fa824 */ /* 0x000fca00078e0a00 */
[C---:B------:R-:W-:Y:S01]  /*4580*/  ISETP.GT.U32.AND P2, PT, R0.reuse, R47, PT ;  /* 0x0000002f0000720c */ /* 0x040fe20003f44070 */
[----:B------:R-:W-:Y:S01]  /*4590*/  @!P4 IMAD.MOV R42, RZ, RZ, -R42 ;  /* 0x000000ffff2ac224 */ /* 0x000fe200078e0a2a */
[----:B------:R-:W-:Y:S01]  /*45a0*/  ISETP.GT.U32.AND P4, PT, R0, R46, PT ;  /* 0x0000002e0000720c */ /* 0x000fe20003f84070 */
[----:B------:R-:W-:Y:S01]  /*45b0*/  @!P1 IMAD.IADD R45, R45, 0x1, -R0 ;  /* 0x000000012d2d9824 */ /* 0x000fe200078e0a00 */
[----:B------:R-:W-:-:S09]  /*45c0*/  ISETP.GE.AND P1, PT, R52, RZ, PT ;  /* 0x000000ff3400720c */ /* 0x000fd20003f26270 */
[----:B------:R-:W-:Y:S01]  /*45d0*/  @!P2 IMAD.IADD R47, R47, 0x1, -R0 ;  /* 0x000000012f2fa824 */ /* 0x000fe200078e0a00 */
[----:B---3--:R-:W-:-:S05]  /*45e0*/  IABS R50, R58 ;  /* 0x0000003a00327213 */ /* 0x008fca0000000000 */
[----:B------:R-:W-:-:S04]  /*45f0*/  IMAD.HI.U32 R2, R4, R50, RZ ;  /* 0x0000003204027227 */ /* 0x000fc800078e00ff */
[----:B------:R-:W-:Y:S01]  /*4600*/  IMAD.MOV R2, RZ, RZ, -R2 ;  /* 0x000000ffff027224 */ /* 0x000fe200078e0a02 */
[----:B------:R-:W-:-:S03]  /*4610*/  IABS R51, R54 ;  /* 0x0000003600337213 */ /* 0x000fc60000000000 */
[----:B------:R-:W-:Y:S02]  /*4620*/  IMAD R50, R0, R2, R50 ;  /* 0x0000000200327224 */ /* 0x000fe400078e0232 */
[----:B------:R-:W-:-:S03]  /*4630*/  IMAD.HI.U32 R2, R4, R51, RZ ;  /* 0x0000003304027227 */ /* 0x000fc600078e00ff */
[----:B------:R-:W-:Y:S01]  /*4640*/  ISETP.GT.U32.AND P2, PT, R0, R50, PT ;  /* 0x000000320000720c */ /* 0x000fe20003f44070 */
[----:B------:R-:W-:Y:S02]  /*4650*/  IMAD.MOV R2, RZ, RZ, -R2 ;  /* 0x000000ffff027224 */ /* 0x000fe400078e0a02 */
[----:B------:R-:W-:Y:S02]  /*4660*/  @!P4 IMAD.IADD R46, R46, 0x1, -R0 ;  /* 0x000000012e2ec824 */ /* 0x000fe400078e0a00 */
[----:B------:R-:W-:Y:S02]  /*4670*/  IMAD R51, R0, R2, R51 ;  /* 0x0000000200337224 */ /* 0x000fe400078e0233 */
[----:B------:R-:W-:-:S03]  /*4680*/  @!P1 IMAD.MOV R46, RZ, RZ, -R46 ;  /* 0x000000ffff2e9224 */ /* 0x000fc600078e0a2e */
[----:B------:R-:W-:-:S03]  /*4690*/  ISETP.GT.U32.AND P1, PT, R0, R51, PT ;  /* 0x000000330000720c */ /* 0x000fc60003f24070 */
[----:B------:R-:W-:Y:S01]  /*46a0*/  @!P2 IMAD.IADD R50, R50, 0x1, -R0 ;  /* 0x000000013232a824 */ /* 0x000fe200078e0a00 */
[C---:B------:R-:W-:Y:S01]  /*46b0*/  ISETP.GT.U32.AND P2, PT, R0.reuse, R48, PT ;  /* 0x000000300000720c */ /* 0x040fe20003f44070 */
[----:B------:R-:W-:Y:S01]  /*46c0*/  @!P6 IMAD.MOV R44, RZ, RZ, -R44 ;  /* 0x000000ffff2ce224 */ /* 0x000fe200078e0a2c */
[----:B------:R-:W-:Y:S02]  /*46d0*/  ISETP.GE.AND P4, PT, R53, RZ, PT ;  /* 0x000000ff3500720c */ /* 0x000fe40003f86270 */
[----:B------:R-:W-:-:S05]  /*46e0*/  ISETP.GT.U32.AND P6, PT, R0, R50, PT ;  /* 0x000000320000720c */ /* 0x000fca0003fc4070 */
[----:B------:R-:W-:-:S04]  /*46f0*/  @!P1 IMAD.IADD R51, R51, 0x1, -R0 ;  /* 0x0000000133339824 */ /* 0x000fc800078e0a00 */
[----:B------:R-:W-:-:S04]  /*4700*/  @!P2 IMAD.IADD R48, R48, 0x1, -R0 ;  /* 0x000000013030a824 */ /* 0x000fc800078e0a00 */
[----:B------:R-:W-:Y:S01]  /*4710*/  @!P5 IMAD.MOV R48, RZ, RZ, -R48 ;  /* 0x000000ffff30d224 */ /* 0x000fe200078e0a30 */
[----:B------:R-:W-:Y:S02]  /*4720*/  ISETP.GT.U32.AND P5, PT, R0, R51, PT ;  /* 0x000000330000720c */ /* 0x000fe40003fa4070 */
[----:B----4-:R-:W-:-:S05]  /*4730*/  IABS R52, R55 ;  /* 0x0000003700347213 */ /* 0x010fca0000000000 */
[----:B------:R-:W-:-:S04]  /*4740*/  IMAD.HI.U32 R2, R4, R52, RZ ;  /* 0x0000003404027227 */ /* 0x000fc800078e00ff */
[----:B------:R-:W-:Y:S02]  /*4750*/  IMAD.MOV R2, RZ, RZ, -R2 ;  /* 0x000000ffff027224 */ /* 0x000fe400078e0a02 */
[----:B------:R-:W-:Y:S02]  /*4760*/  @!P4 IMAD.MOV R47, RZ, RZ, -R47 ;  /* 0x000000ffff2fc224 */ /* 0x000fe400078e0a2f */
[----:B------:R-:W-:Y:S01]  /*4770*/  IMAD R52, R0, R2, R52 ;  /* 0x0000000200347224 */ /* 0x000fe200078e0234 */
[----:B------:R-:W-:Y:S01]  /*4780*/  ISETP.GE.AND P4, PT, R58, RZ, PT ;  /* 0x000000ff3a00720c */ /* 0x000fe20003f86270 */
[--C-:B------:R-:W-:Y:S01]  /*4790*/  @!P6 IMAD.IADD R50, R50, 0x1, -R0.reuse ;  /* 0x000000013232e824 */ /* 0x100fe200078e0a00 */
[----:B------:R-:W3:Y:S01]  /*47a0*/  LDL.LU R58, [R1+0x3f0] ;  /* 0x0003f000013a7983 */ /* 0x000ee20000300800 */
[----:B------:R-:W-:Y:S01]  /*47b0*/  ISETP.GE.AND P6, PT, R55, RZ, PT ;  /* 0x000000ff3700720c */ /* 0x000fe20003fc6270 */
[----:B------:R-:W-:Y:S01]  /*47c0*/  @!P5 IMAD.IADD R51, R51, 0x1, -R0 ;  /* 0x000000013333d824 */ /* 0x000fe200078e0a00 */
[----:B------:R-:W-:-:S13]  /*47d0*/  ISETP.GT.U32.AND P2, PT, R0, R52, PT ;  /* 0x000000340000720c */ /* 0x000fda0003f44070 */
[----:B------:R-:W-:-:S05]  /*47e0*/  @!P2 IMAD.IADD R52, R52, 0x1, -R0 ;  /* 0x000000013434a824 */ /* 0x000fca00078e0a00 */
[----:B------:R-:W-:Y:S02]  /*47f0*/  ISETP.GT.U32.AND P2, PT, R0, R52, PT ;  /* 0x000000340000720c */ /* 0x000fe40003f44070 */
[----:B------:R-:W-:Y:S02]  /*4800*/  IABS R53, R56 ;  /* 0x0000003800357213 */ /* 0x000fe40000000000 */
[----:B------:R-:W-:-:S09]  /*4810*/  ISETP.GE.AND P1, PT, R56, RZ, PT ;  /* 0x000000ff3800720c */ /* 0x000fd20003f26270 */
[----:B------:R-:W-:Y:S01]  /*4820*/  @!P2 IMAD.IADD R52, R52, 0x1, -R0 ;  /* 0x000000013434a824 */ /* 0x000fe200078e0a00 */
[----:B--2---:R-:W-:Y:S02]  /*4830*/  ISETP.GE.AND P5, PT, R59, RZ, PT ;  /* 0x000000ff3b00720c */ /* 0x004fe40003fa6270 */
[----:B------:R-:W-:Y:S02]  /*4840*/  IABS R55, R59 ;  /* 0x0000003b00377213 */ /* 0x000fe40000000000 */
[----:B------:R-:W2:Y:S04]  /*4850*/  LDL.LU R59, [R1+0x3f4] ;  /* 0x0003f400013b7983 */ /* 0x000ea80000300800 */
[----:B0-----:R-:W4:Y:S04]  /*4860*/  LDL.LU R15, [R1+0x3f8] ;  /* 0x0003f800010f7983 */ /* 0x001f280000300800 */
[----:B------:R-:W4:Y:S04]  /*4870*/  LDL.LU R13, [R1+0x3fc] ;  /* 0x0003fc00010d7983 */ /* 0x000f280000300800 */
[----:B------:R-:W4:Y:S04]  /*4880*/  LDL.LU R11, [R1+0x400] ;  /* 0x00040000010b7983 */ /* 0x000f280000300800 */
[----:B------:R-:W4:Y:S01]  /*4890*/  LDL.LU R10, [R1+0x404] ;  /* 0x00040400010a7983 */ /* 0x000f220000300800 */
[----:B------:R-:W-:-:S02]  /*48a0*/  IABS R56, R3 ;  /* 0x0000000300387213 */ /* 0x000fc40000000000 */
[----:B------:R-:W-:Y:S02]  /*48b0*/  ISETP.GE.AND P2, PT, R3, RZ, PT ;  /* 0x000000ff0300720c */ /* 0x000fe40003f46270 */
[----:B------:R-:W4:Y:S04]  /*48c0*/  LDL.LU R3, [R1+0x408] ;  /* 0x0004080001037983 */ /* 0x000f280000300800 */
[----:B------:R-:W4:Y:S04]  /*48d0*/  LDL.LU R9, [R1+0x40c] ;  /* 0x00040c0001097983 */ /* 0x000f280000300800 */
[----:B------:R-:W4:Y:S04]  /*48e0*/  LDL.LU R61, [R1+0x410] ;  /* 0x00041000013d7983 */ /* 0x000f280000300800 */
[----:B------:R-:W4:Y:S01]  /*48f0*/  LDL R14, [R1+0x15b4] ;  /* 0x0015b400010e7983 */ /* 0x000f220000100800 */
[----:B------:R-:W-:Y:S01]  /*4900*/  @!P3 IMAD.MOV R45, RZ, RZ, -R45 ;  /* 0x000000ffff2db224 */ /* 0x000fe200078e0a2d */
[----:B------:R-:W-:Y:S01]  /*4910*/  ISETP.GT.U32.AND P3, PT, R0, R49, PT ;  /* 0x000000310000720c */ /* 0x000fe20003f64070 */
[----:B------:R-:W-:-:S04]  /*4920*/  IMAD.HI.U32 R2, R4, R53, RZ ;  /* 0x0000003504027227 */ /* 0x000fc800078e00ff */
[----:B------:R-:W-:-:S08]  /*4930*/  IMAD.MOV R2, RZ, RZ, -R2 ;  /* 0x000000ffff027224 */ /* 0x000fd000078e0a02 */
[----:B------:R-:W-:Y:S01]  /*4940*/  @!P3 IMAD.IADD R49, R49, 0x1, -R0 ;  /* 0x000000013131b824 */ /* 0x000fe200078e0a00 */
[----:B------:R-:W-:Y:S02]  /*4950*/  ISETP.GE.AND P3, PT, R54, RZ, PT ;  /* 0x000000ff3600720c */ /* 0x000fe40003f66270 */
[----:B------:R-:W-:Y:S01]  /*4960*/  IABS R54, R57 ;  /* 0x0000003900367213 */ /* 0x000fe20000000000 */
[----:B------:R-:W-:-:S04]  /*4970*/  IMAD R53, R0, R2, R53 ;  /* 0x0000000200357224 */ /* 0x000fc800078e0235 */
[----:B------:R-:W-:-:S04]  /*4980*/  IMAD.HI.U32 R2, R4, R54, RZ ;  /* 0x0000003604027227 */ /* 0x000fc800078e00ff */
[----:B------:R-:W-:Y:S02]  /*4990*/  IMAD.MOV R2, RZ, RZ, -R2 ;  /* 0x000000ffff027224 */ /* 0x000fe400078e0a02 */
[----:B------:R-:W-:Y:S01]  /*49a0*/  @!P4 IMAD.MOV R50, RZ, RZ, -R50 ;  /* 0x000000ffff32c224 */ /* 0x000fe200078e0a32 */
[C---:B------:R-:W-:Y:S01]  /*49b0*/  ISETP.GT.U32.AND P4, PT, R0.reuse, R53, PT ;  /* 0x000000350000720c */ /* 0x040fe20003f84070 */
[----:B------:R-:W-:Y:S02]  /*49c0*/  IMAD R54, R0, R2, R54 ;  /* 0x0000000200367224 */ /* 0x000fe400078e0236 */
[----:B------:R-:W-:-:S03]  /*49d0*/  @!P3 IMAD.MOV R51, RZ, RZ, -R51 ;  /* 0x000000ffff33b224 */ /* 0x000fc600078e0a33 */
[----:B------:R-:W-:-:S07]  /*49e0*/  ISETP.GT.U32.AND P3, PT, R0, R54, PT ;  /* 0x000000360000720c */ /* 0x000fce0003f64070 */
[----:B------:R-:W-:-:S05]  /*49f0*/  @!P4 IMAD.IADD R53, R53, 0x1, -R0 ;  /* 0x000000013535c824 */ /* 0x000fca00078e0a00 */
[----:B------:R-:W-:Y:S01]  /*4a00*/  ISETP.GT.U32.AND P4, PT, R0, R53, PT ;  /* 0x000000350000720c */ /* 0x000fe20003f84070 */
[----:B------:R-:W-:Y:S02]  /*4a10*/  @!P3 IMAD.IADD R54, R54, 0x1, -R0 ;  /* 0x000000013636b824 */ /* 0x000fe400078e0a00 */
[----:B------:R-:W-:-:S03]  /*4a20*/  IMAD.HI.U32 R6, R4, R55, RZ ;  /* 0x0000003704067227 */ /* 0x000fc600078e00ff */
[----:B------:R-:W-:Y:S01]  /*4a30*/  ISETP.GT.U32.AND P3, PT, R0, R54, PT ;  /* 0x000000360000720c */ /* 0x000fe20003f64070 */
[----:B------:R-:W-:-:S04]  /*4a40*/  IMAD.HI.U32 R5, R4, R56, RZ ;  /* 0x0000003804057227 */ /* 0x000fc800078e00ff */
[----:B------:R-:W-:Y:S02]  /*4a50*/  IMAD.MOV R6, RZ, RZ, -R6 ;  /* 0x000000ffff067224 */ /* 0x000fe400078e0a06 */
[----:B------:R-:W-:Y:S02]  /*4a60*/  IMAD.MOV R5, RZ, RZ, -R5 ;  /* 0x000000ffff057224 */ /* 0x000fe400078e0a05 */
[C---:B------:R-:W-:Y:S02]  /*4a70*/  IMAD R55, R0.reuse, R6, R55 ;  /* 0x0000000600377224 */ /* 0x040fe400078e0237 */
[----:B------:R-:W-:Y:S02]  /*4a80*/  IMAD R56, R0, R5, R56 ;  /* 0x0000000500387224 */ /* 0x000fe400078e0238 */
[--C-:B------:R-:W-:Y:S02]  /*4a90*/  @!P4 IMAD.IADD R53, R53, 0x1, -R0.reuse ;  /* 0x000000013535c824 */ /* 0x100fe400078e0a00 */
[----:B------:R-:W-:Y:S01]  /*4aa0*/  @!P3 IMAD.IADD R54, R54, 0x1, -R0 ;  /* 0x000000013636b824 */ /* 0x000fe200078e0a00 */
[C---:B------:R-:W-:Y:S01]  /*4ab0*/  ISETP.GT.U32.AND P3, PT, R0.reuse, R56, PT ;  /* 0x000000380000720c */ /* 0x040fe20003f64070 */
[----:B------:R-:W-:Y:S01]  /*4ac0*/  @!P1 IMAD.MOV R53, RZ, RZ, -R53 ;  /* 0x000000ffff359224 */ /* 0x000fe200078e0a35 */
[----:B------:R-:W-:Y:S01]  /*4ad0*/  ISETP.GT.U32.AND P1, PT, R0, R55, PT ;  /* 0x000000370000720c */ /* 0x000fe20003f24070 */
[----:B------:R-:W-:Y:S01]  /*4ae0*/  @!P0 IMAD.MOV R49, RZ, RZ, -R49 ;  /* 0x000000ffff318224 */ /* 0x000fe200078e0a31 */
[----:B------:R-:W-:Y:S01]  /*4af0*/  ISETP.GE.AND P0, PT, R57, RZ, PT ;  /* 0x000000ff3900720c */ /* 0x000fe20003f06270 */
[----:B------:R-:W-:-:S08]  /*4b00*/  @!P6 IMAD.MOV R52, RZ, RZ, -R52 ;  /* 0x000000ffff34e224 */ /* 0x000fd000078e0a34 */
[--C-:B------:R-:W-:Y:S02]  /*4b10*/  @!P3 IMAD.IADD R56, R56, 0x1, -R0.reuse ;  /* 0x000000013838b824 */ /* 0x100fe400078e0a00 */
[----:B------:R-:W-:-:S03]  /*4b20*/  @!P1 IMAD.IADD R55, R55, 0x1, -R0 ;  /* 0x0000000137379824 */ /* 0x000fc600078e0a00 */
[C---:B------:R-:W-:Y:S02]  /*4b30*/  ISETP.GT.U32.AND P3, PT, R0.reuse, R56, PT ;  /* 0x000000380000720c */ /* 0x040fe40003f64070 */
[----:B------:R-:W-:Y:S01]  /*4b40*/  ISETP.GT.U32.AND P1, PT, R0, R55, PT ;  /* 0x000000370000720c */ /* 0x000fe20003f24070 */
[----:B------:R-:W-:-:S10]  /*4b50*/  @!P0 IMAD.MOV R54, RZ, RZ, -R54 ;  /* 0x000000ffff368224 */ /* 0x000fd400078e0a36 */
[----:B------:R-:W-:Y:S01]  /*4b60*/  @!P3 IMAD.IADD R56, R56, 0x1, -R0 ;  /* 0x000000013838b824 */ /* 0x000fe200078e0a00 */
[----:B---3--:R-:W-:Y:S02]  /*4b70*/  IABS R57, R58 ;  /* 0x0000003a00397213 */ /* 0x008fe40000000000 */
[----:B------:R-:W-:-:S03]  /*4b80*/  ISETP.GE.AND P6, PT, R58, RZ, PT ;  /* 0x000000ff3a00720c */ /* 0x000fc60003fc6270 */
[----:B------:R-:W-:-:S04]  /*4b90*/  IMAD.HI.U32 R2, R4, R57, RZ ;  /* 0x0000003904027227 */ /* 0x000fc800078e00ff */
[----:B------:R-:W-:-:S04]  /*4ba0*/  IMAD.MOV R2, RZ, RZ, -R2 ;  /* 0x000000ffff027224 */ /* 0x000fc800078e0a02 */
[----:B------:R-:W-:Y:S02]  /*4bb0*/  IMAD R57, R0, R2, R57 ;  /* 0x0000000200397224 */ /* 0x000fe400078e0239 */
[----:B------:R-:W-:-:S03]  /*4bc0*/  @!P1 IMAD.IADD R55, R55, 0x1, -R0 ;  /* 0x0000000137379824 */ /* 0x000fc600078e0a00 */
[----:B------:R-:W-:Y:S01]  /*4bd0*/  ISETP.GT.U32.AND P1, PT, R0, R57, PT ;  /* 0x000000390000720c */ /* 0x000fe20003f24070 */
[----:B------:R-:W-:Y:S02]  /*4be0*/  @!P5 IMAD.MOV R55, RZ, RZ, -R55 ;  /* 0x000000ffff37d224 */ /* 0x000fe400078e0a37 */
[----:B------:R-:W-:-:S10]  /*4bf0*/  @!P2 IMAD.MOV R56, RZ, RZ, -R56 ;  /* 0x000000ffff38a224 */ /* 0x000fd400078e0a38 */
[----:B------:R-:W-:Y:S01]  /*4c00*/  @!P1 IMAD.IADD R57, R57, 0x1, -R0 ;  /* 0x0000000139399824 */ /* 0x000fe200078e0a00 */
[----:B--2---:R-:W-:Y:S02]  /*4c10*/  IABS R58, R59 ;  /* 0x0000003b003a7213 */ /* 0x004fe40000000000 */
[----:B----4-:R-:W-:Y:S02]  /*4c20*/  IABS R60, R13 ;  /* 0x0000000d003c7213 */ /* 0x010fe40000000000 */
[----:B------:R-:W-:-:S03]  /*4c30*/  ISETP.GE.AND P4, PT, R59, RZ, PT ;  /* 0x000000ff3b00720c */ /* 0x000fc60003f86270 */
[----:B------:R-:W-:Y:S01]  /*4c40*/  IMAD.HI.U32 R6, R4, R60, RZ ;  /* 0x0000003c04067227 */ /* 0x000fe200078e00ff */
[----:B------:R-:W-:-:S03]  /*4c50*/  IABS R59, R15 ;  /* 0x0000000f003b7213 */ /* 0x000fc60000000000 */
[----:B------:R-:W-:-:S04]  /*4c60*/  IMAD.HI.U32 R2, R4, R58, RZ ;  /* 0x0000003a04027227 */ /* 0x000fc800078e00ff */
[----:B------:R-:W-:Y:S02]  /*4c70*/  IMAD.MOV R6, RZ, RZ, -R6 ;  /* 0x000000ffff067224 */ /* 0x000fe400078e0a06 */
[----:B------:R-:W-:Y:S01]  /*4c80*/  IMAD.HI.U32 R5, R4, R59, RZ ;  /* 0x0000003b04057227 */ /* 0x000fe200078e00ff */
[----:B------:R-:W-:-:S03]  /*4c90*/  IABS R8, R11 ;  /* 0x0000000b00087213 */ /* 0x000fc60000000000 */
[----:B------:R-:W-:Y:S02]  /*4ca0*/  IMAD.MOV R2, RZ, RZ, -R2 ;  /* 0x000000ffff027224 */ /* 0x000fe400078e0a02 */
[C---:B------:R-:W-:Y:S02]  /*4cb0*/  IMAD R60, R0.reuse, R6, R60 ;  /* 0x00000006003c7224 */ /* 0x040fe400078e023c */
[----:B------:R-:W-:Y:S02]  /*4cc0*/  IMAD.MOV R5, RZ, RZ, -R5 ;  /* 0x000000ffff057224 */ /* 0x000fe400078e0a05 */
[C---:B------:R-:W-:Y:S01]  /*4cd0*/  IMAD R58, R0.reuse, R2, R58 ;  /* 0x00000002003a7224 */ /* 0x040fe200078e023a */
[----:B------:R-:W-:Y:S01]  /*4ce0*/  ISETP.GT.U32.AND P3, PT, R0, R60, PT ;  /* 0x0000003c0000720c */ /* 0x000fe20003f64070 */
[----:B------:R-:W-:Y:S01]  /*4cf0*/  IMAD.HI.U32 R12, R4, R8, RZ ;  /* 0x00000008040c7227 */ /* 0x000fe200078e00ff */
[----:B------:R-:W-:Y:S02]  /*4d00*/  IABS R7, R10 ;  /* 0x0000000a00077213 */ /* 0x000fe40000000000 */
[C---:B------:R-:W-:Y:S01]  /*4d10*/  ISETP.GT.U32.AND P0, PT, R0.reuse, R58, PT ;  /* 0x0000003a0000720c */ /* 0x040fe20003f04070 */
[----:B------:R-:W-:-:S02]  /*4d20*/  IMAD R59, R0, R5, R59 ;  /* 0x00000005003b7224 */ /* 0x000fc400078e023b */
[----:B------:R-:W-:Y:S02]  /*4d30*/  IMAD.MOV R12, RZ, RZ, -R12 ;  /* 0x000000ffff0c7224 */ /* 0x000fe400078e0a0c */
[----:B-1----:R-:W-:Y:S01]  /*4d40*/  IMAD.HI.U32 R16, R4, R7, RZ ;  /* 0x0000000704107227 */ /* 0x002fe200078e00ff */
[C---:B------:R-:W-:Y:S02]  /*4d50*/  ISETP.GT.U32.AND P5, PT, R0.reuse, R59, PT ;  /* 0x0000003b0000720c */ /* 0x040fe40003fa4070 */
[----:B------:R-:W-:Y:S01]  /*4d60*/  IABS R6, R3 ;  /* 0x0000000300067213 */ /* 0x000fe20000000000 */
[----:B------:R-:W-:Y:S02]  /*4d70*/  IMAD R8, R0, R12, R8 ;  /* 0x0000000c00087224 */ /* 0x000fe400078e0208 */
[----:B------:R-:W-:Y:S02]  /*4d80*/  IMAD.MOV R2, RZ, RZ, -R16 ;  /* 0x000000ffff027224 */ /* 0x000fe400078e0a10 */
[----:B------:R-:W-:Y:S01]  /*4d90*/  @!P3 IMAD.IADD R60, R60, 0x1, -R0 ;  /* 0x000000013c3cb824 */ /* 0x000fe200078e0a00 */
[----:B------:R-:W-:Y:S01]  /*4da0*/  IABS R5, R9 ;  /* 0x0000000900057213 */ /* 0x000fe20000000000 */
[C---:B------:R-:W-:Y:S01]  /*4db0*/  IMAD R7, R0.reuse, R2, R7 ;  /* 0x0000000200077224 */ /* 0x040fe200078e0207 */
[----:B------:R-:W-:Y:S01]  /*4dc0*/  ISETP.GT.U32.AND P1, PT, R0, R8, PT ;  /* 0x000000080000720c */ /* 0x000fe20003f24070 */
[----:B------:R-:W-:Y:S01]  /*4dd0*/  IMAD.HI.U32 R2, R4, R6, RZ ;  /* 0x0000000604027227 */ /* 0x000fe200078e00ff */
[----:B------:R-:W-:-:S03]  /*4de0*/  ISETP.GT.U32.AND P2, PT, R0, R60, PT ;  /* 0x0000003c0000720c */ /* 0x000fc60003f44070 */
[----:B------:R-:W-:Y:S01]  /*4df0*/  @!P0 IMAD.IADD R58, R58, 0x1, -R0 ;  /* 0x000000013a3a8824 */ /* 0x000fe200078e0a00 */
[----:B------:R-:W-:Y:S01]  /*4e00*/  ISETP.GT.U32.AND P0, PT, R0, R57, PT ;  /* 0x000000390000720c */ /* 0x000fe20003f04070 */
[----:B------:R-:W-:-:S04]  /*4e10*/  IMAD.HI.U32 R12, R4, R5, RZ ;  /* 0x00000005040c7227 */ /* 0x000fc800078e00ff */
[----:B------:R-:W-:Y:S02]  /*4e20*/  IMAD.MOV R2, RZ, RZ, -R2 ;  /* 0x000000ffff027224 */ /* 0x000fe400078e0a02 */
[----:B------:R-:W-:Y:S01]  /*4e30*/  @!P5 IMAD.IADD R59, R59, 0x1, -R0 ;  /* 0x000000013b3bd824 */ /* 0x000fe200078e0a00 */
[C---:B------:R-:W-:Y:S01]  /*4e40*/  ISETP.GT.U32.AND P5, PT, R0.reuse, R58, PT ;  /* 0x0000003a0000720c */ /* 0x040fe20003fa4070 */
[----:B------:R-:W-:Y:S02]  /*4e50*/  IMAD.MOV R12, RZ, RZ, -R12 ;  /* 0x000000ffff0c7224 */ /* 0x000fe400078e0a0c */
[C---:B------:R-:W-:Y:S01]  /*4e60*/  IMAD R6, R0.reuse, R2, R6 ;  /* 0x0000000200067224 */ /* 0x040fe200078e0206 */
[----:B------:R-:W-:Y:S01]  /*4e70*/  IABS R2, R61 ;  /* 0x0000003d00027213 */ /* 0x000fe20000000000 */
[C---:B------:R-:W-:Y:S01]  /*4e80*/  IMAD R5, R0.reuse, R12, R5 ;  /* 0x0000000c00057224 */ /* 0x040fe200078e0205 */
[----:B------:R-:W-:Y:S01]  /*4e90*/  ISETP.GT.U32.AND P3, PT, R0, R59, PT ;  /* 0x0000003b0000720c */ /* 0x000fe20003f64070 */
[----:B------:R-:W-:Y:S01]  /*4ea0*/  @!P1 IMAD.IADD R8, R8, 0x1, -R0 ;  /* 0x0000000108089824 */ /* 0x000fe200078e0a00 */
[----:B------:R-:W-:Y:S01]  /*4eb0*/  IABS R12, R14 ;  /* 0x0000000e000c7213 */ /* 0x000fe20000000000 */
[----:B------:R-:W-:-:S02]  /*4ec0*/  IMAD.MOV.U32 R16, RZ, RZ, R2 ;  /* 0x000000ffff107224 */ /* 0x000fc400078e0002 */
[--C-:B------:R-:W-:Y:S01]  /*4ed0*/  @!P0 IMAD.IADD R57, R57, 0x1, -R0.reuse ;  /* 0x0000000139398824 */ /* 0x100fe200078e0a00 */
[----:B------:R-:W-:Y:S01]  /*4ee0*/  ISETP.GT.U32.AND P0, PT, R0, R7, PT ;  /* 0x000000070000720c */ /* 0x000fe20003f04070 */
[----:B------:R-:W-:Y:S01]  /*4ef0*/  @!P2 IMAD.IADD R60, R60, 0x1, -R0 ;  /* 0x000000013c3ca824 */ /* 0x000fe200078e0a00 */
[----:B------:R-:W-:Y:S01]  /*4f00*/  ISETP.GE.AND P2, PT, R15, RZ, PT ;  /* 0x000000ff0f00720c */ /* 0x000fe20003f46270 */
[----:B------:R-:W-:Y:S01]  /*4f10*/  IMAD.MOV.U32 R2, RZ, RZ, R12 ;  /* 0x000000ffff027224 */ /* 0x000fe200078e000c */
[----:B------:R-:W0:Y:S01]  /*4f20*/  S2R R15, SR_TID.X ;  /* 0x00000000000f7919 */ /* 0x000e220000002100 */
[----:B------:R-:W-:Y:S01]  /*4f30*/  ISETP.GT.U32.AND P1, PT, R0, R8, PT ;  /* 0x000000080000720c */ /* 0x000fe20003f24070 */
[----:B------:R-:W-:-:S04]  /*4f40*/  IMAD.HI.U32 R17, R4, R16, RZ ;  /* 0x0000001004117227 */ /* 0x000fc800078e00ff */
[----:B------:R-:W-:Y:S01]  /*4f50*/  @!P5 IMAD.IADD R58, R58, 0x1, -R0 ;  /* 0x000000013a3ad824 */ /* 0x000fe200078e0a00 */
[----:B------:R-:W-:Y:S01]  /*4f60*/  ISETP.GT.U32.AND P5, PT, R0, R6, PT ;  /* 0x000000060000720c */ /* 0x000fe20003fa4070 */
[----:B------:R-:W-:-:S04]  /*4f70*/  IMAD.HI.U32 R12, R4, R2, RZ ;  /* 0x00000002040c7227 */ /* 0x000fc800078e00ff */
[----:B------:R-:W-:Y:S02]  /*4f80*/  IMAD.MOV R4, RZ, RZ, -R17 ;  /* 0x000000ffff047224 */ /* 0x000fe400078e0a11 */
[----:B------:R-:W-:Y:S01]  /*4f90*/  @!P3 IMAD.IADD R59, R59, 0x1, -R0 ;  /* 0x000000013b3bb824 */ /* 0x000fe200078e0a00 */
[C---:B------:R-:W-:Y:S01]  /*4fa0*/  ISETP.GT.U32.AND P3, PT, R0.reuse, R5, PT ;  /* 0x000000050000720c */ /* 0x040fe20003f64070 */
[----:B------:R-:W-:Y:S02]  /*4fb0*/  IMAD R4, R0, R4, R16 ;  /* 0x0000000400047224 */ /* 0x000fe400078e0210 */
[--C-:B------:R-:W-:Y:S02]  /*4fc0*/  @!P0 IMAD.IADD R7, R7, 0x1, -R0.reuse ;  /* 0x0000000107078824 */ /* 0x100fe400078e0a00 */
[--C-:B------:R-:W-:Y:S01]  /*4fd0*/  @!P1 IMAD.IADD R8, R8, 0x1, -R0.reuse ;  /* 0x0000000108089824 */ /* 0x100fe200078e0a00 */
[----:B------:R-:W-:Y:S01]  /*4fe0*/  ISETP.GT.U32.AND P1, PT, R0, R4, PT ;  /* 0x000000040000720c */ /* 0x000fe20003f24070 */
[----:B------:R-:W-:Y:S01]  /*4ff0*/  @!P5 IMAD.IADD R6, R6, 0x1, -R0 ;  /* 0x000000010606d824 */ /* 0x000fe200078e0a00 */
[----:B------:R-:W-:-:S05]  /*5000*/  ISETP.GT.U32.AND P5, PT, R0, R7, PT ;  /* 0x000000070000720c */ /* 0x000fca0003fa4070 */
[----:B------:R-:W-:Y:S01]  /*5010*/  @!P3 IMAD.IADD R5, R5, 0x1, -R0 ;  /* 0x000000010505b824 */ /* 0x000fe200078e0a00 */
[----:B------:R-:W-:Y:S01]  /*5020*/  ISETP.GT.U32.AND P3, PT, R0, R6, PT ;  /* 0x000000060000720c */ /* 0x000fe20003f64070 */
[----:B------:R-:W-:-:S04]  /*5030*/  @!P4 IMAD.MOV R58, RZ, RZ, -R58 ;  /* 0x000000ffff3ac224 */ /* 0x000fc800078e0a3a */
[--C-:B------:R-:W-:Y:S02]  /*5040*/  @!P1 IMAD.IADD R4, R4, 0x1, -R0.reuse ;  /* 0x0000000104049824 */ /* 0x100fe400078e0a00 */
[--C-:B------:R-:W-:Y:S01]  /*5050*/  @!P5 IMAD.IADD R7, R7, 0x1, -R0.reuse ;  /* 0x000000010707d824 */ /* 0x100fe200078e0a00 */
[----:B------:R-:W-:Y:S02]  /*5060*/  ISETP.GE.AND P5, PT, R10, RZ, PT ;  /* 0x000000ff0a00720c */ /* 0x000fe40003fa6270 */
[C---:B------:R-:W-:Y:S02]  /*5070*/  ISETP.GT.U32.AND P1, PT, R0.reuse, R5, PT ;  /* 0x000000050000720c */ /* 0x040fe40003f24070 */
[----:B0-----:R-:W-:Y:S02]  /*5080*/  LOP3.LUT R10, R15, 0x7, RZ, 0xc0, !PT ;  /* 0x000000070f0a7812 */ /* 0x001fe400078ec0ff */
[----:B------:R-:W-:Y:S01]  /*5090*/  ISETP.GT.U32.AND P4, PT, R0, R4, PT ;  /* 0x000000040000720c */ /* 0x000fe20003f84070 */
[----:B------:R-:W-:Y:S01]  /*50a0*/  @!P3 IMAD.IADD R6, R6, 0x1, -R0 ;  /* 0x000000010606b824 */ /* 0x000fe200078e0a00 */
[----:B------:R-:W-:Y:S01]  /*50b0*/  ISETP.GE.AND P3, PT, R3, RZ, PT ;  /* 0x000000ff0300720c */ /* 0x000fe20003f66270 */
[----:B------:R-:W-:-:S02]  /*50c0*/  IMAD.SHL.U32 R17, R15, 0x2, RZ ;  /* 0x000000020f117824 */ /* 0x000fc400078e00ff */
[C---:B------:R-:W-:Y:S01]  /*50d0*/  IMAD R3, R10.reuse, 0x210, RZ ;  /* 0x000002100a037824 */ /* 0x040fe200078e02ff */
[----:B------:R-:W-:Y:S01]  /*50e0*/  ISETP.GE.AND P0, PT, R13, RZ, PT ;  /* 0x000000ff0d00720c */ /* 0x000fe20003f06270 */
[----:B------:R-:W-:Y:S01]  /*50f0*/  IMAD.MOV R12, RZ, RZ, -R12 ;  /* 0x000000ffff0c7224 */ /* 0x000fe200078e0a0c */
[----:B------:R-:W-:Y:S01]  /*5100*/  LOP3.LUT R13, R15, 0x1f, RZ, 0xc0, !PT ;  /* 0x0000001f0f0d7812 */ /* 0x000fe200078ec0ff */
[----:B------:R-:W-:Y:S01]  /*5110*/  IMAD R16, R10, 0x110, RZ ;  /* 0x000001100a107824 */ /* 0x000fe200078e02ff */
[--C-:B------:R-:W-:Y:S01]  /*5120*/  LOP3.LUT R3, R3, 0x10, R17.reuse, 0x78, !PT ;  /* 0x0000001003037812 */ /* 0x100fe200078e7811 */
[----:B------:R-:W-:Y:S02]  /*5130*/  IMAD.SHL.U32 R15, R15, 0x100, RZ ;  /* 0x000001000f0f7824 */ /* 0x000fe400078e00ff */
[----:B------:R-:W-:Y:S01]  /*5140*/  IMAD R2, R0, R12, R2 ;  /* 0x0000000c00027224 */ /* 0x000fe200078e0202 */
[----:B------:R-:W-:Y:S01]  /*5150*/  LOP3.LUT R16, R16, 0x30, R17, 0x78, !PT ;  /* 0x0000003010107812 */ /* 0x000fe200078e7811 */
[----:B------:R-:W-:Y:S01]  /*5160*/  @!P2 IMAD.MOV R59, RZ, RZ, -R59 ;  /* 0x000000ffff3ba224 */ /* 0x000fe200078e0a3b */
[----:B------:R-:W-:Y:S01]  /*5170*/  ISETP.GE.AND P2, PT, R11, RZ, PT ;  /* 0x000000ff0b00720c */ /* 0x000fe20003f46270 */
[----:B------:R-:W2:Y:S01]  /*5180*/  LDL.LU R12, [R1+0x14] ;  /* 0x00001400010c7983 */ /* 0x000ea20000300800 */
[--C-:B------:R-:W-:Y:S01]  /*5190*/  @!P1 IMAD.IADD R5, R5, 0x1, -R0.reuse ;  /* 0x0000000105059824 */ /* 0x100fe200078e0a00 */
[----:B------:R-:W-:Y:S01]  /*51a0*/  ISETP.GE.AND P1, PT, R9, RZ, PT ;  /* 0x000000ff0900720c */ /* 0x000fe20003f26270 */
[----:B------:R-:W-:Y:S01]  /*51b0*/  @!P4 IMAD.IADD R4, R4, 0x1, -R0 ;  /* 0x000000010404c824 */ /* 0x000fe200078e0a00 */
[----:B------:R-:W3:Y:S01]  /*51c0*/  LDL.LU R11, [R1+0x10] ;  /* 0x00001000010b7983 */ /* 0x000ee20000300800 */
[----:B------:R-:W-:-:S02]  /*51d0*/  LOP3.LUT R3, R3, 0x1000, R15, 0xf8, !PT ;  /* 0x0000100003037812 */ /* 0x000fc400078ef80f */
[----:B------:R-:W-:Y:S01]  /*51e0*/  ISETP.GE.AND P4, PT, R61, RZ, PT ;  /* 0x000000ff3d00720c */ /* 0x000fe20003f86270 */
[----:B------:R-:W4:Y:S04]  /*51f0*/  LDL.LU R10, [R1+0x8] ;  /* 0x00000800010a7983 */ /* 0x000f280000300800 */
[----:B------:R-:W4:Y:S04]  /*5200*/  LDL.LU R9, [R1+0x4] ;  /* 0x0000040001097983 */ /* 0x000f280000300800 */
[----:B------:R-:W4:Y:S04]  /*5210*/  LDL.LU R61, [R1] ;  /* 0x00000000013d7983 */ /* 0x000f280000300800 */
[----:B------:R-:W4:Y:S04]  /*5220*/  LDL.LU R17, [R1+0x40f4] ;  /* 0x0040f40001117983 */ /* 0x000f280000300800 */
[----:B------:R-:W4:Y:S04]  /*5230*/  LDL.LU R16, [R1+0x40f0] ;  /* 0x0040f00001107983 */ /* 0x000f280000300800 */
[----:B------:R-:W4:Y:S04]  /*5240*/  LDL.LU R15, [R1+0x40ec] ;  /* 0x0040ec00010f7983 */ /* 0x000f280000300800 */
[----:B------:R-:W2:Y:S01]  /*5250*/  LDL.LU R3, [R1+0x40e8] ;  /* 0x0040e80001037983 */ /* 0x000ea20000300800 */
[----:B------:R-:W-:Y:S01]  /*5260*/  @!P6 IMAD.MOV R57, RZ, RZ, -R57 ;  /* 0x000000ffff39e224 */ /* 0x000fe200078e0a39 */
[----:B------:R-:W-:-:S13]  /*5270*/  ISETP.GT.U32.AND P6, PT, R0, R2, PT ;  /* 0x000000020000720c */ /* 0x000fda0003fc4070 */
[----:B------:R-:W-:-:S05]  /*5280*/  @!P6 IMAD.IADD R2, R2, 0x1, -R0 ;  /* 0x000000010202e824 */ /* 0x000fca00078e0a00 */
[----:B------:R-:W-:Y:S01]  /*5290*/  ISETP.GT.U32.AND P6, PT, R0, R2, PT ;  /* 0x000000020000720c */ /* 0x000fe20003fc4070 */
[----:B------:R-:W-:Y:S02]  /*52a0*/  IMAD R13, R13, UR7, RZ ;  /* 0x000000070d0d7c24 */ /* 0x000fe4000f8e02ff */
[----:B------:R-:W-:-:S10]  /*52b0*/  @!P0 IMAD.MOV R60, RZ, RZ, -R60 ;  /* 0x000000ffff3c8224 */ /* 0x000fd400078e0a3c */
[----:B------:R-:W-:Y:S02]  /*52c0*/  @!P6 IMAD.IADD R2, R2, 0x1, -R0 ;  /* 0x000000010202e824 */ /* 0x000fe400078e0a00 */
[----:B------:R-:W-:-:S04]  /*52d0*/  IMAD.U32 R0, RZ, RZ, UR7 ;  /* 0x00000007ff007e24 */ /* 0x000fc8000f8e00ff */
[----:B------:R-:W-:Y:S01]  /*52e0*/  IMAD R13, R0, 0x20, R13 ;  /* 0x00000020000d7824 */ /* 0x000fe200078e020d */
[----:B------:R-:W-:-:S03]  /*52f0*/  ISETP.GE.AND P6, PT, R14, RZ, PT ;  /* 0x000000ff0e00720c */ /* 0x000fc60003fc6270 */
[----:B------:R-:W-:Y:S01]  /*5300*/  IMAD R0, R0, 0x20, R13 ;  /* 0x0000002000007824 */ /* 0x000fe200078e020d */
[----:B------:R0:W-:Y:S04]  /*5310*/  STL [R1+0xc], R13 ;  /* 0x00000c0d01007387 */ /* 0x0001e80000100800 */
[----:B------:R-:W4:Y:S04]  /*5320*/  LDL.LU R14, [R1+0x40e4] ;  /* 0x0040e400010e7983 */ /* 0x000f280000300800 */
[----:B0-----:R-:W4:Y:S01]  /*5330*/  LDL.LU R13, [R1+0x40e0] ;  /* 0x0040e000010d7983 */ /* 0x001f220000300800 */
[----:B--2---:R-:W-:-:S02]  /*5340*/  ISETP.NE.AND P0, PT, R3, RZ, PT ;  /* 0x000000ff0300720c */ /* 0x004fc40003f05270 */
[----:B------:R-:W-:-:S04]  /*5350*/  LOP3.LUT R3, RZ, R3, RZ, 0x33, !PT ;  /* 0x00000003ff037212 */ /* 0x000fc800078e33ff */
[C---:B------:R-:W-:Y:S02]  /*5360*/  SEL R12, R3.reuse, R12, !P0 ;  /* 0x0000000c030c7207 */ /* 0x040fe40004000000 */
[C---:B---3--:R-:W-:Y:S02]  /*5370*/  SEL R11, R3.reuse, R11, !P0 ;  /* 0x0000000b030b7207 */ /* 0x048fe40004000000 */
[C---:B----4-:R-:W-:Y:S01]  /*5380*/  SEL R10, R3.reuse, R10, !P0 ;  /* 0x0000000a030a7207 */ /* 0x050fe20004000000 */
[----:B------:R0:W-:Y:S01]  /*5390*/  STL [R1+0x30], R12 ;  /* 0x0000300c01007387 */ /* 0x0001e20000100800 */
[C---:B------:R-:W-:Y:S02]  /*53a0*/  SEL R9, R3.reuse, R9, !P0 ;  /* 0x0000000903097207 */ /* 0x040fe40004000000 */
[C---:B------:R-:W-:Y:S01]  /*53b0*/  SEL R61, R3.reuse, R61, !P0 ;  /* 0x0000003d033d7207 */ /* 0x040fe20004000000 */
[----:B0-----:R-:W2:Y:S04]  /*53c0*/  LDL.LU R12, [R1+0x40dc] ;  /* 0x0040dc00010c7983 */ /* 0x001ea80000300800 */
[----:B------:R0:W-:Y:S04]  /*53d0*/  STL [R1+0x2c], R11 ;  /* 0x00002c0b01007387 */ /* 0x0001e80000100800 */
[----:B0-----:R-:W3:Y:S04]  /*53e0*/  LDL.LU R11, [R1+0x40d8] ;  /* 0x0040d800010b7983 */ /* 0x001ee80000300800 */
[----:B------:R0:W-:Y:S04]  /*53f0*/  STL [R1+0x28], R10 ;  /* 0x0000280a01007387 */ /* 0x0001e80000100800 */
[----:B0-----:R-:W4:Y:S04]  /*5400*/  LDL.LU R10, [R1+0x40d4] ;  /* 0x0040d400010a7983 */ /* 0x001f280000300800 */
[----:B------:R0:W-:Y:S04]  /*5410*/  STL [R1+0x24], R9 ;  /* 0x0000240901007387 */ /* 0x0001e80000100800 */
[----:B0-----:R-:W2:Y:S04]  /*5420*/  LDL.LU R9, [R1+0x40d0] ;  /* 0x0040d00001097983 */ /* 0x001ea80000300800 */
[----:B------:R0:W-:Y:S04]  /*5430*/  STL [R1+0x20], R61 ;  /* 0x0000203d01007387 */ /* 0x0001e80000100800 */
[----:B0-----:R-:W3:Y:S02]  /*5440*/  LDL.LU R61, [R1+0x40cc] ;  /* 0x0040cc00013d7983 */ /* 0x001ee40000300800 */
[----:B---3--:R-:W-:-:S05]  /*5450*/  SEL R61, R3, R61, !P0 ;  /* 0x0000003d033d7207 */ /* 0x008fca0004000000 */
[----:B------:R0:W-:Y:S04]  /*5460*/  STL [R1+0x1c], R61 ;  /* 0x00001c3d01007387 */ /* 0x0001e80000100800 */
[----:B0-----:R-:W3:Y:S01]  /*5470*/  LDL.LU R61, [R1+0xc] ;  /* 0x00000c00013d7983 */ /* 0x001ee20000300800 */
[C---:B--2---:R-:W-:Y:S02]  /*5480*/  SEL R9, R3.reuse, R9, !P0 ;  /* 0x0000000903097207 */ /* 0x044fe40004000000 */
[----:B----4-:R-:W-:-:S03]  /*5490*/  SEL R10, R3, R10, !P0 ;  /* 0x0000000a030a7207 */ /* 0x010fc60004000000 */
[----:B------:R0:W-:Y:S04]  /*54a0*/  STL [R1+0x18], R9 ;  /* 0x0000180901007387 */ /* 0x0001e80000100800 */
[----:B------:R1:W-:Y:S01]  /*54b0*/  STL [R1+0x14], R10 ;  /* 0x0000140a01007387 */ /* 0x0003e20000100800 */
[C---:B0-----:R-:W-:Y:S02]  /*54c0*/  SEL R9, R3.reuse, R11, !P0 ;  /* 0x0000000b03097207 */ /* 0x041fe40004000000 */
[C---:B------:R-:W-:Y:S02]  /*54d0*/  SEL R11, R3.reuse, R12, !P0 ;  /* 0x0000000c030b7207 */ /* 0x040fe40004000000 */
[C---:B-1----:R-:W-:Y:S01]  /*54e0*/  SEL R10, R3.reuse, R13, !P0 ;  /* 0x0000000d030a7207 */ /* 0x042fe20004000000 */
[----:B------:R0:W-:Y:S04]  /*54f0*/  STL [R1+0x10], R9 ;  /* 0x0000100901007387 */ /* 0x0001e80000100800 */
[----:B------:R-:W-:Y:S01]  /*5500*/  STL [R1+0x8], R11 ;  /* 0x0000080b01007387 */ /* 0x000fe20000100800 */
[----:B0-----:R-:W-:-:S03]  /*5510*/  SEL R9, R3, R14, !P0 ;  /* 0x0000000e03097207 */ /* 0x001fc60004000000 */
[----:B------:R-:W-:Y:S04]  /*5520*/  STL [R1+0x4], R10 ;  /* 0x0000040a01007387 */ /* 0x000fe80000100800 */
[----:B------:R-:W-:Y:S01]  /*5530*/  STL [R1], R9 ;  /* 0x0000000901007387 */ /* 0x000fe20000100800 */
[----:B---3--:R-:W-:Y:S01]  /*5540*/  IMAD.MOV.U32 R13, RZ, RZ, R61 ;  /* 0x000000ffff0d7224 */ /* 0x008fe200078e003d */
[----:B------:R-:W-:-:S05]  /*5550*/  SEL R61, R3, R15, !P0 ;  /* 0x0000000f033d7207 */ /* 0x000fca0004000000 */
[----:B------:R0:W-:Y:S04]  /*5560*/  STL [R1+0x40b8], R61 ;  /* 0x0040b83d01007387 */ /* 0x0001e80000100800 */
[----:B0-----:R-:W2:Y:S04]  /*5570*/  LDL.LU R61, [R1+0x1c] ;  /* 0x00001c00013d7983 */ /* 0x001ea80000300800 */
[----:B--2---:R0:W-:Y:S04]  /*5580*/  STL [R1+0x40bc], R61 ;  /* 0x0040bc3d01007387 */ /* 0x0041e80000100800 */
[----:B0-----:R-:W2:Y:S04]  /*5590*/  LDL.LU R61, [R1+0x20] ;  /* 0x00002000013d7983 */ /* 0x001ea80000300800 */
[----:B--2---:R0:W-:Y:S04]  /*55a0*/  STL [R1+0x40c0], R61 ;  /* 0x0040c03d01007387 */ /* 0x0041e80000100800 */
[----:B0-----:R-:W2:Y:S04]  /*55b0*/  LDL.LU R61, [R1+0x24] ;  /* 0x00002400013d7983 */ /* 0x001ea80000300800 */
[----:B--2---:R0:W-:Y:S04]  /*55c0*/  STL [R1+0x40c4], R61 ;  /* 0x0040c43d01007387 */ /* 0x0041e80000100800 */
[----:B0-----:R-:W2:Y:S01]  /*55d0*/  LDL.LU R61, [R1+0x28] ;  /* 0x00002800013d7983 */ /* 0x001ea20000300800 */
[C---:B------:R-:W-:Y:S01]  /*55e0*/  SEL R10, R3.reuse, R36, !P0 ;  /* 0x00000024030a7207 */ /* 0x040fe20004000000 */
[----:B------:R-:W0:Y:S01]  /*55f0*/  S2R R14, SR_TID.X ;  /* 0x00000000000e7919 */ /* 0x000e220000002100 */
[----:B------:R-:W1:Y:S01]  /*5600*/  S2R R36, SR_TID.X ;  /* 0x0000000000247919 */ /* 0x000e620000002100 */
[----:B------:R-:W-:Y:S01]  /*5610*/  @!P1 IMAD.MOV R5, RZ, RZ, -R5 ;  /* 0x000000ffff059224 */ /* 0x000fe200078e0a05 */
[C---:B------:R-:W-:Y:S01]  /*5620*/  SEL R15, R3.reuse, R18, !P0 ;  /* 0x00000012030f7207 */ /* 0x040fe20004000000 */
[----:B------:R-:W-:Y:S01]  /*5630*/  @!P4 IMAD.MOV R4, RZ, RZ, -R4 ;  /* 0x000000ffff04c224 */ /* 0x000fe200078e0a04 */
[C---:B------:R-:W-:Y:S01]  /*5640*/  SEL R9, R3.reuse, R19, !P0 ;  /* 0x0000001303097207 */ /* 0x040fe20004000000 */
[----:B------:R-:W-:Y:S01]  /*5650*/  @!P2 IMAD.MOV R8, RZ, RZ, -R8 ;  /* 0x000000ffff08a224 */ /* 0x000fe200078e0a08 */
[----:B------:R-:W-:Y:S01]  /*5660*/  SEL R12, R3, R5, !P0 ;  /* 0x00000005030c7207 */ /* 0x000fe20004000000 */
[----:B------:R-:W-:-:S02]  /*5670*/  @!P5 IMAD.MOV R7, RZ, RZ, -R7 ;  /* 0x000000ffff07d224 */ /* 0x000fc400078e0a07 */
[----:B------:R-:W-:Y:S02]  /*5680*/  @!P3 IMAD.MOV R6, RZ, RZ, -R6 ;  /* 0x000000ffff06b224 */ /* 0x000fe400078e0a06 */
[----:B------:R-:W-:Y:S02]  /*5690*/  @!P6 IMAD.MOV R2, RZ, RZ, -R2 ;  /* 0x000000ffff02e224 */ /* 0x000fe400078e0a02 */
[----:B------:R-:W-:Y:S01]  /*56a0*/  IMAD.MOV.U32 R5, RZ, RZ, R13 ;  /* 0x000000ffff057224 */ /* 0x000fe200078e000d */
[----:B--2---:R2:W-:Y:S04]  /*56b0*/  STL [R1+0x40c8], R61 ;  /* 0x0040c83d01007387 */ /* 0x0045e80000100800 */
[----:B--2---:R-:W2:Y:S01]  /*56c0*/  LDL.LU R61, [R1+0x2c] ;  /* 0x00002c00013d7983 */ /* 0x004ea20000300800 */
[----:B0-----:R-:W-:Y:S01]  /*56d0*/  LOP3.LUT R18, R14, 0x1f, RZ, 0xc0, !PT ;  /* 0x0000001f0e127812 */ /* 0x001fe200078ec0ff */
[----:B------:R-:W-:Y:S01]  /*56e0*/  IMAD.U32 R19, RZ, RZ, UR7 ;  /* 0x00000007ff137e24 */ /* 0x000fe2000f8e00ff */
[----:B------:R-:W-:-:S02]  /*56f0*/  SEL R13, R3, R4, !P0 ;  /* 0x00000004030d7207 */ /* 0x000fc40004000000 */
[----:B-1----:R-:W-:Y:S01]  /*5700*/  LOP3.LUT R4, R36, 0x1f, RZ, 0xc0, !PT ;  /* 0x0000001f24047812 */ /* 0x002fe200078ec0ff */
[----:B------:R-:W-:Y:S01]  /*5710*/  IMAD R18, R18, UR7, RZ ;  /* 0x0000000712127c24 */ /* 0x000fe2000f8e02ff */
[C---:B------:R-:W-:Y:S02]  /*5720*/  SEL R16, R3.reuse, R16, !P0 ;  /* 0x0000001003107207 */ /* 0x040fe40004000000 */
[C---:B------:R-:W-:Y:S02]  /*5730*/  SEL R17, R3.reuse, R17, !P0 ;  /* 0x0000001103117207 */ /* 0x040fe40004000000 */
[C---:B------:R-:W-:Y:S02]  /*5740*/  SEL R20, R3.reuse, R20, !P0 ;  /* 0x0000001403147207 */ /* 0x040fe40004000000 */
[C---:B------:R-:W-:Y:S02]  /*5750*/  SEL R21, R3.reuse, R21, !P0 ;  /* 0x0000001503157207 */ /* 0x040fe40004000000 */
[----:B------:R-:W-:-:S02]  /*5760*/  SEL R22, R3, R22, !P0 ;  /* 0x0000001603167207 */ /* 0x000fc40004000000 */
[C---:B------:R-:W-:Y:S02]  /*5770*/  SEL R23, R3.reuse, R23, !P0 ;  /* 0x0000001703177207 */ /* 0x040fe40004000000 */
        /* <DEDUP_REMOVED lines=39> */
[----:B------:R-:W-:Y:S01]  /*59f0*/  SEL R14, R3, R2, !P0 ;  /* 0x00000002030e7207 */ /* 0x000fe20004000000 */
[----:B------:R-:W-:Y:S01]  /*5a00*/  IMAD R3, R19, 0x20, R0 ;  /* 0x0000002013037824 */ /* 0x000fe200078e0200 */
[----:B------:R-:W-:Y:S01]  /*5a10*/  LEA R18, P0, R18, UR8, 0x1 ;  /* 0x0000000812127c11 */ /* 0x000fe2000f8008ff */
[----:B------:R-:W-:Y:S01]  /*5a20*/  IMAD R19, R4, UR7, RZ ;  /* 0x0000000704137c24 */ /* 0x000fe2000f8e02ff */
[----:B------:R-:W-:Y:S01]  /*5a30*/  LEA R36, P1, R5, UR8, 0x1 ;  /* 0x0000000805247c11 */ /* 0x000fe2000f8208ff */
[----:B------:R-:W-:-:S03]  /*5a40*/  IMAD.MOV.U32 R37, RZ, RZ, R5 ;  /* 0x000000ffff257224 */ /* 0x000fc600078e0005 */
[----:B------:R-:W-:Y:S01]  /*5a50*/  LEA.HI.X.SX32 R19, R19, UR9, 0x1, P0 ;  /* 0x0000000913137c11 */ /* 0x000fe200080f0eff */
[----:B------:R0:W-:Y:S01]  /*5a60*/  STL [R1+0x407c], R18 ;  /* 0x00407c1201007387 */ /* 0x0001e20000100800 */
[----:B------:R-:W-:Y:S02]  /*5a70*/  LEA.HI.X.SX32 R37, R37, UR9, 0x1, P1 ;  /* 0x0000000925257c11 */ /* 0x000fe400088f0eff */
[C---:B------:R-:W-:Y:S01]  /*5a80*/  LEA R4, P2, R0.reuse, UR8, 0x1 ;  /* 0x0000000800047c11 */ /* 0x040fe2000f8408ff */
[----:B0-----:R-:W3:Y:S04]  /*5a90*/  LDL.LU R18, [R1] ;  /* 0x0000000001127983 */ /* 0x001ee80000300800 */
[----:B------:R0:W-:Y:S01]  /*5aa0*/  STL [R1+0x4078], R19 ;  /* 0x0040781301007387 */ /* 0x0001e20000100800 */
[----:B------:R-:W-:-:S03]  /*5ab0*/  LEA.HI.X.SX32 R5, R0, UR9, 0x1, P2 ;  /* 0x0000000900057c11 */ /* 0x000fc600090f0eff */
[----:B0-----:R-:W4:Y:S04]  /*5ac0*/  LDL.LU R19, [R1+0x4] ;  /* 0x0000040001137983 */ /* 0x001f280000300800 */
[----:B------:R0:W-:Y:S04]  /*5ad0*/  STL [R1+0x4084], R36 ;  /* 0x0040842401007387 */ /* 0x0001e80000100800 */
[----:B0-----:R-:W3:Y:S04]  /*5ae0*/  LDL.LU R36, [R1+0x8] ;  /* 0x0000080001247983 */ /* 0x001ee80000300800 */
[----:B------:R0:W-:Y:S04]  /*5af0*/  STL [R1+0x4080], R37 ;  /* 0x0040802501007387 */ /* 0x0001e80000100800 */
[----:B0-----:R-:W4:Y:S04]  /*5b00*/  LDL.LU R37, [R1+0x10] ;  /* 0x0000100001257983 */ /* 0x001f280000300800 */
[----:B------:R-:W4:Y:S04]  /*5b10*/  LDL.LU R0, [R1+0x30] ;  /* 0x0000300001007983 */ /* 0x000f280000300800 */
[----:B------:R0:W-:Y:S04]  /*5b20*/  STL [R1+0x4094], R4 ;  /* 0x0040940401007387 */ /* 0x0001e80000100800 */
[----:B0-----:R-:W4:Y:S04]  /*5b30*/  LDL.LU R4, [R1+0x14] ;  /* 0x0000140001047983 */ /* 0x001f280000300800 */
[----:B------:R0:W-:Y:S04]  /*5b40*/  STL [R1+0x4090], R5 ;  /* 0x0040900501007387 */ /* 0x0001e80000100800 */
[----:B0-----:R-:W3:Y:S01]  /*5b50*/  LDL.LU R5, [R1+0x18] ;  /* 0x0000180001057983 */ /* 0x001ee20000300800 */
[----:B--2---:R-:W-:-:S05]  /*5b60*/  IMAD R61, R61, UR6, RZ ;  /* 0x000000063d3d7c24 */ /* 0x004fca000f8e02ff */
[----:B------:R0:W-:Y:S04]  /*5b70*/  STL [R1+0x2c], R61 ;  /* 0x00002c3d01007387 */ /* 0x0001e80000100800 */
[----:B0-----:R-:W2:Y:S02]  /*5b80*/  LDL.LU R61, [R1+0x40c8] ;  /* 0x0040c800013d7983 */ /* 0x001ea40000300800 */
        /* <DEDUP_REMOVED lines=8> */
[----:B0-----:R-:W2:Y:S01]  /*5c10*/  LDL.LU R61, [R1+0x40bc] ;  /* 0x0040bc00013d7983 */ /* 0x001ea20000300800 */
[----:B---3--:R-:W-:Y:S02]  /*5c20*/  IMAD R5, R5, UR6, RZ ;  /* 0x0000000605057c24 */ /* 0x008fe4000f8e02ff */
[----:B------:R-:W-:Y:S02]  /*5c30*/  IMAD R36, R36, UR6, RZ ;  /* 0x0000000624247c24 */ /* 0x000fe4000f8e02ff */
[----:B------:R-:W-:Y:S02]  /*5c40*/  IMAD R16, R16, UR6, RZ ;  /* 0x0000000610107c24 */ /* 0x000fe4000f8e02ff */
[----:B------:R-:W-:-:S02]  /*5c50*/  IMAD R17, R17, UR6, RZ ;  /* 0x0000000611117c24 */ /* 0x000fc4000f8e02ff */
[----:B------:R-:W-:Y:S02]  /*5c60*/  IMAD R20, R20, UR6, RZ ;  /* 0x0000000614147c24 */ /* 0x000fe4000f8e02ff */
[----:B------:R-:W-:Y:S02]  /*5c70*/  IMAD R21, R21, UR6, RZ ;  /* 0x0000000615157c24 */ /* 0x000fe4000f8e02ff */
[----:B--2---:R-:W-:-:S05]  /*5c80*/  IMAD R61, R61, UR6, RZ ;  /* 0x000000063d3d7c24 */ /* 0x004fca000f8e02ff */
[----:B------:R0:W-:Y:S04]  /*5c90*/  STL [R1+0x58], R61 ;  /* 0x0000583d01007387 */ /* 0x0001e80000100800 */
[----:B0-----:R-:W2:Y:S04]  /*5ca0*/  LDL.LU R61, [R1+0x40b8] ;  /* 0x0040b800013d7983 */ /* 0x001ea80000300800 */
[----:B------:R4:W-:Y:S02]  /*5cb0*/  STL [R1+0x5c], R5 ;  /* 0x00005c0501007387 */ /* 0x0009e40000100800 */
[----:B----4-:R-:W-:-:S02]  /*5cc0*/  IMAD R5, R4, UR6, RZ ;  /* 0x0000000604057c24 */ /* 0x010fc4000f8e02ff */
[----:B------:R-:W-:-:S03]  /*5cd0*/  IMAD R4, R37, UR6, RZ ;  /* 0x0000000625047c24 */ /* 0x000fc6000f8e02ff */
[----:B------:R0:W-:Y:S04]  /*5ce0*/  STL [R1+0x14], R5 ;  /* 0x0000140501007387 */ /* 0x0001e80000100800 */
[----:B------:R1:W-:Y:S01]  /*5cf0*/  STL [R1+0x10], R4 ;  /* 0x0000100401007387 */ /* 0x0003e20000100800 */
[----:B0-----:R-:W-:-:S03]  /*5d00*/  IMAD R5, R19, UR6, RZ ;  /* 0x0000000613057c24 */ /* 0x001fc6000f8e02ff */
[----:B------:R-:W-:Y:S01]  /*5d10*/  STL [R1+0x60], R36 ;  /* 0x0000602401007387 */ /* 0x000fe20000100800 */
[----:B-1----:R-:W-:-:S03]  /*5d20*/  IMAD R4, R18, UR6, RZ ;  /* 0x0000000612047c24 */ /* 0x002fc6000f8e02ff */
[----:B------:R0:W-:Y:S04]  /*5d30*/  STL [R1+0x64], R5 ;  /* 0x0000640501007387 */ /* 0x0001e80000100800 */
[----:B------:R1:W-:Y:S01]  /*5d40*/  STL [R1+0x68], R4 ;  /* 0x0000680401007387 */ /* 0x0003e20000100800 */
[----:B0-----:R-:W-:-:S03]  /*5d50*/  IMAD R5, R15, UR6, RZ ;  /* 0x000000060f057c24 */ /* 0x001fc6000f8e02ff */
[----:B------:R-:W-:Y:S01]  /*5d60*/  STL [R1+0x6c], R16 ;  /* 0x00006c1001007387 */ /* 0x000fe20000100800 */
[----:B-1----:R-:W-:-:S03]  /*5d70*/  IMAD R4, R9, UR6, RZ ;  /* 0x0000000609047c24 */ /* 0x002fc6000f8e02ff */
[----:B------:R-:W-:Y:S04]  /*5d80*/  STL [R1+0x74], R5 ;  /* 0x0000740501007387 */ /* 0x000fe80000100800 */
[----:B------:R0:W-:Y:S01]  /*5d90*/  STL [R1+0x78], R4 ;  /* 0x0000780401007387 */ /* 0x0001e20000100800 */
[----:B------:R-:W-:-:S03]  /*5da0*/  IMAD R9, R22, UR6, RZ ;  /* 0x0000000616097c24 */ /* 0x000fc6000f8e02ff */
[----:B------:R-:W-:Y:S01]  /*5db0*/  STL [R1+0x70], R17 ;  /* 0x0000701101007387 */ /* 0x000fe20000100800 */
[----:B------:R-:W-:Y:S02]  /*5dc0*/  IMAD R15, R23, UR6, RZ ;  /* 0x00000006170f7c24 */ /* 0x000fe4000f8e02ff */
[----:B0-----:R-:W-:Y:S01]  /*5dd0*/  IMAD R4, R24, UR6, RZ ;  /* 0x0000000618047c24 */ /* 0x001fe2000f8e02ff */
[----:B------:R-:W-:Y:S01]  /*5de0*/  STL [R1+0x7c], R20 ;  /* 0x00007c1401007387 */ /* 0x000fe20000100800 */
[----:B------:R-:W-:-:S03]  /*5df0*/  IMAD R5, R25, UR6, RZ ;  /* 0x0000000619057c24 */ /* 0x000fc6000f8e02ff */
[----:B------:R-:W-:Y:S04]  /*5e00*/  STL [R1+0x80], R21 ;  /* 0x0000801501007387 */ /* 0x000fe80000100800 */
[----:B------:R0:W-:Y:S04]  /*5e10*/  STL [R1+0x3d0], R4 ;  /* 0x0003d00401007387 */ /* 0x0001e80000100800 */
[----:B------:R-:W-:Y:S01]  /*5e20*/  STL [R1+0x84], R9 ;  /* 0x0000840901007387 */ /* 0x000fe20000100800 */
[----:B0-----:R-:W-:-:S03]  /*5e30*/  IMAD R4, R26, UR6, RZ ;  /* 0x000000061a047c24 */ /* 0x001fc6000f8e02ff */
[----:B------:R0:W-:Y:S04]  /*5e40*/  STL [R1+0x3d8], R5 ;  /* 0x0003d80501007387 */ /* 0x0001e80000100800 */
[----:B------:R-:W-:Y:S04]  /*5e50*/  STL [R1+0x3c8], R15 ;  /* 0x0003c80f01007387 */ /* 0x000fe80000100800 */
[----:B------:R1:W-:Y:S01]  /*5e60*/  STL [R1+0x3e0], R4 ;  /* 0x0003e00401007387 */ /* 0x0003e20000100800 */
[----:B0-----:R-:W-:Y:S02]  /*5e70*/  IMAD R5, R27, UR6, RZ ;  /* 0x000000061b057c24 */ /* 0x001fe4000f8e02ff */
[----:B------:R-:W-:-:S03]  /*5e80*/  IMAD R18, R29, UR6, RZ ;  /* 0x000000061d127c24 */ /* 0x000fc6000f8e02ff */
[----:B------:R0:W-:Y:S01]  /*5e90*/  STL [R1+0x3e8], R5 ;  /* 0x0003e80501007387 */ /* 0x0001e20000100800 */
[----:B-1----:R-:W-:-:S05]  /*5ea0*/  IMAD R4, R28, UR6, RZ ;  /* 0x000000061c047c24 */ /* 0x002fca000f8e02ff */
[----:B------:R1:W-:Y:S01]  /*5eb0*/  STL [R1+0x3f0], R4 ;  /* 0x0003f00401007387 */ /* 0x0003e20000100800 */
[----:B0-----:R-:W-:-:S03]  /*5ec0*/  IMAD R5, R30, UR6, RZ ;  /* 0x000000061e057c24 */ /* 0x001fc6000f8e02ff */
[----:B------:R0:W-:Y:S01]  /*5ed0*/  STL [R1+0x3f8], R18 ;  /* 0x0003f81201007387 */ /* 0x0001e20000100800 */
[----:B-1----:R-:W-:-:S03]  /*5ee0*/  IMAD R4, R31, UR6, RZ ;  /* 0x000000061f047c24 */ /* 0x002fc6000f8e02ff */
[----:B------:R1:W-:Y:S01]  /*5ef0*/  STL [R1+0x400], R5 ;  /* 0x0004000501007387 */ /* 0x0003e20000100800 */
[----:B0-----:R-:W-:-:S03]  /*5f00*/  IMAD R18, R32, UR6, RZ ;  /* 0x0000000620127c24 */ /* 0x001fc6000f8e02ff */
[----:B------:R0:W-:Y:S01]  /*5f10*/  STL [R1+0x408], R4 ;  /* 0x0004080401007387 */ /* 0x0001e20000100800 */
[----:B-1----:R-:W-:-:S03]  /*5f20*/  IMAD R5, R33, UR6, RZ ;  /* 0x0000000621057c24 */ /* 0x002fc6000f8e02ff */
[----:B------:R1:W-:Y:S01]  /*5f30*/  STL [R1+0x410], R18 ;  /* 0x0004101201007387 */ /* 0x0003e20000100800 */
[----:B0-----:R-:W-:-:S03]  /*5f40*/  IMAD R4, R34, UR6, RZ ;  /* 0x0000000622047c24 */ /* 0x001fc6000f8e02ff */
[----:B------:R0:W-:Y:S04]  /*5f50*/  STL [R1+0x418], R5 ;  /* 0x0004180501007387 */ /* 0x0001e80000100800 */
[----:B------:R3:W-:Y:S01]  /*5f60*/  STL [R1+0x420], R4 ;  /* 0x0004200401007387 */ /* 0x0007e20000100800 */
[----:B-1----:R-:W-:Y:S02]  /*5f70*/  IMAD R18, R35, UR6, RZ ;  /* 0x0000000623127c24 */ /* 0x002fe4000f8e02ff */
[----:B0-----:R-:W-:-:S03]  /*5f80*/  IMAD R5, R10, UR6, RZ ;  /* 0x000000060a057c24 */ /* 0x001fc6000f8e02ff */
[----:B------:R-:W-:Y:S01]  /*5f90*/  STL [R1+0x428], R18 ;  /* 0x0004281201007387 */ /* 0x000fe20000100800 */
[----:B------:R-:W-:Y:S02]  /*5fa0*/  IMAD R10, R38, UR6, RZ ;  /* 0x00000006260a7c24 */ /* 0x000fe4000f8e02ff */
[----:B---3--:R-:W-:Y:S01]  /*5fb0*/  IMAD R4, R11, UR6, RZ ;  /* 0x000000060b047c24 */ /* 0x008fe2000f8e02ff */
[----:B------:R0:W-:Y:S04]  /*5fc0*/  STL [R1+0x430], R5 ;  /* 0x0004300501007387 */ /* 0x0001e80000100800 */
        /* <DEDUP_REMOVED lines=8> */
[----:B------:R1:W-:Y:S04]  /*6050*/  STL [R1+0x458], R10 ;  /* 0x0004580a01007387 */ /* 0x0003e80000100800 */
[----:B------:R-:W3:Y:S01]  /*6060*/  LDL R11, [R1+0x28] ;  /* 0x00002800010b7983 */ /* 0x000ee20000100800 */
[----:B0-----:R-:W-:-:S03]  /*6070*/  IMAD R4, R43, UR6, RZ ;  /* 0x000000062b047c24 */ /* 0x001fc6000f8e02ff */
[----:B------:R0:W-:Y:S01]  /*6080*/  STL [R1+0x460], R5 ;  /* 0x0004600501007387 */ /* 0x0001e20000100800 */
[----:B------:R-:W-:-:S03]  /*6090*/  IMAD R18, R49, UR6, RZ ;  /* 0x0000000631127c24 */ /* 0x000fc6000f8e02ff */
[----:B-1----:R-:W4:Y:S04]  /*60a0*/  LDL R10, [R1+0x40] ;  /* 0x00004000010a7983 */ /* 0x002f280000100800 */
[----:B------:R1:W-:Y:S01]  /*60b0*/  STL [R1+0x468], R4 ;  /* 0x0004680401007387 */ /* 0x0003e20000100800 */
[----:B0-----:R-:W-:-:S03]  /*60c0*/  IMAD R5, R47, UR6, RZ ;  /* 0x000000062f057c24 */ /* 0x001fc6000f8e02ff */
[----:B------:R-:W2:Y:S04]  /*60d0*/  LDL R35, [R1+0x44] ;  /* 0x0000440001237983 */ /* 0x000ea80000100800 */
[----:B------:R-:W4:Y:S01]  /*60e0*/  LDL R34, [R1+0x58] ;  /* 0x0000580001227983 */ /* 0x000f220000100800 */
[----:B-1----:R-:W-:-:S03]  /*60f0*/  IMAD R4, R48, UR6, RZ ;  /* 0x0000000630047c24 */ /* 0x002fc6000f8e02ff */
[----:B------:R-:W4:Y:S04]  /*6100*/  LDL R31, [R1+0x5c] ;  /* 0x00005c00011f7983 */ /* 0x000f280000100800 */
[----:B------:R-:W4:Y:S04]  /*6110*/  LDL R30, [R1+0x14] ;  /* 0x00001400011e7983 */ /* 0x000f280000100800 */
[----:B------:R-:W4:Y:S04]  /*6120*/  LDL R27, [R1+0x10] ;  /* 0x00001000011b7983 */ /* 0x000f280000100800 */
[----:B------:R-:W4:Y:S04]  /*6130*/  LDL R26, [R1+0x60] ;  /* 0x00006000011a7983 */ /* 0x000f280000100800 */
[----:B------:R-:W4:Y:S04]  /*6140*/  LDL R23, [R1+0x64] ;  /* 0x0000640001177983 */ /* 0x000f280000100800 */
[----:B------:R-:W4:Y:S04]  /*6150*/  LDL R22, [R1+0x68] ;  /* 0x0000680001167983 */ /* 0x000f280000100800 */
[----:B------:R0:W-:Y:S04]  /*6160*/  STL [R1+0x454], R5 ;  /* 0x0004540501007387 */ /* 0x0001e80000100800 */
[----:B------:R1:W-:Y:S04]  /*6170*/  STL [R1+0x44c], R4 ;  /* 0x00044c0401007387 */ /* 0x0003e80000100800 */
[----:B------:R1:W-:Y:S04]  /*6180*/  STL [R1+0x444], R18 ;  /* 0x0004441201007387 */ /* 0x0003e80000100800 */
[----:B------:R-:W4:Y:S01]  /*6190*/  LDL R38, [R1+0x2c] ;  /* 0x00002c0001267983 */ /* 0x000f220000100800 */
[----:B0-----:R-:W-:-:S02]  /*61a0*/  IMAD R5, R50, UR6, RZ ;  /* 0x0000000632057c24 */ /* 0x001fc4000f8e02ff */
[----:B-1----:R-:W-:-:S03]  /*61b0*/  IMAD R4, R51, UR6, RZ ;  /* 0x0000000633047c24 */ /* 0x002fc6000f8e02ff */
[----:B------:R0:W-:Y:S01]  /*61c0*/  STL [R1+0x43c], R5 ;  /* 0x00043c0501007387 */ /* 0x0001e20000100800 */
[----:B------:R-:W-:-:S03]  /*61d0*/  IMAD R18, R52, UR6, RZ ;  /* 0x0000000634127c24 */ /* 0x000fc6000f8e02ff */
[----:B------:R1:W-:Y:S01]  /*61e0*/  STL [R1+0x434], R4 ;  /* 0x0004340401007387 */ /* 0x0003e20000100800 */
[----:B0-----:R-:W-:Y:S02]  /*61f0*/  IMAD R5, R54, UR6, RZ ;  /* 0x0000000636057c24 */ /* 0x001fe4000f8e02ff */
[----:B-1----:R-:W-:Y:S01]  /*6200*/  IMAD R4, R53, UR6, RZ ;  /* 0x0000000635047c24 */ /* 0x002fe2000f8e02ff */
[----:B------:R0:W-:Y:S04]  /*6210*/  STL [R1+0x42c], R18 ;  /* 0x00042c1201007387 */ /* 0x0001e80000100800 */
[----:B------:R1:W-:Y:S01]  /*6220*/  STL [R1+0x424], R4 ;  /* 0x0004240401007387 */ /* 0x0003e20000100800 */
[----:B------:R-:W-:-:S03]  /*6230*/  IMAD R36, R58, UR6, RZ ;  /* 0x000000063a247c24 */ /* 0x000fc6000f8e02ff */
[----:B------:R1:W-:Y:S01]  /*6240*/  STL [R1+0x41c], R5 ;  /* 0x00041c0501007387 */ /* 0x0003e20000100800 */
[----:B0-----:R-:W-:Y:S02]  /*6250*/  IMAD R18, R55, UR6, RZ ;  /* 0x0000000637127c24 */ /* 0x001fe4000f8e02ff */
[----:B-1----:R-:W-:-:S03]  /*6260*/  IMAD R4, R56, UR6, RZ ;  /* 0x0000000638047c24 */ /* 0x002fc6000f8e02ff */
[----:B------:R-:W-:Y:S01]  /*6270*/  STL [R1+0x414], R18 ;  /* 0x0004141201007387 */ /* 0x000fe20000100800 */
[----:B------:R-:W-:-:S03]  /*6280*/  IMAD R5, R57, UR6, RZ ;  /* 0x0000000639057c24 */ /* 0x000fc6000f8e02ff */
[----:B------:R-:W-:Y:S01]  /*6290*/  STL [R1+0x40c], R4 ;  /* 0x00040c0401007387 */ /* 0x000fe20000100800 */
[----:B------:R-:W-:Y:S02]  /*62a0*/  IMAD R37, R59, UR6, RZ ;  /* 0x000000063b257c24 */ /* 0x000fe4000f8e02ff */
[----:B------:R-:W-:Y:S01]  /*62b0*/  IMAD R8, R8, UR6, RZ ;  /* 0x0000000608087c24 */ /* 0x000fe2000f8e02ff */
[----:B------:R-:W-:Y:S01]  /*62c0*/  STL [R1+0x404], R5 ;  /* 0x0004040501007387 */ /* 0x000fe20000100800 */
[----:B------:R-:W-:Y:S01]  /*62d0*/  IMAD R19, R60, UR6, RZ ;  /* 0x000000063c137c24 */ /* 0x000fe2000f8e02ff */
[----:B------:R-:W-:Y:S02]  /*62e0*/  LEA R2, P3, R3, UR8, 0x1 ;  /* 0x0000000803027c11 */ /* 0x000fe4000f8608ff */
[----:B------:R0:W-:Y:S01]  /*62f0*/  STL.64 [R1+0x4098], R4 ;  /* 0x0040980401007387 */ /* 0x0001e20000100a00 */
[----:B------:R-:W-:-:S03]  /*6300*/  IMAD R33, R7, UR6, RZ ;  /* 0x0000000607217c24 */ /* 0x000fc6000f8e02ff */
[----:B------:R-:W-:Y:S01]  /*6310*/  STL [R1+0x3fc], R36 ;  /* 0x0003fc2401007387 */ /* 0x000fe20000100800 */
[----:B------:R-:W-:-:S03]  /*6320*/  IMAD R32, R6, UR6, RZ ;  /* 0x0000000606207c24 */ /* 0x000fc6000f8e02ff */
[----:B------:R-:W-:Y:S01]  /*6330*/  STL [R1+0x3f4], R37 ;  /* 0x0003f42501007387 */ /* 0x000fe20000100800 */
[----:B------:R-:W-:Y:S01]  /*6340*/  LEA.HI.X.SX32 R3, R3, UR9, 0x1, P3 ;  /* 0x0000000903037c11 */ /* 0x000fe200098f0eff */
[----:B------:R-:W-:Y:S01]  /*6350*/  IMAD R29, R12, UR6, RZ ;  /* 0x000000060c1d7c24 */ /* 0x000fe2000f8e02ff */
[----:B------:R-:W-:Y:S01]  /*6360*/  ULDC UR9, c[0x0][0x234] ;  /* 0x00008d0000097ab9 */ /* 0x000fe20000000800 */
[----:B------:R-:W-:Y:S01]  /*6370*/  STL.64 [R1+0x40a0], R36 ;  /* 0x0040a02401007387 */ /* 0x000fe20000100a00 */
[----:B------:R-:W-:-:S03]  /*6380*/  IMAD R0, R0, UR6, RZ ;  /* 0x0000000600007c24 */ /* 0x000fc6000f8e02ff */
[----:B------:R-:W-:Y:S01]  /*6390*/  STL [R1+0x3e4], R8 ;  /* 0x0003e40801007387 */ /* 0x000fe20000100800 */
[----:B0-----:R-:W-:-:S03]  /*63a0*/  IMAD R4, R14, UR6, RZ ;  /* 0x000000060e047c24 */ /* 0x001fc6000f8e02ff */
[----:B------:R-:W-:Y:S04]  /*63b0*/  STL [R1+0x3ec], R19 ;  /* 0x0003ec1301007387 */ /* 0x000fe80000100800 */
[----:B------:R-:W-:Y:S01]  /*63c0*/  STL.64 [R1+0x40a8], R18 ;  /* 0x0040a81201007387 */ /* 0x000fe20000100a00 */
[----:B------:R-:W-:-:S03]  /*63d0*/  IMAD.WIDE R6, R0, 0x2, R2 ;  /* 0x0000000200067825 */ /* 0x000fc600078e0202 */
[----:B------:R-:W-:Y:S01]  /*63e0*/  STL [R1+0x3dc], R33 ;  /* 0x0003dc2101007387 */ /* 0x000fe20000100800 */
[----:B------:R-:W-:-:S03]  /*63f0*/  IMAD R28, R13, UR6, RZ ;  /* 0x000000060d1c7c24 */ /* 0x000fc6000f8e02ff */
[----:B------:R-:W-:Y:S04]  /*6400*/  STL [R1+0x3d4], R32 ;  /* 0x0003d42001007387 */ /* 0x000fe80000100800 */
[----:B------:R-:W-:Y:S04]  /*6410*/  STL.64 [R1+0x40b0], R32 ;  /* 0x0040b02001007387 */ /* 0x000fe80000100a00 */
[----:B------:R-:W-:Y:S04]  /*6420*/  STL [R1+0x3cc], R29 ;  /* 0x0003cc1d01007387 */ /* 0x000fe80000100800 */
[----:B------:R-:W-:Y:S04]  /*6430*/  STL [R1+0x3c0], R4 ;  /* 0x0003c00401007387 */ /* 0x000fe80000100800 */
[----:B------:R3:W-:Y:S04]  /*6440*/  STL.64 [R1+0x3b8], R6 ;  /* 0x0003b80601007387 */ /* 0x0007e80000100a00 */
[----:B------:R-:W-:Y:S01]  /*6450*/  STL [R1+0x3c4], R28 ;  /* 0x0003c41c01007387 */ /* 0x000fe20000100800 */
[----:B------:R-:W-:-:S02]  /*6460*/  IMAD R25, R44, UR6, RZ ;  /* 0x000000062c197c24 */ /* 0x000fc4000f8e02ff */
[----:B------:R-:W-:Y:S02]  /*6470*/  IMAD R24, R45, UR6, RZ ;  /* 0x000000062d187c24 */ /* 0x000fe4000f8e02ff */
[----:B------:R-:W-:Y:S02]  /*6480*/  IMAD.MOV.U32 R53, RZ, RZ, R25 ;  /* 0x000000ffff357224 */ /* 0x000fe400078e0019 */
[----:B------:R-:W-:Y:S02]  /*6490*/  IMAD.MOV.U32 R47, RZ, RZ, R24 ;  /* 0x000000ffff2f7224 */ /* 0x000fe400078e0018 */
[----:B---3--:R-:W-:-:S04]  /*64a0*/  IMAD.WIDE R6, R11, 0x2, R2 ;  /* 0x000000020b067825 */ /* 0x008fc800078e0202 */
[----:B--2---:R-:W-:-:S04]  /*64b0*/  IMAD.WIDE R12, R35, 0x2, R2 ;  /* 0x00000002230c7825 */ /* 0x004fc800078e0202 */
[----:B----4-:R-:W-:-:S05]  /*64c0*/  IMAD.WIDE R4, R38, 0x2, R2 ;  /* 0x0000000226047825 */ /* 0x010fca00078e0202 */
[----:B------:R0:W-:Y:S04]  /*64d0*/  STL.64 [R1+0x3b0], R4 ;  /* 0x0003b00401007387 */ /* 0x0001e80000100a00 */
[----:B------:R1:W-:Y:S01]  /*64e0*/  STL.64 [R1+0x3a8], R6 ;  /* 0x0003a80601007387 */ /* 0x0003e20000100a00 */
[----:B0-----:R-:W-:-:S04]  /*64f0*/  IMAD.WIDE R4, R10, 0x2, R2 ;  /* 0x000000020a047825 */ /* 0x001fc800078e0202 */
[--C-:B-1----:R-:W-:Y:S01]  /*6500*/  IMAD.WIDE R6, R34, 0x2, R2.reuse ;  /* 0x0000000222067825 */ /* 0x102fe200078e0202 */
[----:B------:R0:W-:Y:S04]  /*6510*/  STL.64 [R1+0x3a0], R4 ;  /* 0x0003a00401007387 */ /* 0x0001e80000100a00 */
[----:B------:R-:W-:Y:S04]  /*6520*/  STL.64 [R1+0x398], R12 ;  /* 0x0003980c01007387 */ /* 0x000fe80000100a00 */
[----:B------:R-:W-:Y:S01]  /*6530*/  STL.64 [R1+0x390], R6 ;  /* 0x0003900601007387 */ /* 0x000fe20000100a00 */
[----:B0-----:R-:W-:-:S05]  /*6540*/  IMAD.WIDE R4, R31, 0x2, R2 ;  /* 0x000000021f047825 */ /* 0x001fca00078e0202 */
[----:B------:R0:W-:Y:S04]  /*6550*/  STL.64 [R1+0x388], R4 ;  /* 0x0003880401007387 */ /* 0x0001e80000100a00 */
[----:B------:R-:W2:Y:S04]  /*6560*/  LDL R25, [R1+0x74] ;  /* 0x0000740001197983 */ /* 0x000ea80000100800 */
[----:B------:R-:W3:Y:S01]  /*6570*/  LDL R24, [R1+0x78] ;  /* 0x0000780001187983 */ /* 0x000ee20000100800 */
[----:B0-----:R-:W-:-:S04]  /*6580*/  IMAD.WIDE R4, R30, 0x2, R2 ;  /* 0x000000021e047825 */ /* 0x001fc800078e0202 */
[--C-:B------:R-:W-:Y:S01]  /*6590*/  IMAD.WIDE R6, R27, 0x2, R2.reuse ;  /* 0x000000021b067825 */ /* 0x100fe200078e0202 */
[----:B------:R0:W-:Y:S04]  /*65a0*/  STL.64 [R1+0x380], R4 ;  /* 0x0003800401007387 */ /* 0x0001e80000100a00 */
[----:B------:R-:W4:Y:S04]  /*65b0*/  LDL.LU R60, [R1+0x3d0] ;  /* 0x0003d000013c7983 */ /* 0x000f280000300800 */
[----:B------:R1:W-:Y:S01]  /*65c0*/  STL.64 [R1+0x378], R6 ;  /* 0x0003780601007387 */ /* 0x0003e20000100a00 */
[----:B0-----:R-:W-:-:S03]  /*65d0*/  IMAD.WIDE R4, R26, 0x2, R2 ;  /* 0x000000021a047825 */ /* 0x001fc600078e0202 */
[----:B------:R-:W4:Y:S04]  /*65e0*/  LDL.LU R59, [R1+0x3d8] ;  /* 0x0003d800013b7983 */ /* 0x000f280000300800 */
[----:B------:R0:W-:Y:S04]  /*65f0*/  STL.64 [R1+0x370], R4 ;  /* 0x0003700401007387 */ /* 0x0001e80000100a00 */
[----:B------:R-:W4:Y:S04]  /*6600*/  LDL.LU R57, [R1+0x3e0] ;  /* 0x0003e00001397983 */ /* 0x000f280000300800 */
[----:B------:R-:W4:Y:S04]  /*6610*/  LDL.LU R55, [R1+0x3e8] ;  /* 0x0003e80001377983 */ /* 0x000f280000300800 */
[----:B------:R-:W4:Y:S04]  /*6620*/  LDL.LU R51, [R1+0x3f0] ;  /* 0x0003f00001337983 */ /* 0x000f280000300800 */
[----:B------:R-:W4:Y:S04]  /*6630*/  LDL.LU R49, [R1+0x3f8] ;  /* 0x0003f80001317983 */ /* 0x000f280000300800 */
[----:B------:R-:W4:Y:S04]  /*6640*/  LDL.LU R45, [R1+0x400] ;  /* 0x00040000012d7983 */ /* 0x000f280000300800 */
[----:B------:R-:W4:Y:S04]  /*6650*/  LDL.LU R41, [R1+0x408] ;  /* 0x0004080001297983 */ /* 0x000f280000300800 */
[----:B------:R-:W4:Y:S04]  /*6660*/  LDL.LU R39, [R1+0x410] ;  /* 0x0004100001277983 */ /* 0x000f280000300800 */
[----:B------:R-:W4:Y:S04]  /*6670*/  LDL.LU R38, [R1+0x418] ;  /* 0x0004180001267983 */ /* 0x000f280000300800 */
[----:B------:R-:W4:Y:S01]  /*6680*/  LDL.LU R40, [R1+0x420] ;  /* 0x0004200001287983 */ /* 0x000f220000300800 */
[----:B------:R-:W-:-:S03]  /*6690*/  IMAD R43, R46, UR6, RZ ;  /* 0x000000062e2b7c24 */ /* 0x000fc6000f8e02ff */
[----:B------:R-:W4:Y:S04]  /*66a0*/  LDL.LU R42, [R1+0x428] ;  /* 0x00042800012a7983 */ /* 0x000f280000300800 */
[----:B------:R-:W4:Y:S01]  /*66b0*/  LDL.LU R44, [R1+0x430] ;  /* 0x00043000012c7983 */ /* 0x000f220000300800 */
[----:B-1----:R-:W-:-:S03]  /*66c0*/  IMAD.WIDE R6, R23, 0x2, R2 ;  /* 0x0000000217067825 */ /* 0x002fc600078e0202 */
[----:B------:R-:W4:Y:S04]  /*66d0*/  LDL.LU R46, [R1+0x438] ;  /* 0x00043800012e7983 */ /* 0x000f280000300800 */
[----:B------:R-:W4:Y:S04]  /*66e0*/  LDL.LU R48, [R1+0x440] ;  /* 0x0004400001307983 */ /* 0x000f280000300800 */
[----:B------:R1:W-:Y:S04]  /*66f0*/  STL.64 [R1+0x368], R6 ;  /* 0x0003680601007387 */ /* 0x0003e80000100a00 */
[----:B------:R-:W4:Y:S01]  /*6700*/  LDL.LU R50, [R1+0x448] ;  /* 0x0004480001327983 */ /* 0x000f220000300800 */
[----:B0-----:R-:W-:-:S03]  /*6710*/  IMAD.WIDE R4, R22, 0x2, R2 ;  /* 0x0000000216047825 */ /* 0x001fc600078e0202 */
[----:B------:R-:W4:Y:S04]  /*6720*/  LDL.LU R52, [R1+0x450] ;  /* 0x0004500001347983 */ /* 0x000f280000300800 */
[----:B------:R0:W-:Y:S04]  /*6730*/  STL.64 [R1+0x360], R4 ;  /* 0x0003600401007387 */ /* 0x0001e80000100a00 */
[----:B------:R-:W4:Y:S01]  /*6740*/  LDL.LU R54, [R1+0x458] ;  /* 0x0004580001367983 */ /* 0x000f220000300800 */
[----:B------:R-:W-:Y:S01]  /*6750*/  IMAD R61, R61, UR6, RZ ;  /* 0x000000063d3d7c24 */ /* 0x000fe2000f8e02ff */
[----:B------:R-:W-:-:S02]  /*6760*/  ULDC UR6, c[0x0][0x238] ;  /* 0x00008e0000067ab9 */ /* 0x000fc40000000800 */
[----:B------:R-:W4:Y:S01]  /*6770*/  LDL.LU R56, [R1+0x460] ;  /* 0x0004600001387983 */ /* 0x000f220000300800 */
[----:B-1----:R-:W-:-:S03]  /*6780*/  IMAD.WIDE R6, R61, 0x2, R2 ;  /* 0x000000023d067825 */ /* 0x002fc600078e0202 */
[----:B------:R-:W4:Y:S01]  /*6790*/  LDL.LU R58, [R1+0x468] ;  /* 0x00046800013a7983 */ /* 0x000f220000300800 */
[----:B0-----:R-:W-:-:S03]  /*67a0*/  IMAD.WIDE R4, R16, 0x2, R2 ;  /* 0x0000000210047825 */ /* 0x001fc600078e0202 */
[----:B------:R0:W-:Y:S04]  /*67b0*/  STL.64 [R1+0x358], R6 ;  /* 0x0003580601007387 */ /* 0x0001e80000100a00 */
[----:B------:R-:W-:Y:S01]  /*67c0*/  STL.64 [R1+0x350], R4 ;  /* 0x0003500401007387 */ /* 0x000fe20000100a00 */
[----:B0-----:R-:W-:-:S05]  /*67d0*/  IMAD.WIDE R6, R17, 0x2, R2 ;  /* 0x0000000211067825 */ /* 0x001fca00078e0202 */
[----:B------:R0:W-:Y:S02]  /*67e0*/  STL.64 [R1+0x348], R6 ;  /* 0x0003480601007387 */ /* 0x0001e40000100a00 */
[----:B0-----:R-:W-:-:S04]  /*67f0*/  IMAD.WIDE R6, R20, 0x2, R2 ;  /* 0x0000000214067825 */ /* 0x001fc800078e0202 */
[----:B--2---:R-:W-:-:S04]  /*6800*/  IMAD.WIDE R4, R25, 0x2, R2 ;  /* 0x0000000219047825 */ /* 0x004fc800078e0202 */
[--C-:B---3--:R-:W-:Y:S01]  /*6810*/  IMAD.WIDE R12, R24, 0x2, R2.reuse ;  /* 0x00000002180c7825 */ /* 0x108fe200078e0202 */
[----:B------:R0:W-:Y:S04]  /*6820*/  STL.64 [R1+0x340], R4 ;  /* 0x0003400401007387 */ /* 0x0001e80000100a00 */
[----:B------:R1:W-:Y:S04]  /*6830*/  STL.64 [R1+0x338], R12 ;  /* 0x0003380c01007387 */ /* 0x0003e80000100a00 */
[----:B------:R2:W-:Y:S01]  /*6840*/  STL.64 [R1+0x330], R6 ;  /* 0x0003300601007387 */ /* 0x0005e20000100a00 */
[----:B0-----:R-:W-:-:S04]  /*6850*/  IMAD.WIDE R4, R21, 0x2, R2 ;  /* 0x0000000215047825 */ /* 0x001fc800078e0202 */
[--C-:B-1----:R-:W-:Y:S01]  /*6860*/  IMAD.WIDE R12, R9, 0x2, R2.reuse ;  /* 0x00000002090c7825 */ /* 0x102fe200078e0202 */
[----:B------:R4:W-:Y:S03]  /*6870*/  STL.64 [R1+0x328], R4 ;  /* 0x0003280401007387 */ /* 0x0009e60000100a00 */
[--C-:B--2---:R-:W-:Y:S01]  /*6880*/  IMAD.WIDE R6, R15, 0x2, R2.reuse ;  /* 0x000000020f067825 */ /* 0x104fe200078e0202 */
[----:B------:R0:W-:Y:S04]  /*6890*/  STL.64 [R1+0x320], R12 ;  /* 0x0003200c01007387 */ /* 0x0001e80000100a00 */
[----:B------:R1:W-:Y:S01]  /*68a0*/  STL.64 [R1+0x318], R6 ;  /* 0x0003180601007387 */ /* 0x0003e20000100a00 */
[----:B----4-:R-:W-:-:S04]  /*68b0*/  IMAD.WIDE R4, R60, 0x2, R2 ;  /* 0x000000023c047825 */ /* 0x010fc800078e0202 */
[--C-:B0-----:R-:W-:Y:S01]  /*68c0*/  IMAD.WIDE R12, R59, 0x2, R2.reuse ;  /* 0x000000023b0c7825 */ /* 0x101fe200078e0202 */
[----:B------:R0:W-:Y:S03]  /*68d0*/  STL.64 [R1+0x310], R4 ;  /* 0x0003100401007387 */ /* 0x0001e60000100a00 */
[--C-:B-1----:R-:W-:Y:S01]  /*68e0*/  IMAD.WIDE R6, R57, 0x2, R2.reuse ;  /* 0x0000000239067825 */ /* 0x102fe200078e0202 */
[----:B------:R-:W-:Y:S04]  /*68f0*/  STL.64 [R1+0x308], R12 ;  /* 0x0003080c01007387 */ /* 0x000fe80000100a00 */
[----:B------:R-:W2:Y:S04]  /*6900*/  LDL R18, [R1+0x454] ;  /* 0x0004540001127983 */ /* 0x000ea80000100800 */
[----:B------:R-:W-:Y:S01]  /*6910*/  STL.64 [R1+0x300], R6 ;  /* 0x0003000601007387 */ /* 0x000fe20000100a00 */
[----:B0-----:R-:W-:-:S03]  /*6920*/  IMAD.WIDE R4, R55, 0x2, R2 ;  /* 0x0000000237047825 */ /* 0x001fc600078e0202 */
[----:B------:R-:W3:Y:S04]  /*6930*/  LDL R19, [R1+0x44c] ;  /* 0x00044c0001137983 */ /* 0x000ee80000100800 */
[----:B------:R0:W-:Y:S04]  /*6940*/  STL.64 [R1+0x2f8], R4 ;  /* 0x0002f80401007387 */ /* 0x0001e80000100a00 */
[----:B------:R-:W4:Y:S04]  /*6950*/  LDL R36, [R1+0x444] ;  /* 0x0004440001247983 */ /* 0x000f280000100800 */
[----:B------:R-:W4:Y:S04]  /*6960*/  LDL R37, [R1+0x43c] ;  /* 0x00043c0001257983 */ /* 0x000f280000100800 */
[----:B0-----:R-:W4:Y:S04]  /*6970*/  LDL R4, [R1+0x434] ;  /* 0x0004340001047983 */ /* 0x001f280000100800 */
[----:B------:R-:W4:Y:S01]  /*6980*/  LDL R5, [R1+0x42c] ;  /* 0x00042c0001057983 */ /* 0x000f220000100800 */
[----:B------:R-:W-:-:S03]  /*6990*/  IMAD.WIDE R6, R51, 0x2, R2 ;  /* 0x0000000233067825 */ /* 0x000fc600078e0202 */
[----:B------:R-:W4:Y:S01]  /*69a0*/  LDL R14, [R1+0x41c] ;  /* 0x00041c00010e7983 */ /* 0x000f220000100800 */
[----:B------:R-:W-:-:S03]  /*69b0*/  IMAD.WIDE R32, R49, 0x2, R2 ;  /* 0x0000000231207825 */ /* 0x000fc600078e0202 */
[----:B------:R0:W-:Y:S01]  /*69c0*/  STL.64 [R1+0x2f0], R6 ;  /* 0x0002f00601007387 */ /* 0x0001e20000100a00 */
[----:B------:R-:W-:-:S03]  /*69d0*/  IMAD.WIDE R12, R45, 0x2, R2 ;  /* 0x000000022d0c7825 */ /* 0x000fc600078e0202 */
[----:B------:R1:W-:Y:S04]  /*69e0*/  STL.64 [R1+0x2e8], R32 ;  /* 0x0002e82001007387 */ /* 0x0003e80000100a00 */
[----:B------:R1:W-:Y:S01]  /*69f0*/  STL.64 [R1+0x2e0], R12 ;  /* 0x0002e00c01007387 */ /* 0x0003e20000100a00 */
[----:B0-----:R-:W-:-:S04]  /*6a00*/  IMAD.WIDE R6, R41, 0x2, R2 ;  /* 0x0000000229067825 */ /* 0x001fc800078e0202 */
[--C-:B-1----:R-:W-:Y:S01]  /*6a10*/  IMAD.WIDE R32, R39, 0x2, R2.reuse ;  /* 0x0000000227207825 */ /* 0x102fe200078e0202 */
[----:B------:R0:W-:Y:S03]  /*6a20*/  STL.64 [R1+0x2d8], R6 ;  /* 0x0002d80601007387 */ /* 0x0001e60000100a00 */
[--C-:B------:R-:W-:Y:S01]  /*6a30*/  IMAD.WIDE R12, R38, 0x2, R2.reuse ;  /* 0x00000002260c7825 */ /* 0x100fe200078e0202 */
[----:B------:R1:W-:Y:S04]  /*6a40*/  STL.64 [R1+0x2d0], R32 ;  /* 0x0002d02001007387 */ /* 0x0003e80000100a00 */
[----:B------:R1:W-:Y:S01]  /*6a50*/  STL.64 [R1+0x2c8], R12 ;  /* 0x0002c80c01007387 */ /* 0x0003e20000100a00 */
[----:B0-----:R-:W-:-:S04]  /*6a60*/  IMAD.WIDE R6, R40, 0x2, R2 ;  /* 0x0000000228067825 */ /* 0x001fc800078e0202 */
[--C-:B-1----:R-:W-:Y:S01]  /*6a70*/  IMAD.WIDE R32, R42, 0x2, R2.reuse ;  /* 0x000000022a207825 */ /* 0x102fe200078e0202 */
[----:B------:R0:W-:Y:S03]  /*6a80*/  STL.64 [R1+0x2c0], R6 ;  /* 0x0002c00601007387 */ /* 0x0001e60000100a00 */
[--C-:B------:R-:W-:Y:S01]  /*6a90*/  IMAD.WIDE R12, R44, 0x2, R2.reuse ;  /* 0x000000022c0c7825 */ /* 0x100fe200078e0202 */
[----:B------:R1:W-:Y:S03]  /*6aa0*/  STL.64 [R1+0x2b8], R32 ;  /* 0x0002b82001007387 */ /* 0x0003e60000100a00 */
[----:B0-----:R-:W-:-:S05]  /*6ab0*/  IMAD.WIDE R6, R46, 0x2, R2 ;  /* 0x000000022e067825 */ /* 0x001fca00078e0202 */
[----:B------:R0:W-:Y:S01]  /*6ac0*/  STL.64 [R1+0x3f70], R6 ;  /* 0x003f700601007387 */ /* 0x0001e20000100a00 */
[----:B-1----:R-:W-:-:S03]  /*6ad0*/  IMAD.WIDE R32, R50, 0x2, R2 ;  /* 0x0000000232207825 */ /* 0x002fc600078e0202 */
[----:B------:R1:W-:Y:S04]  /*6ae0*/  STL.64 [R1+0x2b0], R12 ;  /* 0x0002b00c01007387 */ /* 0x0003e80000100a00 */
[----:B0-----:R-:W4:Y:S01]  /*6af0*/  LDL R6, [R1+0x3c0] ;  /* 0x0003c00001067983 */ /* 0x001f220000100800 */
[----:B-1----:R-:W-:-:S03]  /*6b00*/  IMAD.WIDE R12, R48, 0x2, R2 ;  /* 0x00000002300c7825 */ /* 0x002fc600078e0202 */
[----:B------:R-:W4:Y:S04]  /*6b10*/  LDL R7, [R1+0x2c] ;  /* 0x00002c0001077983 */ /* 0x000f280000100800 */
[----:B------:R0:W-:Y:S04]  /*6b20*/  STL.64 [R1+0x3f78], R12 ;  /* 0x003f780c01007387 */ /* 0x0001e80000100a00 */
[----:B0-----:R-:W4:Y:S04]  /*6b30*/  LDL R13, [R1+0x424] ;  /* 0x00042400010d7983 */ /* 0x001f280000100800 */
[----:B------:R0:W-:Y:S02]  /*6b40*/  STL.64 [R1+0x470], R32 ;  /* 0x0004702001007387 */ /* 0x0001e40000100a00 */
[----:B0-----:R-:W-:-:S05]  /*6b50*/  IMAD.WIDE R32, R52, 0x2, R2 ;  /* 0x0000000234207825 */ /* 0x001fca00078e0202 */
        /* <DEDUP_REMOVED lines=13> */
[----:B--2---:R-:W-:-:S05]  /*6c30*/  IMAD.WIDE R32, R18, 0x2, R2 ;  /* 0x0000000212207825 */ /* 0x004fca00078e0202 */
[----:B------:R0:W-:Y:S01]  /*6c40*/  STL.64 [R1+0x530], R32 ;  /* 0x0005302001007387 */ /* 0x0001e20000100a00 */
[----:B---3--:R-:W-:-:S03]  /*6c50*/  IMAD.WIDE R18, R19, 0x2, R2 ;  /* 0x0000000213127825 */ /* 0x008fc600078e0202 */
[----:B0-----:R-:W2:Y:S04]  /*6c60*/  LDL.LU.64 R32, [R1+0x40b0] ;  /* 0x0040b00001207983 */ /* 0x001ea80000300a00 */
[----:B------:R4:W-:Y:S02]  /*6c70*/  STL.64 [R1+0x548], R18 ;  /* 0x0005481201007387 */ /* 0x0009e40000100a00 */
[----:B----4-:R-:W-:-:S04]  /*6c80*/  IMAD.WIDE R18, R36, 0x2, R2 ;  /* 0x0000000224127825 */ /* 0x010fc800078e0202 */
[--C-:B------:R-:W-:Y:S01]  /*6c90*/  IMAD.WIDE R36, R37, 0x2, R2.reuse ;  /* 0x0000000225247825 */ /* 0x100fe200078e0202 */
[----:B------:R0:W-:Y:S04]  /*6ca0*/  STL.64 [R1+0x560], R18 ;  /* 0x0005601201007387 */ /* 0x0001e80000100a00 */
[----:B0-----:R-:W3:Y:S04]  /*6cb0*/  LDL.LU.64 R18, [R1+0x40a8] ;  /* 0x0040a80001127983 */ /* 0x001ee80000300a00 */
[----:B------:R0:W-:Y:S02]  /*6cc0*/  STL.64 [R1+0x578], R36 ;  /* 0x0005782401007387 */ /* 0x0001e40000100a00 */
[----:B0-----:R-:W-:-:S04]  /*6cd0*/  IMAD.WIDE R36, R4, 0x2, R2 ;  /* 0x0000000204247825 */ /* 0x001fc800078e0202 */
[--C-:B------:R-:W-:Y:S01]  /*6ce0*/  IMAD.WIDE R4, R5, 0x2, R2.reuse ;  /* 0x0000000205047825 */ /* 0x100fe200078e0202 */
[----:B------:R0:W-:Y:S04]  /*6cf0*/  STL.64 [R1+0x590], R36 ;  /* 0x0005902401007387 */ /* 0x0001e80000100a00 */
[----:B0-----:R-:W4:Y:S04]  /*6d00*/  LDL.LU.64 R36, [R1+0x40a0] ;  /* 0x0040a00001247983 */ /* 0x001f280000300a00 */
[----:B------:R0:W-:Y:S04]  /*6d10*/  STL.64 [R1+0x5a8], R4 ;  /* 0x0005a80401007387 */ /* 0x0001e80000100a00 */
[----:B0-----:R-:W2:Y:S01]  /*6d20*/  LDL.LU.64 R4, [R1+0x4098] ;  /* 0x0040980001047983 */ /* 0x001ea20000300a00 */
[----:B------:R-:W-:-:S05]  /*6d30*/  IMAD.WIDE R12, R13, 0x2, R2 ;  /* 0x000000020d0c7825 */ /* 0x000fca00078e0202 */
[----:B------:R0:W-:Y:S02]  /*6d40*/  STL.64 [R1+0x5c0], R12 ;  /* 0x0005c00c01007387 */ /* 0x0001e40000100a00 */
[----:B0-----:R-:W-:-:S05]  /*6d50*/  IMAD.WIDE R12, R14, 0x2, R2 ;  /* 0x000000020e0c7825 */ /* 0x001fca00078e0202 */
[----:B------:R3:W-:Y:S02]  /*6d60*/  STL.64 [R1+0x5d8], R12 ;  /* 0x0005d80c01007387 */ /* 0x0007e40000100a00 */
[----:B---3--:R-:W-:-:S05]  /*6d70*/  IMAD.WIDE R12, R18, 0x2, R2 ;  /* 0x00000002120c7825 */ /* 0x008fca00078e0202 */
[----:B------:R2:W-:Y:S02]  /*6d80*/  STL.64 [R1+0x5f0], R12 ;  /* 0x0005f00c01007387 */ /* 0x0005e40000100a00 */
[--C-:B--2---:R-:W-:Y:S02]  /*6d90*/  IMAD.WIDE R12, R4, 0x2, R2.reuse ;  /* 0x00000002040c7825 */ /* 0x104fe400078e0202 */
[----:B------:R-:W2:Y:S04]  /*6da0*/  LDL.LU R4, [R1+0x4094] ;  /* 0x0040940001047983 */ /* 0x000ea80000300800 */
[----:B------:R0:W-:Y:S02]  /*6db0*/  STL.64 [R1+0x608], R12 ;  /* 0x0006080c01007387 */ /* 0x0001e40000100a00 */
[----:B0-----:R-:W-:-:S02]  /*6dc0*/  IMAD.WIDE R12, R5, 0x2, R2 ;  /* 0x00000002050c7825 */ /* 0x001fc400078e0202 */
[----:B------:R-:W2:Y:S04]  /*6dd0*/  LDL.LU R5, [R1+0x4090] ;  /* 0x0040900001057983 */ /* 0x000ea80000300800 */
[----:B------:R4:W-:Y:S02]  /*6de0*/  STL.64 [R1+0x620], R12 ;  /* 0x0006200c01007387 */ /* 0x0009e40000100a00 */
[----:B----4-:R-:W-:-:S05]  /*6df0*/  IMAD.WIDE R12, R36, 0x2, R2 ;  /* 0x00000002240c7825 */ /* 0x010fca00078e0202 */
[----:B------:R0:W-:Y:S04]  /*6e00*/  STL.64 [R1+0x640], R12 ;  /* 0x0006400c01007387 */ /* 0x0001e80000100a00 */
[----:B------:R1:W-:Y:S01]  /*6e10*/  STL.64 [R1+0x4088], R36 ;  /* 0x0040882401007387 */ /* 0x0003e20000100a00 */
[----:B0-----:R-:W-:-:S05]  /*6e20*/  IMAD.WIDE R12, R37, 0x2, R2 ;  /* 0x00000002250c7825 */ /* 0x001fca00078e0202 */
[----:B------:R0:W-:Y:S01]  /*6e30*/  STL.64 [R1+0x658], R12 ;  /* 0x0006580c01007387 */ /* 0x0001e20000100a00 */
[----:B-1----:R-:W-:-:S04]  /*6e40*/  IMAD.WIDE R36, R8, 0x2, R2 ;  /* 0x0000000208247825 */ /* 0x002fc800078e0202 */
[----:B0-----:R-:W-:-:S05]  /*6e50*/  IMAD.WIDE R12, R19, 0x2, R2 ;  /* 0x00000002130c7825 */ /* 0x001fca00078e0202 */
[----:B------:R0:W-:Y:S04]  /*6e60*/  STL.64 [R1+0x670], R12 ;  /* 0x0006700c01007387 */ /* 0x0001e80000100a00 */
[----:B------:R1:W-:Y:S01]  /*6e70*/  STL.64 [R1+0x688], R36 ;  /* 0x0006882401007387 */ /* 0x0003e20000100a00 */
[----:B0-----:R-:W-:-:S04]  /*6e80*/  IMAD.WIDE R12, R33, 0x2, R2 ;  /* 0x00000002210c7825 */ /* 0x001fc800078e0202 */
[--C-:B-1----:R-:W-:Y:S01]  /*6e90*/  IMAD.WIDE R36, R32, 0x2, R2.reuse ;  /* 0x0000000220247825 */ /* 0x102fe200078e0202 */
[----:B------:R0:W-:Y:S03]  /*6ea0*/  STL.64 [R1+0x6a0], R12 ;  /* 0x0006a00c01007387 */ /* 0x0001e60000100a00 */
[--C-:B------:R-:W-:Y:S01]  /*6eb0*/  IMAD.WIDE R32, R29, 0x2, R2.reuse ;  /* 0x000000021d207825 */ /* 0x100fe200078e0202 */
[----:B------:R-:W-:Y:S04]  /*6ec0*/  STL.64 [R1+0x6b8], R36 ;  /* 0x0006b82401007387 */ /* 0x000fe80000100a00 */
[----:B------:R-:W-:Y:S01]  /*6ed0*/  STL.64 [R1+0x6d0], R32 ;  /* 0x0006d02001007387 */ /* 0x000fe20000100a00 */
[----:B0-----:R-:W-:-:S04]  /*6ee0*/  IMAD.WIDE R12, R28, 0x2, R2 ;  /* 0x000000021c0c7825 */ /* 0x001fc800078e0202 */
[----:B------:R-:W-:Y:S01]  /*6ef0*/  IMAD.WIDE R28, R6, 0x2, R2 ;  /* 0x00000002061c7825 */ /* 0x000fe200078e0202 */
[----:B------:R0:W-:Y:S04]  /*6f00*/  STL.64 [R1+0x6e8], R12 ;  /* 0x0006e80c01007387 */ /* 0x0001e80000100a00 */
[----:B------:R1:W-:Y:S01]  /*6f10*/  STL.64 [R1+0x700], R28 ;  /* 0x0007001c01007387 */ /* 0x0003e20000100a00 */
[----:B--2---:R-:W-:-:S04]  /*6f20*/  IMAD.WIDE R2, R0, 0x2, R4 ;  /* 0x0000000200027825 */ /* 0x004fc800078e0204 */
[--C-:B0-----:R-:W-:Y:S01]  /*6f30*/  IMAD.WIDE R12, R7, 0x2, R4.reuse ;  /* 0x00000002070c7825 */ /* 0x101fe200078e0204 */
[----:B------:R0:W-:Y:S03]  /*6f40*/  STL.64 [R1+0x2a8], R2 ;  /* 0x0002a80201007387 */ /* 0x0001e60000100a00 */
[--C-:B-1----:R-:W-:Y:S01]  /*6f50*/  IMAD.WIDE R28, R11, 0x2, R4.reuse ;  /* 0x000000020b1c7825 */ /* 0x102fe200078e0204 */
        /* <DEDUP_REMOVED lines=25> */
[----:B------:R-:W-:Y:S01]  /*70f0*/  STL.64 [R1+0x238], R28 ;  /* 0x0002381c01007387 */ /* 0x000fe20000100a00 */
[----:B0-----:R-:W-:-:S04]  /*7100*/  IMAD.WIDE R2, R25, 0x2, R4 ;  /* 0x0000000219027825 */ /* 0x001fc800078e0204 */
[--C-:B-1----:R-:W-:Y:S01]  /*7110*/  IMAD.WIDE R12, R24, 0x2, R4.reuse ;  /* 0x00000002180c7825 */ /* 0x102fe200078e0204 */
[----:B------:R0:W-:Y:S03]  /*7120*/  STL.64 [R1+0x1b8], R2 ;  /* 0x0001b80201007387 */ /* 0x0001e60000100a00 */
[--C-:B------:R-:W-:Y:S01]  /*7130*/  IMAD.WIDE R24, R20, 0x2, R4.reuse ;  /* 0x0000000214187825 */ /* 0x100fe200078e0204 */
[----:B------:R1:W-:Y:S04]  /*7140*/  STL.64 [R1+0x1a8], R12 ;  /* 0x0001a80c01007387 */ /* 0x0003e80000100a00 */
[----:B------:R-:W-:Y:S01]  /*7150*/  STL.64 [R1+0x198], R24 ;  /* 0x0001981801007387 */ /* 0x000fe20000100a00 */
        /* <DEDUP_REMOVED lines=16> */
[----:B------:R1:W-:Y:S03]  /*7260*/  STL.64 [R1+0x50], R12 ;  /* 0x0000500c01007387 */ /* 0x0003e60000100a00 */
[--C-:B------:R-:W-:Y:S01]  /*7270*/  IMAD.WIDE R20, R39, 0x2, R4.reuse ;  /* 0x0000000227147825 */ /* 0x100fe200078e0204 */
[----:B------:R2:W-:Y:S03]  /*7280*/  STL.64 [R1+0x38], R8 ;  /* 0x0000380801007387 */ /* 0x0005e60000100a00 */
[----:B0-----:R-:W-:-:S04]  /*7290*/  IMAD.WIDE R2, R45, 0x2, R4 ;  /* 0x000000022d027825 */ /* 0x001fc800078e0204 */
[----:B-1----:R-:W-:-:S04]  /*72a0*/  IMAD.WIDE R12, R41, 0x2, R4 ;  /* 0x00000002290c7825 */ /* 0x002fc800078e0204 */
[--C-:B------:R-:W-:Y:S01]  /*72b0*/  IMAD.WIDE R24, R38, 0x2, R4.reuse ;  /* 0x0000000226187825 */ /* 0x100fe200078e0204 */
[----:B------:R-:W-:Y:S03]  /*72c0*/  STL.64 [R1+0x3f80], R12 ;  /* 0x003f800c01007387 */ /* 0x000fe60000100a00 */
[--C-:B------:R-:W-:Y:S01]  /*72d0*/  IMAD.WIDE R28, R40, 0x2, R4.reuse ;  /* 0x00000002281c7825 */ /* 0x100fe200078e0204 */
[----:B------:R0:W-:Y:S03]  /*72e0*/  STL.64 [R1+0x20], R2 ;  /* 0x0000200201007387 */ /* 0x0001e60000100a00 */
[--C-:B------:R-:W-:Y:S01]  /*72f0*/  IMAD.WIDE R32, R42, 0x2, R4.reuse ;  /* 0x000000022a207825 */ /* 0x100fe200078e0204 */
[----:B------:R1:W-:Y:S03]  /*7300*/  STL.64 [R1+0x3f88], R20 ;  /* 0x003f881401007387 */ /* 0x0003e60000100a00 */
[----:B--2---:R-:W-:-:S04]  /*7310*/  IMAD.WIDE R8, R46, 0x2, R4 ;  /* 0x000000022e087825 */ /* 0x004fc800078e0204 */
[--C-:B0-----:R-:W-:Y:S01]  /*7320*/  IMAD.WIDE R2, R44, 0x2, R4.reuse ;  /* 0x000000022c027825 */ /* 0x101fe200078e0204 */
[----:B-1----:R-:W2:Y:S04]  /*7330*/  LDL R20, [R1+0x40c] ;  /* 0x00040c0001147983 */ /* 0x002ea80000100800 */
[----:B------:R-:W3:Y:S04]  /*7340*/  LDL R21, [R1+0x404] ;  /* 0x0004040001157983 */ /* 0x000ee80000100800 */
[----:B------:R0:W-:Y:S01]  /*7350*/  STL.64 [R1+0x3f90], R24 ;  /* 0x003f901801007387 */ /* 0x0001e20000100a00 */
[----:B------:R-:W-:-:S03]  /*7360*/  IMAD.WIDE R14, R48, 0x2, R4 ;  /* 0x00000002300e7825 */ /* 0x000fc600078e0204 */
[----:B------:R1:W-:Y:S01]  /*7370*/  STL.64 [R1+0x3f98], R28 ;  /* 0x003f981c01007387 */ /* 0x0003e20000100a00 */
[----:B------:R-:W-:-:S04]  /*7380*/  IMAD.WIDE R12, R52, 0x2, R4 ;  /* 0x00000002340c7825 */ /* 0x000fc800078e0204 */
[--C-:B0-----:R-:W-:Y:S01]  /*7390*/  IMAD.WIDE R24, R50, 0x2, R4.reuse ;  /* 0x0000000232187825 */ /* 0x101fe200078e0204 */
[----:B-1----:R-:W4:Y:S04]  /*73a0*/  LDL R28, [R1+0x41c] ;  /* 0x00041c00011c7983 */ /* 0x002f280000100800 */
[----:B------:R0:W-:Y:S01]  /*73b0*/  STL.64 [R1+0x3fa0], R32 ;  /* 0x003fa02001007387 */ /* 0x0001e20000100a00 */
[----:B------:R-:W-:-:S03]  /*73c0*/  IMAD.WIDE R36, R54, 0x2, R4 ;  /* 0x0000000236247825 */ /* 0x000fc600078e0204 */
[----:B0-----:R-:W2:Y:S04]  /*73d0*/  LDL R32, [R1+0x42c] ;  /* 0x00042c0001207983 */ /* 0x001ea80000100800 */
[----:B------:R-:W3:Y:S04]  /*73e0*/  LDL R33, [R1+0x424] ;  /* 0x0004240001217983 */ /* 0x000ee80000100800 */
[----:B------:R0:W-:Y:S04]  /*73f0*/  STL.64 [R1+0x3fa8], R2 ;  /* 0x003fa80201007387 */ /* 0x0001e80000100a00 */
[----:B0-----:R-:W4:Y:S04]  /*7400*/  LDL R2, [R1+0x43c] ;  /* 0x00043c0001027983 */ /* 0x001f280000100800 */
[----:B------:R-:W2:Y:S04]  /*7410*/  LDL R3, [R1+0x434] ;  /* 0x0004340001037983 */ /* 0x000ea80000100800 */
[----:B------:R0:W-:Y:S04]  /*7420*/  STL.64 [R1+0x3fb0], R8 ;  /* 0x003fb00801007387 */ /* 0x0001e80000100a00 */
[----:B0-----:R-:W3:Y:S04]  /*7430*/  LDL R8, [R1+0x44c] ;  /* 0x00044c0001087983 */ /* 0x001ee80000100800 */
[----:B------:R-:W4:Y:S04]  /*7440*/  LDL R9, [R1+0x444] ;  /* 0x0004440001097983 */ /* 0x000f280000100800 */
[----:B------:R0:W-:Y:S04]  /*7450*/  STL.64 [R1+0x3fb8], R14 ;  /* 0x003fb80e01007387 */ /* 0x0001e80000100a00 */
[----:B------:R-:W2:Y:S04]  /*7460*/  LDL R29, [R1+0x3e4] ;  /* 0x0003e400011d7983 */ /* 0x000ea80000100800 */
[----:B0-----:R-:W3:Y:S04]  /*7470*/  LDL R15, [R1+0x454] ;  /* 0x00045400010f7983 */ /* 0x001ee80000100800 */
[----:B------:R0:W-:Y:S04]  /*7480*/  STL.64 [R1+0x478], R24 ;  /* 0x0004781801007387 */ /* 0x0001e80000100a00 */
[----:B0-----:R-:W2:Y:S04]  /*7490*/  LDL R24, [R1+0x3dc] ;  /* 0x0003dc0001187983 */ /* 0x001ea80000100800 */
[----:B------:R0:W-:Y:S04]  /*74a0*/  STL.64 [R1+0x490], R12 ;  /* 0x0004900c01007387 */ /* 0x0001e80000100a00 */
[----:B------:R-:W2:Y:S04]  /*74b0*/  LDL R25, [R1+0x3d4] ;  /* 0x0003d40001197983 */ /* 0x000ea80000100800 */
[----:B0-----:R-:W2:Y:S04]  /*74c0*/  LDL R12, [R1+0x3cc] ;  /* 0x0003cc00010c7983 */ /* 0x001ea80000100800 */
[----:B------:R-:W2:Y:S04]  /*74d0*/  LDL R13, [R1+0x3c4] ;  /* 0x0003c400010d7983 */ /* 0x000ea80000100800 */
        /* <DEDUP_REMOVED lines=10> */
[----:B------:R0:W-:Y:S04]  /*7580*/  STL.64 [R1+0x520], R36 ;  /* 0x0005202401007387 */ /* 0x0001e80000100a00 */
[----:B0-----:R-:W2:Y:S01]  /*7590*/  LDL.LU.64 R36, [R1+0x4088] ;  /* 0x0040880001247983 */ /* 0x001ea20000300a00 */
[----:B---3--:R-:W-:-:S05]  /*75a0*/  IMAD.WIDE R14, R15, 0x2, R4 ;  /* 0x000000020f0e7825 */ /* 0x008fca00078e0204 */
[----:B------:R0:W-:Y:S02]  /*75b0*/  STL.64 [R1+0x538], R14 ;  /* 0x0005380e01007387 */ /* 0x0001e40000100a00 */
[----:B0-----:R-:W-:-:S04]  /*75c0*/  IMAD.WIDE R14, R8, 0x2, R4 ;  /* 0x00000002080e7825 */ /* 0x001fc800078e0204 */
[--C-:B----4-:R-:W-:Y:S01]  /*75d0*/  IMAD.WIDE R8, R9, 0x2, R4.reuse ;  /* 0x0000000209087825 */ /* 0x110fe200078e0204 */
[----:B------:R0:W-:Y:S04]  /*75e0*/  STL.64 [R1+0x550], R14 ;  /* 0x0005500e01007387 */ /* 0x0001e80000100a00 */
[----:B------:R2:W-:Y:S01]  /*75f0*/  STL.64 [R1+0x568], R8 ;  /* 0x0005680801007387 */ /* 0x0005e20000100a00 */
[----:B0-----:R-:W-:-:S04]  /*7600*/  IMAD.WIDE R14, R2, 0x2, R4 ;  /* 0x00000002020e7825 */ /* 0x001fc800078e0204 */
[--C-:B--2---:R-:W-:Y:S01]  /*7610*/  IMAD.WIDE R8, R3, 0x2, R4.reuse ;  /* 0x0000000203087825 */ /* 0x104fe200078e0204 */
        /* <DEDUP_REMOVED lines=12> */
[----:B------:R-:W-:Y:S03]  /*76e0*/  STL.64 [R1+0x610], R14 ;  /* 0x0006100e01007387 */ /* 0x000fe60000100a00 */
[--C-:B--2---:R-:W-:Y:S02]  /*76f0*/  IMAD.WIDE R2, R36, 0x2, R4.reuse ;  /* 0x0000000224027825 */ /* 0x104fe400078e0204 */
[----:B------:R-:W2:Y:S04]  /*7700*/  LDL.LU R36, [R1+0x4084] ;  /* 0x0040840001247983 */ /* 0x000ea80000300800 */
[----:B------:R0:W-:Y:S04]  /*7710*/  STL.64 [R1+0x628], R8 ;  /* 0x0006280801007387 */ /* 0x0001e80000100a00 */
[----:B------:R-:W3:Y:S04]  /*7720*/  LDL.LU R32, [R1+0x74] ;  /* 0x0000740001207983 */ /* 0x000ee80000300800 */
[----:B------:R-:W4:Y:S04]  /*7730*/  LDL.LU R33, [R1+0x78] ;  /* 0x0000780001217983 */ /* 0x000f280000300800 */
[----:B------:R1:W-:Y:S01]  /*7740*/  STL.64 [R1+0x648], R2 ;  /* 0x0006480201007387 */ /* 0x0003e20000100a00 */
[----:B0-----:R-:W-:-:S03]  /*7750*/  IMAD.WIDE R8, R37, 0x2, R4 ;  /* 0x0000000225087825 */ /* 0x001fc600078e0204 */
[----:B-1----:R-:W4:Y:S04]  /*7760*/  LDL.LU R2, [R1+0x7c] ;  /* 0x00007c0001027983 */ /* 0x002f280000300800 */
[----:B------:R-:W4:Y:S04]  /*7770*/  LDL.LU R3, [R1+0x80] ;  /* 0x0000800001037983 */ /* 0x000f280000300800 */
[----:B------:R-:W4:Y:S04]  /*7780*/  LDL.LU R20, [R1+0x84] ;  /* 0x0000840001147983 */ /* 0x000f280000300800 */
[----:B------:R-:W4:Y:S04]  /*7790*/  LDL.LU R21, [R1+0x3c8] ;  /* 0x0003c80001157983 */ /* 0x000f280000300800 */
[----:B------:R-:W2:Y:S01]  /*77a0*/  LDL.LU R37, [R1+0x4080] ;  /* 0x0040800001257983 */ /* 0x000ea20000300800 */
[----:B------:R-:W-:-:S03]  /*77b0*/  IMAD.WIDE R14, R19, 0x2, R4 ;  /* 0x00000002130e7825 */ /* 0x000fc600078e0204 */
[----:B------:R0:W-:Y:S04]  /*77c0*/  STL.64 [R1+0x660], R8 ;  /* 0x0006600801007387 */ /* 0x0001e80000100a00 */
[----:B------:R1:W-:Y:S01]  /*77d0*/  STL.64 [R1+0x678], R14 ;  /* 0x0006780e01007387 */ /* 0x0003e20000100a00 */
[----:B0-----:R-:W-:-:S04]  /*77e0*/  IMAD.WIDE R8, R29, 0x2, R4 ;  /* 0x000000021d087825 */ /* 0x001fc800078e0204 */
[--C-:B------:R-:W-:Y:S01]  /*77f0*/  IMAD.WIDE R28, R24, 0x2, R4.reuse ;  /* 0x00000002181c7825 */ /* 0x100fe200078e0204 */
[----:B------:R0:W-:Y:S03]  /*7800*/  STL.64 [R1+0x690], R8 ;  /* 0x0006900801007387 */ /* 0x0001e60000100a00 */
[--C-:B-1----:R-:W-:Y:S01]  /*7810*/  IMAD.WIDE R14, R25, 0x2, R4.reuse ;  /* 0x00000002190e7825 */ /* 0x102fe200078e0204 */
[----:B------:R-:W-:Y:S04]  /*7820*/  STL.64 [R1+0x6a8], R28 ;  /* 0x0006a81c01007387 */ /* 0x000fe80000100a00 */
[----:B------:R-:W-:Y:S01]  /*7830*/  STL.64 [R1+0x6c0], R14 ;  /* 0x0006c00e01007387 */ /* 0x000fe20000100a00 */
[----:B0-----:R-:W-:-:S04]  /*7840*/  IMAD.WIDE R8, R12, 0x2, R4 ;  /* 0x000000020c087825 */ /* 0x001fc800078e0204 */
[--C-:B------:R-:W-:Y:S01]  /*7850*/  IMAD.WIDE R12, R13, 0x2, R4.reuse ;  /* 0x000000020d0c7825 */ /* 0x100fe200078e0204 */
[----:B------:R2:W-:Y:S03]  /*7860*/  STL.64 [R1+0x6d8], R8 ;  /* 0x0006d80801007387 */ /* 0x0005e60000100a00 */
[----:B------:R-:W-:Y:S01]  /*7870*/  IMAD.WIDE R4, R6, 0x2, R4 ;  /* 0x0000000206047825 */ /* 0x000fe200078e0204 */
[----:B------:R-:W-:Y:S04]  /*7880*/  STL.64 [R1+0x6f0], R12 ;  /* 0x0006f00c01007387 */ /* 0x000fe80000100a00 */
[----:B------:R0:W-:Y:S01]  /*7890*/  STL.64 [R1+0x708], R4 ;  /* 0x0007080401007387 */ /* 0x0001e20000100a00 */
[----:B--2---:R-:W-:-:S04]  /*78a0*/  IMAD.WIDE R8, R0, 0x2, R36 ;  /* 0x0000000200087825 */ /* 0x004fc800078e0224 */
[--C-:B------:R-:W-:Y:S01]  /*78b0*/  IMAD.WIDE R6, R7, 0x2, R36.reuse ;  /* 0x0000000207067825 */ /* 0x100fe200078e0224 */
[----:B------:R1:W-:Y:S03]  /*78c0*/  STL.64 [R1+0x230], R8 ;  /* 0x0002300801007387 */ /* 0x0003e60000100a00 */
[--C-:B0-----:R-:W-:Y:S01]  /*78d0*/  IMAD.WIDE R4, R11, 0x2, R36.reuse ;  /* 0x000000020b047825 */ /* 0x101fe200078e0224 */
[----:B------:R0:W-:Y:S03]  /*78e0*/  STL.64 [R1+0x228], R6 ;  /* 0x0002280601007387 */ /* 0x0001e60000100a00 */
[--C-:B------:R-:W-:Y:S01]  /*78f0*/  IMAD.WIDE R12, R31, 0x2, R36.reuse ;  /* 0x000000021f0c7825 */ /* 0x100fe200078e0224 */
[----:B------:R2:W-:Y:S03]  /*7900*/  STL.64 [R1+0x220], R4 ;  /* 0x0002200401007387 */ /* 0x0005e60000100a00 */
[----:B-1----:R-:W-:-:S04]  /*7910*/  IMAD.WIDE R8, R10, 0x2, R36 ;  /* 0x000000020a087825 */ /* 0x002fc800078e0224 */
[--C-:B0-----:R-:W-:Y:S01]  /*7920*/  IMAD.WIDE R6, R35, 0x2, R36.reuse ;  /* 0x0000000223067825 */ /* 0x101fe200078e0224 */
[----:B------:R-:W-:Y:S03]  /*7930*/  STL.64 [R1+0x218], R8 ;  /* 0x0002180801007387 */ /* 0x000fe60000100a00 */
[--C-:B--2---:R-:W-:Y:S01]  /*7940*/  IMAD.WIDE R4, R34, 0x2, R36.reuse ;  /* 0x0000000222047825 */ /* 0x104fe200078e0224 */
[----:B------:R-:W-:Y:S03]  /*7950*/  STL.64 [R1+0x210], R6 ;  /* 0x0002100601007387 */ /* 0x000fe60000100a00 */
[--C-:B------:R-:W-:Y:S01]  /*7960*/  IMAD.WIDE R28, R27, 0x2, R36.reuse ;  /* 0x000000021b1c7825 */ /* 0x100fe200078e0224 */
[----:B------:R-:W-:Y:S04]  /*7970*/  STL.64 [R1+0x4050], R12 ;  /* 0x0040500c01007387 */ /* 0x000fe80000100a00 */
[----:B------:R0:W-:Y:S04]  /*7980*/  STL.64 [R1+0x208], R4 ;  /* 0x0002080401007387 */ /* 0x0001e80000100a00 */
[----:B------:R-:W-:Y:S01]  /*7990*/  STL.64 [R1+0x4048], R28 ;  /* 0x0040481c01007387 */ /* 0x000fe20000100a00 */
[----:B0-----:R-:W-:-:S05]  /*79a0*/  IMAD.WIDE R4, R30, 0x2, R36 ;  /* 0x000000021e047825 */ /* 0x001fca00078e0224 */
[----:B------:R0:W-:Y:S01]  /*79b0*/  STL.64 [R1+0x1f8], R4 ;  /* 0x0001f80401007387 */ /* 0x0001e20000100a00 */
[----:B------:R-:W-:-:S04]  /*79c0*/  IMAD.WIDE R8, R23, 0x2, R36 ;  /* 0x0000000217087825 */ /* 0x000fc800078e0224 */
[----:B------:R-:W-:-:S04]  /*79d0*/  IMAD.WIDE R6, R22, 0x2, R36 ;  /* 0x0000000216067825 */ /* 0x000fc800078e0224 */
[----:B0-----:R-:W-:-:S05]  /*79e0*/  IMAD.WIDE R4, R26, 0x2, R36 ;  /* 0x000000021a047825 */ /* 0x001fca00078e0224 */
        /* <DEDUP_REMOVED lines=9> */
[----:B---3--:R-:W-:-:S04]  /*7a80*/  IMAD.WIDE R4, R32, 0x2, R36 ;  /* 0x0000000220047825 */ /* 0x008fc800078e0224 */
[--C-:B----4-:R-:W-:Y:S01]  /*7a90*/  IMAD.WIDE R8, R33, 0x2, R36.reuse ;  /* 0x0000000221087825 */ /* 0x110fe200078e0224 */
[----:B------:R1:W-:Y:S03]  /*7aa0*/  STL.64 [R1+0x1b0], R4 ;  /* 0x0001b00401007387 */ /* 0x0003e60000100a00 */
[--C-:B0-----:R-:W-:Y:S01]  /*7ab0*/  IMAD.WIDE R6, R2, 0x2, R36.reuse ;  /* 0x0000000202067825 */ /* 0x101fe200078e0224 */
[----:B------:R0:W-:Y:S04]  /*7ac0*/  STL.64 [R1+0x1a0], R8 ;  /* 0x0001a00801007387 */ /* 0x0001e80000100a00 */
[----:B------:R2:W-:Y:S01]  /*7ad0*/  STL.64 [R1+0x190], R6 ;  /* 0x0001900601007387 */ /* 0x0005e20000100a00 */
[----:B-1----:R-:W-:-:S04]  /*7ae0*/  IMAD.WIDE R4, R3, 0x2, R36 ;  /* 0x0000000203047825 */ /* 0x002fc800078e0224 */
[--C-:B0-----:R-:W-:Y:S01]  /*7af0*/  IMAD.WIDE R8, R20, 0x2, R36.reuse ;  /* 0x0000000214087825 */ /* 0x101fe200078e0224 */
[----:B------:R0:W-:Y:S03]  /*7b00*/  STL.64 [R1+0x180], R4 ;  /* 0x0001800401007387 */ /* 0x0001e60000100a00 */
[--C-:B--2---:R-:W-:Y:S01]  /*7b10*/  IMAD.WIDE R6, R21, 0x2, R36.reuse ;  /* 0x0000000215067825 */ /* 0x104fe200078e0224 */
[----:B------:R1:W-:Y:S03]  /*7b20*/  STL.64 [R1+0x170], R8 ;  /* 0x0001700801007387 */ /* 0x0003e60000100a00 */
[--C-:B------:R-:W-:Y:S01]  /*7b30*/  IMAD.WIDE R14, R59, 0x2, R36.reuse ;  /* 0x000000023b0e7825 */ /* 0x100fe200078e0224 */
[----:B------:R2:W-:Y:S03]  /*7b40*/  STL.64 [R1+0x160], R6 ;  /* 0x0001600601007387 */ /* 0x0005e60000100a00 */
[--C-:B0-----:R-:W-:Y:S01]  /*7b50*/  IMAD.WIDE R4, R60, 0x2, R36.reuse ;  /* 0x000000023c047825 */ /* 0x101fe200078e0224 */
[----:B------:R-:W-:Y:S03]  /*7b60*/  STL.64 [R1+0x4018], R14 ;  /* 0x0040180e01007387 */ /* 0x000fe60000100a00 */
[--C-:B-1----:R-:W-:Y:S01]  /*7b70*/  IMAD.WIDE R8, R57, 0x2, R36.reuse ;  /* 0x0000000239087825 */ /* 0x102fe200078e0224 */
[----:B------:R0:W-:Y:S03]  /*7b80*/  STL.64 [R1+0x150], R4 ;  /* 0x0001500401007387 */ /* 0x0001e60000100a00 */
[--C-:B--2---:R-:W-:Y:S01]  /*7b90*/  IMAD.WIDE R6, R55, 0x2, R36.reuse ;  /* 0x0000000237067825 */ /* 0x104fe200078e0224 */
[----:B------:R1:W-:Y:S04]  /*7ba0*/  STL.64 [R1+0x130], R8 ;  /* 0x0001300801007387 */ /* 0x0003e80000100a00 */
[----:B------:R-:W2:Y:S01]  /*7bb0*/  LDL R12, [R1+0x44c] ;  /* 0x00044c00010c7983 */ /* 0x000ea20000100800 */
[----:B0-----:R-:W-:-:S03]  /*7bc0*/  IMAD.WIDE R4, R51, 0x2, R36 ;  /* 0x0000000233047825 */ /* 0x001fc600078e0224 */
[----:B------:R-:W-:Y:S01]  /*7bd0*/  STL.64 [R1+0x120], R6 ;  /* 0x0001200601007387 */ /* 0x000fe20000100a00 */
[----:B-1----:R-:W-:-:S03]  /*7be0*/  IMAD.WIDE R8, R49, 0x2, R36 ;  /* 0x0000000231087825 */ /* 0x002fc600078e0224 */
[----:B------:R-:W3:Y:S01]  /*7bf0*/  LDL R13, [R1+0x444] ;  /* 0x00044400010d7983 */ /* 0x000ee20000100800 */
[----:B------:R-:W-:-:S03]  /*7c00*/  IMAD.WIDE R24, R45, 0x2, R36 ;  /* 0x000000022d187825 */ /* 0x000fc600078e0224 */
[----:B------:R-:W-:Y:S04]  /*7c10*/  STL.64 [R1+0x48], R4 ;  /* 0x0000480401007387 */ /* 0x000fe80000100a00 */
[----:B------:R-:W4:Y:S04]  /*7c20*/  LDL R28, [R1+0x43c] ;  /* 0x00043c00011c7983 */ /* 0x000f280000100800 */
[----:B------:R-:W4:Y:S04]  /*7c30*/  LDL R29, [R1+0x434] ;  /* 0x00043400011d7983 */ /* 0x000f280000100800 */
[----:B------:R-:W4:Y:S04]  /*7c40*/  LDL R14, [R1+0x42c] ;  /* 0x00042c00010e7983 */ /* 0x000f280000100800 */
[----:B------:R-:W4:Y:S04]  /*7c50*/  LDL R15, [R1+0x424] ;  /* 0x00042400010f7983 */ /* 0x000f280000100800 */
[----:B------:R0:W-:Y:S04]  /*7c60*/  STL.64 [R1+0x3fc0], R8 ;  /* 0x003fc00801007387 */ /* 0x0001e80000100a00 */
[----:B0-----:R-:W4:Y:S04]  /*7c70*/  LDL.LU R8, [R1+0x3fc] ;  /* 0x0003fc0001087983 */ /* 0x001f280000300800 */
[----:B------:R-:W4:Y:S04]  /*7c80*/  LDL.LU R9, [R1+0x3f4] ;  /* 0x0003f40001097983 */ /* 0x000f280000300800 */
[----:B------:R0:W-:Y:S04]  /*7c90*/  STL.64 [R1+0x3fc8], R24 ;  /* 0x003fc81801007387 */ /* 0x0001e80000100a00 */
[----:B0-----:R-:W3:Y:S01]  /*7ca0*/  LDL R25, [R1+0x454] ;  /* 0x0004540001197983 */ /* 0x001ee20000100800 */
[----:B------:R-:W-:-:S04]  /*7cb0*/  IMAD.WIDE R6, R41, 0x2, R36 ;  /* 0x0000000229067825 */ /* 0x000fc800078e0224 */
[--C-:B------:R-:W-:Y:S01]  /*7cc0*/  IMAD.WIDE R22, R39, 0x2, R36.reuse ;  /* 0x0000000227167825 */ /* 0x100fe200078e0224 */
[----:B------:R0:W-:Y:S03]  /*7cd0*/  STL.64 [R1+0x3fd0], R6 ;  /* 0x003fd00601007387 */ /* 0x0001e60000100a00 */
[----:B------:R-:W-:-:S04]  /*7ce0*/  IMAD.WIDE R26, R38, 0x2, R36 ;  /* 0x00000002261a7825 */ /* 0x000fc800078e0224 */
[----:B------:R-:W-:-:S04]  /*7cf0*/  IMAD.WIDE R30, R40, 0x2, R36 ;  /* 0x00000002281e7825 */ /* 0x000fc800078e0224 */
[--C-:B------:R-:W-:Y:S01]  /*7d00*/  IMAD.WIDE R34, R42, 0x2, R36.reuse ;  /* 0x000000022a227825 */ /* 0x100fe200078e0224 */
[----:B0-----:R-:W4:Y:S03]  /*7d10*/  LDL.LU R6, [R1+0x40c] ;  /* 0x00040c0001067983 */ /* 0x001f260000300800 */
[--C-:B------:R-:W-:Y:S01]  /*7d20*/  IMAD.WIDE R4, R44, 0x2, R36.reuse ;  /* 0x000000022c047825 */ /* 0x100fe200078e0224 */
[----:B------:R-:W4:Y:S03]  /*7d30*/  LDL.LU R7, [R1+0x404] ;  /* 0x0004040001077983 */ /* 0x000f260000300800 */
[--C-:B------:R-:W-:Y:S01]  /*7d40*/  IMAD.WIDE R10, R46, 0x2, R36.reuse ;  /* 0x000000022e0a7825 */ /* 0x100fe200078e0224 */
[----:B------:R-:W-:Y:S03]  /*7d50*/  STL.64 [R1+0x3fd8], R22 ;  /* 0x003fd81601007387 */ /* 0x000fe60000100a00 */
[--C-:B------:R-:W-:Y:S01]  /*7d60*/  IMAD.WIDE R16, R48, 0x2, R36.reuse ;  /* 0x0000000230107825 */ /* 0x100fe200078e0224 */
[----:B------:R-:W-:Y:S04]  /*7d70*/  STL.64 [R1+0x3fe0], R26 ;  /* 0x003fe01a01007387 */ /* 0x000fe80000100a00 */
[----:B------:R-:W-:Y:S04]  /*7d80*/  STL.64 [R1+0x3fe8], R30 ;  /* 0x003fe81e01007387 */ /* 0x000fe80000100a00 */
[----:B------:R-:W-:Y:S04]  /*7d90*/  STL.64 [R1+0x3ff0], R34 ;  /* 0x003ff02201007387 */ /* 0x000fe80000100a00 */
[----:B------:R-:W-:Y:S04]  /*7da0*/  STL.64 [R1+0x3ff8], R4 ;  /* 0x003ff80401007387 */ /* 0x000fe80000100a00 */
[----:B------:R-:W-:Y:S04]  /*7db0*/  STL.64 [R1+0x4000], R10 ;  /* 0x0040000a01007387 */ /* 0x000fe80000100a00 */
[----:B------:R0:W-:Y:S04]  /*7dc0*/  STL.64 [R1+0x4008], R16 ;  /* 0x0040081001007387 */ /* 0x0001e80000100a00 */
[----:B0-----:R-:W4:Y:S04]  /*7dd0*/  LDL.LU R16, [R1+0x3dc] ;  /* 0x0003dc0001107983 */ /* 0x001f280000300800 */
[----:B------:R-:W4:Y:S04]  /*7de0*/  LDL.LU R17, [R1+0x3d4] ;  /* 0x0003d40001117983 */ /* 0x000f280000300800 */
[----:B------:R-:W4:Y:S01]  /*7df0*/  LDL R4, [R1+0x41c] ;  /* 0x00041c0001047983 */ /* 0x000f220000100800 */
[----:B------:R-:W-:-:S04]  /*7e00*/  IMAD.WIDE R22, R50, 0x2, R36 ;  /* 0x0000000232167825 */ /* 0x000fc800078e0224 */
[--C-:B------:R-:W-:Y:S01]  /*7e10*/  IMAD.WIDE R10, R52, 0x2, R36.reuse ;  /* 0x00000002340a7825 */ /* 0x100fe200078e0224 */
        /* <DEDUP_REMOVED lines=8> */
[----:B------:R1:W-:Y:S04]  /*7ea0*/  STL.64 [R1+0x4e0], R10 ;  /* 0x0004e00a01007387 */ /* 0x0003e80000100a00 */
[----:B------:R-:W-:Y:S01]  /*7eb0*/  STL.64 [R1+0x4f8], R26 ;  /* 0x0004f81a01007387 */ /* 0x000fe20000100a00 */
[----:B0-----:R-:W-:-:S03]  /*7ec0*/  IMAD.WIDE R22, R47, 0x2, R36 ;  /* 0x000000022f167825 */ /* 0x001fc600078e0224 */
[----:B------:R-:W4:Y:S01]  /*7ed0*/  LDL R5, [R1+0x3e4] ;  /* 0x0003e40001057983 */ /* 0x000f220000100800 */
[----:B-1----:R-:W-:-:S03]  /*7ee0*/  IMAD.WIDE R10, R43, 0x2, R36 ;  /* 0x000000022b0a7825 */ /* 0x002fc600078e0224 */
[----:B------:R-:W-:Y:S04]  /*7ef0*/  STL.64 [R1+0x510], R22 ;  /* 0x0005101601007387 */ /* 0x000fe80000100a00 */
[----:B------:R2:W-:Y:S04]  /*7f00*/  STL.64 [R1+0x528], R10 ;  /* 0x0005280a01007387 */ /* 0x0005e80000100a00 */
[----:B------:R-:W4:Y:S01]  /*7f10*/  LDL R34, [R1+0x3cc] ;  /* 0x0003cc0001227983 */ /* 0x000f220000100800 */
[----:B--2---:R-:W-:-:S04]  /*7f20*/  IMAD.WIDE R10, R12, 0x2, R36 ;  /* 0x000000020c0a7825 */ /* 0x004fc800078e0224 */
[----:B---3--:R-:W-:-:S05]  /*7f30*/  IMAD.WIDE R22, R25, 0x2, R36 ;  /* 0x0000000219167825 */ /* 0x008fca00078e0224 */
[----:B------:R-:W-:Y:S04]  /*7f40*/  STL.64 [R1+0x540], R22 ;  /* 0x0005401601007387 */ /* 0x000fe80000100a00 */
[----:B------:R-:W2:Y:S04]  /*7f50*/  LDL R35, [R1+0x3c4] ;  /* 0x0003c40001237983 */ /* 0x000ea80000100800 */
[----:B------:R0:W-:Y:S04]  /*7f60*/  STL.64 [R1+0x558], R10 ;  /* 0x0005580a01007387 */ /* 0x0001e80000100a00 */
[----:B------:R-:W3:Y:S04]  /*7f70*/  LDL R30, [R1+0x3c0] ;  /* 0x0003c000011e7983 */ /* 0x000ee80000100800 */
[----:B------:R-:W3:Y:S01]  /*7f80*/  LDL.LU R31, [R1+0x2c] ;  /* 0x00002c00011f7983 */ /* 0x000ee20000300800 */
[----:B0-----:R-:W-:-:S03]  /*7f90*/  IMAD.WIDE R10, R13, 0x2, R36 ;  /* 0x000000020d0a7825 */ /* 0x001fc600078e0224 */
[----:B------:R-:W3:Y:S04]  /*7fa0*/  LDL.LU R26, [R1+0x28] ;  /* 0x00002800011a7983 */ /* 0x000ee80000300800 */
[----:B------:R0:W-:Y:S01]  /*7fb0*/  STL.64 [R1+0x570], R10 ;  /* 0x0005700a01007387 */ /* 0x0001e20000100a00 */
[----:B----4-:R-:W-:-:S03]  /*7fc0*/  IMAD.WIDE R22, R29, 0x2, R36 ;  /* 0x000000021d167825 */ /* 0x010fc600078e0224 */
[----:B------:R-:W4:Y:S04]  /*7fd0*/  LDL.LU R27, [R1+0x40] ;  /* 0x00004000011b7983 */ /* 0x000f280000300800 */
[----:B------:R-:W4:Y:S01]  /*7fe0*/  LDL.LU R12, [R1+0x44] ;  /* 0x00004400010c7983 */ /* 0x000f220000300800 */
[----:B0-----:R-:W-:-:S03]  /*7ff0*/  IMAD.WIDE R10, R28, 0x2, R36 ;  /* 0x000000021c0a7825 */ /* 0x001fc600078e0224 */
[----:B------:R-:W4:Y:S04]  /*8000*/  LDL.LU R13, [R1+0x58] ;  /* 0x00005800010d7983 */ /* 0x000f280000300800 */
[----:B------:R-:W4:Y:S04]  /*8010*/  LDL.LU R28, [R1+0x5c] ;  /* 0x00005c00011c7983 */ /* 0x000f280000300800 */
[----:B------:R0:W-:Y:S04]  /*8020*/  STL.64 [R1+0x588], R10 ;  /* 0x0005880a01007387 */ /* 0x0001e80000100a00 */
[----:B------:R-:W4:Y:S04]  /*8030*/  LDL.LU R29, [R1+0x14] ;  /* 0x00001400011d7983 */ /* 0x000f280000300800 */
[----:B------:R1:W-:Y:S01]  /*8040*/  STL.64 [R1+0x5a0], R22 ;  /* 0x0005a01601007387 */ /* 0x0003e20000100a00 */
[----:B0-----:R-:W-:-:S03]  /*8050*/  IMAD.WIDE R10, R14, 0x2, R36 ;  /* 0x000000020e0a7825 */ /* 0x001fc600078e0224 */
[----:B-1----:R-:W4:Y:S04]  /*8060*/  LDL.LU R22, [R1+0x10] ;  /* 0x0000100001167983 */ /* 0x002f280000300800 */
[----:B------:R-:W4:Y:S04]  /*8070*/  LDL.LU R23, [R1+0x60] ;  /* 0x0000600001177983 */ /* 0x000f280000300800 */
[----:B------:R0:W-:Y:S04]  /*8080*/  STL.64 [R1+0x5b8], R10 ;  /* 0x0005b80a01007387 */ /* 0x0001e80000100a00 */
[----:B------:R-:W4:Y:S04]  /*8090*/  LDL.LU R24, [R1+0x64] ;  /* 0x0000640001187983 */ /* 0x000f280000300800 */
[----:B------:R-:W4:Y:S01]  /*80a0*/  LDL.LU R25, [R1+0x68] ;  /* 0x0000680001197983 */ /* 0x000f220000300800 */
[----:B0-----:R-:W-:-:S03]  /*80b0*/  IMAD.WIDE R10, R15, 0x2, R36 ;  /* 0x000000020f0a7825 */ /* 0x001fc600078e0224 */
[----:B------:R-:W4:Y:S04]  /*80c0*/  LDL.LU R14, [R1+0x6c] ;  /* 0x00006c00010e7983 */ /* 0x000f280000300800 */
[----:B------:R-:W4:Y:S04]  /*80d0*/  LDL.LU R15, [R1+0x70] ;  /* 0x00007000010f7983 */ /* 0x000f280000300800 */
[----:B------:R0:W-:Y:S02]  /*80e0*/  STL.64 [R1+0x5d0], R10 ;  /* 0x0005d00a01007387 */ /* 0x0001e40000100a00 */
[----:B0-----:R-:W-:-:S05]  /*80f0*/  IMAD.WIDE R10, R4, 0x2, R36 ;  /* 0x00000002040a7825 */ /* 0x001fca00078e0224 */
[----:B------:R0:W-:Y:S02]  /*8100*/  STL.64 [R1+0x5e8], R10 ;  /* 0x0005e80a01007387 */ /* 0x0001e40000100a00 */
[--C-:B0-----:R-:W-:Y:S02]  /*8110*/  IMAD.WIDE R10, R18, 0x2, R36.reuse ;  /* 0x00000002120a7825 */ /* 0x101fe400078e0224 */
[----:B------:R-:W4:Y:S04]  /*8120*/  LDL.LU R18, [R1+0x407c] ;  /* 0x00407c0001127983 */ /* 0x000f280000300800 */
        /* <DEDUP_REMOVED lines=9> */
[--C-:B0-----:R-:W-:Y:S02]  /*81c0*/  IMAD.WIDE R10, R19, 0x2, R36.reuse ;  /* 0x00000002130a7825 */ /* 0x101fe400078e0224 */
[----:B------:R-:W4:Y:S02]  /*81d0*/  LDL.LU R19, [R1+0x4078] ;  /* 0x0040780001137983 */ /* 0x000f240000300800 */
[--C-:B------:R-:W-:Y:S02]  /*81e0*/  IMAD.WIDE R4, R5, 0x2, R36.reuse ;  /* 0x0000000205047825 */ /* 0x100fe400078e0224 */
[----:B------:R0:W-:Y:S04]  /*81f0*/  STL.64 [R1+0x680], R10 ;  /* 0x0006800a01007387 */ /* 0x0001e80000100a00 */
[----:B------:R1:W-:Y:S01]  /*8200*/  STL.64 [R1+0x698], R4 ;  /* 0x0006980401007387 */ /* 0x0003e20000100a00 */
[----:B0-----:R-:W-:-:S04]  /*8210*/  IMAD.WIDE R10, R16, 0x2, R36 ;  /* 0x00000002100a7825 */ /* 0x001fc800078e0224 */
[--C-:B-1----:R-:W-:Y:S01]  /*8220*/  IMAD.WIDE R4, R17, 0x2, R36.reuse ;  /* 0x0000000211047825 */ /* 0x102fe200078e0224 */
[----:B------:R0:W-:Y:S04]  /*8230*/  STL.64 [R1+0x6b0], R10 ;  /* 0x0006b00a01007387 */ /* 0x0001e80000100a00 */
[----:B------:R2:W-:Y:S01]  /*8240*/  STL.64 [R1+0x6c8], R4 ;  /* 0x0006c80401007387 */ /* 0x0005e20000100a00 */
[----:B0-----:R-:W-:-:S05]  /*8250*/  IMAD.WIDE R10, R34, 0x2, R36 ;  /* 0x00000002220a7825 */ /* 0x001fca00078e0224 */
[----:B------:R4:W-:Y:S01]  /*8260*/  STL.64 [R1+0x6e0], R10 ;  /* 0x0006e00a01007387 */ /* 0x0009e20000100a00 */
[----:B--2---:R-:W-:-:S05]  /*8270*/  IMAD.WIDE R4, R35, 0x2, R36 ;  /* 0x0000000223047825 */ /* 0x004fca00078e0224 */
[----:B------:R0:W-:Y:S01]  /*8280*/  STL.64 [R1+0x6f8], R4 ;  /* 0x0006f80401007387 */ /* 0x0001e20000100a00 */
[----:B---3--:R-:W-:-:S05]  /*8290*/  IMAD.WIDE R34, R30, 0x2, R36 ;  /* 0x000000021e227825 */ /* 0x008fca00078e0224 */
[----:B------:R-:W-:Y:S01]  /*82a0*/  STL.64 [R1+0x710], R34 ;  /* 0x0007102201007387 */ /* 0x000fe20000100a00 */
[----:B----4-:R-:W-:-:S04]  /*82b0*/  IMAD.WIDE R10, R0, 0x2, R18 ;  /* 0x00000002000a7825 */ /* 0x010fc800078e0212 */
[--C-:B0-----:R-:W-:Y:S01]  /*82c0*/  IMAD.WIDE R4, R31, 0x2, R18.reuse ;  /* 0x000000021f047825 */ /* 0x101fe200078e0212 */
[----:B------:R0:W-:Y:S03]  /*82d0*/  STL.64 [R1+0x118], R10 ;  /* 0x0001180a01007387 */ /* 0x0001e60000100a00 */
[--C-:B------:R-:W-:Y:S01]  /*82e0*/  IMAD.WIDE R30, R26, 0x2, R18.reuse ;  /* 0x000000021a1e7825 */ /* 0x100fe200078e0212 */
[----:B------:R1:W-:Y:S04]  /*82f0*/  STL.64 [R1+0x110], R4 ;  /* 0x0001100401007387 */ /* 0x0003e80000100a00 */
[----:B------:R-:W-:Y:S01]  /*8300*/  STL.64 [R1+0x108], R30 ;  /* 0x0001081e01007387 */ /* 0x000fe20000100a00 */
[----:B0-----:R-:W-:-:S04]  /*8310*/  IMAD.WIDE R10, R27, 0x2, R18 ;  /* 0x000000021b0a7825 */ /* 0x001fc800078e0212 */
[----:B-1----:R-:W-:-:S04]  /*8320*/  IMAD.WIDE R4, R12, 0x2, R18 ;  /* 0x000000020c047825 */ /* 0x002fc800078e0212 */
[--C-:B------:R-:W-:Y:S01]  /*8330*/  IMAD.WIDE R12, R13, 0x2, R18.reuse ;  /* 0x000000020d0c7825 */ /* 0x100fe200078e0212 */
[----:B------:R0:W-:Y:S03]  /*8340*/  STL.64 [R1+0x100], R10 ;  /* 0x0001000a01007387 */ /* 0x0001e60000100a00 */
[--C-:B------:R-:W-:Y:S01]  /*8350*/  IMAD.WIDE R26, R28, 0x2, R18.reuse ;  /* 0x000000021c1a7825 */ /* 0x100fe200078e0212 */
[----:B------:R1:W-:Y:S03]  /*8360*/  STL.64 [R1+0x4058], R12 ;  /* 0x0040580c01007387 */ /* 0x0003e60000100a00 */
[--C-:B------:R-:W-:Y:S01]  /*8370*/  IMAD.WIDE R28, R29, 0x2, R18.reuse ;  /* 0x000000021d1c7825 */ /* 0x100fe200078e0212 */
[----:B------:R2:W-:Y:S03]  /*8380*/  STL.64 [R1+0xf8], R4 ;  /* 0x0000f80401007387 */ /* 0x0005e60000100a00 */
[--C-:B0-----:R-:W-:Y:S01]  /*8390*/  IMAD.WIDE R10, R22, 0x2, R18.reuse ;  /* 0x00000002160a7825 */ /* 0x101fe200078e0212 */
[----:B------:R-:W-:Y:S03]  /*83a0*/  STL.64 [R1+0x4060], R26 ;  /* 0x0040601a01007387 */ /* 0x000fe60000100a00 */
[--C-:B-1----:R-:W-:Y:S01]  /*83b0*/  IMAD.WIDE R12, R24, 0x2, R18.reuse ;  /* 0x00000002180c7825 */ /* 0x102fe200078e0212 */
[----:B------:R-:W-:Y:S03]  /*83c0*/  STL.64 [R1+0x4068], R28 ;  /* 0x0040681c01007387 */ /* 0x000fe60000100a00 */
[--C-:B--2---:R-:W-:Y:S01]  /*83d0*/  IMAD.WIDE R4, R23, 0x2, R18.reuse ;  /* 0x0000000217047825 */ /* 0x104fe200078e0212 */
[----:B------:R0:W-:Y:S04]  /*83e0*/  STL.64 [R1+0xd8], R10 ;  /* 0x0000d80a01007387 */ /* 0x0001e80000100a00 */
        /* <DEDUP_REMOVED lines=8> */
[----:B------:R-:W-:Y:S03]  /*8470*/  STL.64 [R1+0xb0], R12 ;  /* 0x0000b00c01007387 */ /* 0x000fe60000100a00 */
[----:B0-----:R-:W-:-:S04]  /*8480*/  IMAD.WIDE R10, R15, 0x2, R18 ;  /* 0x000000020f0a7825 */ /* 0x001fc800078e0212 */
[----:B-1----:R-:W-:-:S04]  /*8490*/  IMAD.WIDE R4, R32, 0x2, R18 ;  /* 0x0000000220047825 */ /* 0x002fc800078e0212 */
[--C-:B------:R-:W-:Y:S01]  /*84a0*/  IMAD.WIDE R32, R33, 0x2, R18.reuse ;  /* 0x0000000221207825 */ /* 0x100fe200078e0212 */
[----:B------:R0:W-:Y:S03]  /*84b0*/  STL.64 [R1+0xa8], R10 ;  /* 0x0000a80a01007387 */ /* 0x0001e60000100a00 */
[--C-:B------:R-:W-:Y:S01]  /*84c0*/  IMAD.WIDE R14, R20, 0x2, R18.reuse ;  /* 0x00000002140e7825 */ /* 0x100fe200078e0212 */
[----:B------:R-:W-:Y:S03]  /*84d0*/  STL.64 [R1+0x4038], R32 ;  /* 0x0040382001007387 */ /* 0x000fe60000100a00 */
[--C-:B------:R-:W-:Y:S01]  /*84e0*/  IMAD.WIDE R2, R3, 0x2, R18.reuse ;  /* 0x0000000203027825 */ /* 0x100fe200078e0212 */
[----:B------:R1:W-:Y:S03]  /*84f0*/  STL.64 [R1+0xa0], R4 ;  /* 0x0000a00401007387 */ /* 0x0003e60000100a00 */
[--C-:B------:R-:W-:Y:S01]  /*8500*/  IMAD.WIDE R22, R60, 0x2, R18.reuse ;  /* 0x000000023c167825 */ /* 0x100fe200078e0212 */
[----:B------:R-:W-:Y:S03]  /*8510*/  STL.64 [R1+0x4030], R34 ;  /* 0x0040302201007387 */ /* 0x000fe60000100a00 */
[--C-:B0-----:R-:W-:Y:S01]  /*8520*/  IMAD.WIDE R10, R57, 0x2, R18.reuse ;  /* 0x00000002390a7825 */ /* 0x101fe200078e0212 */
[----:B------:R-:W-:Y:S03]  /*8530*/  STL.64 [R1+0x4020], R14 ;  /* 0x0040200e01007387 */ /* 0x000fe60000100a00 */
[--C-:B-1----:R-:W-:Y:S01]  /*8540*/  IMAD.WIDE R4, R21, 0x2, R18.reuse ;  /* 0x0000000215047825 */ /* 0x102fe200078e0212 */
[----:B------:R0:W-:Y:S03]  /*8550*/  STL.64 [R1+0x88], R2 ;  /* 0x0000880201007387 */ /* 0x0001e60000100a00 */
[--C-:B------:R-:W-:Y:S01]  /*8560*/  IMAD.WIDE R30, R55, 0x2, R18.reuse ;  /* 0x00000002371e7825 */ /* 0x100fe200078e0212 */
[----:B------:R-:W-:Y:S04]  /*8570*/  STL.64 [R1+0x4028], R4 ;  /* 0x0040280401007387 */ /* 0x000fe80000100a00 */
[----:B------:R1:W-:Y:S01]  /*8580*/  STL.64 [R1+0x4040], R22 ;  /* 0x0040401601007387 */ /* 0x0003e20000100a00 */
[----:B0-----:R-:W-:-:S03]  /*8590*/  IMAD.WIDE R2, R59, 0x2, R18 ;  /* 0x000000023b027825 */ /* 0x001fc600078e0212 */
[----:B------:R0:W-:Y:S04]  /*85a0*/  STL.64 [R1+0x4010], R10 ;  /* 0x0040100a01007387 */ /* 0x0001e80000100a00 */
[----:B------:R-:W-:Y:S04]  /*85b0*/  STL.64 [R1+0x68], R2 ;  /* 0x0000680201007387 */ /* 0x000fe80000100a00 */
[----:B------:R2:W-:Y:S04]  /*85c0*/  STL.64 [R1+0x4070], R30 ;  /* 0x0040701e01007387 */ /* 0x0005e80000100a00 */
[----:B------:R-:W3:Y:S04]  /*85d0*/  LDL.LU R29, [R1+0x454] ;  /* 0x00045400011d7983 */ /* 0x000ee80000300800 */
[----:B------:R-:W4:Y:S04]  /*85e0*/  LDL.LU R26, [R1+0x44c] ;  /* 0x00044c00011a7983 */ /* 0x000f280000300800 */
[----:B------:R-:W4:Y:S04]  /*85f0*/  LDL.LU R27, [R1+0x444] ;  /* 0x00044400011b7983 */ /* 0x000f280000300800 */
[----:B------:R-:W4:Y:S04]  /*8600*/  LDL.LU R12, [R1+0x43c] ;  /* 0x00043c00010c7983 */ /* 0x000f280000300800 */
[----:B------:R-:W4:Y:S04]  /*8610*/  LDL.LU R13, [R1+0x434] ;  /* 0x00043400010d7983 */ /* 0x000f280000300800 */
[----:B-1----:R-:W4:Y:S04]  /*8620*/  LDL.LU R22, [R1+0x42c] ;  /* 0x00042c0001167983 */ /* 0x002f280000300800 */
[----:B------:R-:W4:Y:S04]  /*8630*/  LDL.LU R32, [R1+0x424] ;  /* 0x0004240001207983 */ /* 0x000f280000300800 */
[----:B------:R-:W4:Y:S04]  /*8640*/  LDL.LU R33, [R1+0x41c] ;  /* 0x00041c0001217983 */ /* 0x000f280000300800 */
[----:B------:R-:W4:Y:S04]  /*8650*/  LDL.LU R23, [R1+0x414] ;  /* 0x0004140001177983 */ /* 0x000f280000300800 */
[----:B------:R-:W4:Y:S04]  /*8660*/  LDL.LU R4, [R1+0x3ec] ;  /* 0x0003ec0001047983 */ /* 0x000f280000300800 */
[----:B------:R-:W4:Y:S01]  /*8670*/  LDL.LU R5, [R1+0x3e4] ;  /* 0x0003e40001057983 */ /* 0x000f220000300800 */
[----:B------:R-:W-:-:S03]  /*8680*/  IMAD.MOV.U32 R0, RZ, RZ, R53 ;  /* 0x000000ffff007224 */ /* 0x000fc600078e0035 */
[----:B------:R-:W4:Y:S01]  /*8690*/  LDL.LU R14, [R1+0x3cc] ;  /* 0x0003cc00010e7983 */ /* 0x000f220000300800 */
[----:B0-----:R-:W-:-:S03]  /*86a0*/  IMAD.WIDE R10, R0, 0x2, R18 ;  /* 0x00000002000a7825 */ /* 0x001fc600078e0212 */
[----:B------:R-:W4:Y:S01]  /*86b0*/  LDL.LU R15, [R1+0x3c4] ;  /* 0x0003c400010f7983 */ /* 0x000f220000300800 */
[----:B------:R-:W-:-:S03]  /*86c0*/  IMAD.MOV.U32 R35, RZ, RZ, R47 ;  /* 0x000000ffff237224 */ /* 0x000fc600078e002f */
[----:B------:R0:W-:Y:S01]  /*86d0*/  STL.64 [R1+0x468], R10 ;  /* 0x0004680a01007387 */ /* 0x0001e20000100a00 */
[----:B--2---:R-:W-:-:S03]  /*86e0*/  IMAD.WIDE R30, R35, 0x2, R18 ;  /* 0x00000002231e7825 */ /* 0x004fc600078e0212 */
[----:B------:R-:W2:Y:S01]  /*86f0*/  LDL.LU R0, [R1+0x3c0] ;  /* 0x0003c00001007983 */ /* 0x000ea20000300800 */
[----:B------:R-:W-:-:S03]  /*8700*/  IMAD.MOV.U32 R28, RZ, RZ, R43 ;  /* 0x000000ffff1c7224 */ /* 0x000fc600078e002b */
[----:B------:R-:W2:Y:S04]  /*8710*/  LDL.LU.64 R34, [R1+0x3b8] ;  /* 0x0003b80001227983 */ /* 0x000ea80000300a00 */
[----:B------:R3:W-:Y:S01]  /*8720*/  STL.64 [R1+0x460], R30 ;  /* 0x0004601e01007387 */ /* 0x0007e20000100a00 */
[----:B0-----:R-:W-:-:S04]  /*8730*/  IMAD.WIDE R10, R28, 0x2, R18 ;  /* 0x000000021c0a7825 */ /* 0x001fc800078e0212 */
[--C-:B---3--:R-:W-:Y:S02]  /*8740*/  IMAD.WIDE R30, R29, 0x2, R18.reuse ;  /* 0x000000021d1e7825 */ /* 0x108fe400078e0212 */
[----:B------:R-:W3:Y:S04]  /*8750*/  LDL.LU.64 R28, [R1+0x2a8] ;  /* 0x0002a800011c7983 */ /* 0x000ee80000300a00 */
[----:B------:R4:W-:Y:S04]  /*8760*/  STL.64 [R1+0x458], R10 ;  /* 0x0004580a01007387 */ /* 0x0009e80000100a00 */
[----:B------:R0:W-:Y:S01]  /*8770*/  STL.64 [R1+0x450], R30 ;  /* 0x0004501e01007387 */ /* 0x0001e20000100a00 */
[----:B----4-:R-:W-:-:S04]  /*8780*/  IMAD.WIDE R10, R26, 0x2, R18 ;  /* 0x000000021a0a7825 */ /* 0x010fc800078e0212 */
[--C-:B0-----:R-:W-:Y:S02]  /*8790*/  IMAD.WIDE R30, R27, 0x2, R18.reuse ;  /* 0x000000021b1e7825 */ /* 0x101fe400078e0212 */
[----:B------:R-:W4:Y:S04]  /*87a0*/  LDL.LU.64 R26, [R1+0x230] ;  /* 0x00023000011a7983 */ /* 0x000f280000300a00 */
[----:B------:R0:W-:Y:S04]  /*87b0*/  STL.64 [R1+0x448], R10 ;  /* 0x0004480a01007387 */ /* 0x0001e80000100a00 */
[----:B------:R1:W-:Y:S01]  /*87c0*/  STL.64 [R1+0x440], R30 ;  /* 0x0004401e01007387 */ /* 0x0003e20000100a00 */
[----:B0-----:R-:W-:-:S04]  /*87d0*/  IMAD.WIDE R10, R12, 0x2, R18 ;  /* 0x000000020c0a7825 */ /* 0x001fc800078e0212 */
[--C-:B-1----:R-:W-:Y:S02]  /*87e0*/  IMAD.WIDE R30, R13, 0x2, R18.reuse ;  /* 0x000000020d1e7825 */ /* 0x102fe400078e0212 */
[----:B------:R-:W4:Y:S04]  /*87f0*/  LDL.LU.64 R12, [R1+0x118] ;  /* 0x00011800010c7983 */ /* 0x000f280000300a00 */
[----:B------:R0:W-:Y:S04]  /*8800*/  STL.64 [R1+0x438], R10 ;  /* 0x0004380a01007387 */ /* 0x0001e80000100a00 */
[----:B------:R1:W-:Y:S01]  /*8810*/  STL.64 [R1+0x430], R30 ;  /* 0x0004301e01007387 */ /* 0x0003e20000100a00 */
[----:B0-----:R-:W-:-:S04]  /*8820*/  IMAD.WIDE R10, R22, 0x2, R18 ;  /* 0x00000002160a7825 */ /* 0x001fc800078e0212 */
[--C-:B-1----:R-:W-:Y:S01]  /*8830*/  IMAD.WIDE R30, R32, 0x2, R18.reuse ;  /* 0x00000002201e7825 */ /* 0x102fe200078e0212 */
[----:B------:R0:W-:Y:S03]  /*8840*/  STL.64 [R1+0x428], R10 ;  /* 0x0004280a01007387 */ /* 0x0001e60000100a00 */
[--C-:B0-----:R-:W-:Y:S02]  /*8850*/  IMAD.WIDE R10, R33, 0x2, R18.reuse ;  /* 0x00000002210a7825 */ /* 0x101fe400078e0212 */
[----:B------:R-:W4:Y:S04]  /*8860*/  LDL.LU.64 R32, [R1+0x3b0] ;  /* 0x0003b00001207983 */ /* 0x000f280000300a00 */
[----:B------:R0:W-:Y:S04]  /*8870*/  STL.64 [R1+0x420], R30 ;  /* 0x0004201e01007387 */ /* 0x0001e80000100a00 */
[----:B------:R1:W-:Y:S01]  /*8880*/  STL.64 [R1+0x418], R10 ;  /* 0x0004180a01007387 */ /* 0x0003e20000100a00 */
[----:B0-----:R-:W-:-:S04]  /*8890*/  IMAD.WIDE R30, R23, 0x2, R18 ;  /* 0x00000002171e7825 */ /* 0x001fc800078e0212 */
[--C-:B------:R-:W-:Y:S01]  /*88a0*/  IMAD.WIDE R22, R6, 0x2, R18.reuse ;  /* 0x0000000206167825 */ /* 0x100fe200078e0212 */
[----:B------:R0:W-:Y:S03]  /*88b0*/  STL.64 [R1+0x410], R30 ;  /* 0x0004101e01007387 */ /* 0x0001e60000100a00 */
[--C-:B-1----:R-:W-:Y:S02]  /*88c0*/  IMAD.WIDE R10, R7, 0x2, R18.reuse ;  /* 0x00000002070a7825 */ /* 0x102fe400078e0212 */
[----:B------:R-:W4:Y:S04]  /*88d0*/  LDL.LU.64 R6, [R1+0x2a0] ;  /* 0x0002a00001067983 */ /* 0x000f280000300a00 */
[----:B------:R1:W-:Y:S04]  /*88e0*/  STL.64 [R1+0x408], R22 ;  /* 0x0004081601007387 */ /* 0x0003e80000100a00 */
[----:B------:R2:W-:Y:S01]  /*88f0*/  STL.64 [R1+0x400], R10 ;  /* 0x0004000a01007387 */ /* 0x0005e20000100a00 */
[----:B0-----:R-:W-:-:S04]  /*8900*/  IMAD.WIDE R30, R4, 0x2, R18 ;  /* 0x00000002041e7825 */ /* 0x001fc800078e0212 */
[----:B-1----:R-:W-:-:S04]  /*8910*/  IMAD.WIDE R22, R8, 0x2, R18 ;  /* 0x0000000208167825 */ /* 0x002fc800078e0212 */
[--C-:B--2---:R-:W-:Y:S02]  /*8920*/  IMAD.WIDE R10, R9, 0x2, R18.reuse ;  /* 0x00000002090a7825 */ /* 0x104fe400078e0212 */
[----:B------:R-:W2:Y:S04]  /*8930*/  LDL.LU.64 R8, [R1+0x228] ;  /* 0x0002280001087983 */ /* 0x000ea80000300a00 */
[----:B------:R0:W-:Y:S04]  /*8940*/  STL.64 [R1+0x3f8], R22 ;  /* 0x0003f81601007387 */ /* 0x0001e80000100a00 */
[----:B------:R1:W-:Y:S04]  /*8950*/  STL.64 [R1+0x3f0], R10 ;  /* 0x0003f00a01007387 */ /* 0x0003e80000100a00 */
[----:B0-----:R-:W2:Y:S01]  /*8960*/  LDL.LU.64 R22, [R1+0x110] ;  /* 0x0001100001167983 */ /* 0x001ea20000300a00 */
[----:B-1----:R-:W-:-:S03]  /*8970*/  IMAD.WIDE R10, R5, 0x2, R18 ;  /* 0x00000002050a7825 */ /* 0x002fc600078e0212 */
[----:B------:R-:W-:Y:S01]  /*8980*/  STL.64 [R1+0x3e8], R30 ;  /* 0x0003e81e01007387 */ /* 0x000fe20000100a00 */
[----:B------:R-:W-:-:S03]  /*8990*/  IMAD.WIDE R4, R16, 0x2, R18 ;  /* 0x0000000210047825 */ /* 0x000fc600078e0212 */
[----:B------:R0:W-:Y:S01]  /*89a0*/  STL.64 [R1+0x3e0], R10 ;  /* 0x0003e00a01007387 */ /* 0x0001e20000100a00 */
[----:B------:R-:W-:-:S04]  /*89b0*/  IMAD.WIDE R24, R51, 0x2, R18 ;  /* 0x0000000233187825 */ /* 0x000fc800078e0212 */
[--C-:B0-----:R-:W-:Y:S02]  /*89c0*/  IMAD.WIDE R10, R17, 0x2, R18.reuse ;  /* 0x00000002110a7825 */ /* 0x101fe400078e0212 */
[----:B------:R-:W2:Y:S04]  /*89d0*/  LDL.LU.64 R16, [R1+0x3a8] ;  /* 0x0003a80001107983 */ /* 0x000ea80000300a00 */
[----:B------:R0:W-:Y:S01]  /*89e0*/  STL.64 [R1+0x3d8], R4 ;  /* 0x0003d80401007387 */ /* 0x0001e20000100a00 */
[----:B------:R-:W-:-:S03]  /*89f0*/  IMAD.WIDE R2, R49, 0x2, R18 ;  /* 0x0000000231027825 */ /* 0x000fc600078e0212 */
[----:B------:R1:W-:Y:S01]  /*8a00*/  STL.64 [R1+0x3d0], R10 ;  /* 0x0003d00a01007387 */ /* 0x0003e20000100a00 */
[----:B------:R-:W-:-:S04]  /*8a10*/  IMAD.WIDE R20, R45, 0x2, R18 ;  /* 0x000000022d147825 */ /* 0x000fc800078e0212 */
[----:B0-----:R-:W-:-:S04]  /*8a20*/  IMAD.WIDE R4, R14, 0x2, R18 ;  /* 0x000000020e047825 */ /* 0x001fc800078e0212 */
[--C-:B-1----:R-:W-:Y:S01]  /*8a30*/  IMAD.WIDE R10, R15, 0x2, R18.reuse ;  /* 0x000000020f0a7825 */ /* 0x102fe200078e0212 */
[----:B------:R0:W-:Y:S03]  /*8a40*/  STL.64 [R1+0x3c8], R4 ;  /* 0x0003c80401007387 */ /* 0x0001e60000100a00 */
[----:B------:R-:W-:-:S04]  /*8a50*/  IMAD.WIDE R60, R41, 0x2, R18 ;  /* 0x00000002293c7825 */ /* 0x000fc800078e0212 */
[----:B------:R-:W-:-:S04]  /*8a60*/  IMAD.WIDE R36, R39, 0x2, R18 ;  /* 0x0000000227247825 */ /* 0x000fc800078e0212 */
[--C-:B------:R-:W-:Y:S01]  /*8a70*/  IMAD.WIDE R38, R38, 0x2, R18.reuse ;  /* 0x0000000226267825 */ /* 0x100fe200078e0212 */
[----:B0-----:R-:W2:Y:S03]  /*8a80*/  LDL.LU.64 R4, [R1+0x298] ;  /* 0x0002980001047983 */ /* 0x001ea60000300a00 */
[--C-:B------:R-:W-:Y:S01]  /*8a90*/  IMAD.WIDE R40, R40, 0x2, R18.reuse ;  /* 0x0000000228287825 */ /* 0x100fe200078e0212 */
[----:B------:R-:W-:Y:S03]  /*8aa0*/  STL.64 [R1+0x638], R10 ;  /* 0x0006380a01007387 */ /* 0x000fe60000100a00 */
[----:B------:R-:W-:-:S04]  /*8ab0*/  IMAD.WIDE R42, R42, 0x2, R18 ;  /* 0x000000022a2a7825 */ /* 0x000fc800078e0212 */
[----:B------:R-:W-:-:S04]  /*8ac0*/  IMAD.WIDE R44, R44, 0x2, R18 ;  /* 0x000000022c2c7825 */ /* 0x000fc800078e0212 */
[----:B------:R-:W-:-:S04]  /*8ad0*/  IMAD.WIDE R46, R46, 0x2, R18 ;  /* 0x000000022e2e7825 */ /* 0x000fc800078e0212 */
[----:B------:R-:W-:-:S04]  /*8ae0*/  IMAD.WIDE R48, R48, 0x2, R18 ;  /* 0x0000000230307825 */ /* 0x000fc800078e0212 */
[----:B------:R-:W-:-:S04]  /*8af0*/  IMAD.WIDE R50, R50, 0x2, R18 ;  /* 0x0000000232327825 */ /* 0x000fc800078e0212 */
[----:B------:R-:W-:-:S04]  /*8b00*/  IMAD.WIDE R52, R52, 0x2, R18 ;  /* 0x0000000234347825 */ /* 0x000fc800078e0212 */
[----:B------:R-:W-:-:S04]  /*8b10*/  IMAD.WIDE R54, R54, 0x2, R18 ;  /* 0x0000000236367825 */ /* 0x000fc800078e0212 */
[----:B------:R-:W-:-:S04]  /*8b20*/  IMAD.WIDE R56, R56, 0x2, R18 ;  /* 0x0000000238387825 */ /* 0x000fc800078e0212 */
[--C-:B------:R-:W-:Y:S01]  /*8b30*/  IMAD.WIDE R58, R58, 0x2, R18.reuse ;  /* 0x000000023a3a7825 */ /* 0x100fe200078e0212 */
[----:B------:R-:W-:Y:S03]  /*8b40*/  STL [R1+0x3f5c], R34 ;  /* 0x003f5c2201007387 */ /* 0x000fe60000100800 */
[----:B------:R-:W-:Y:S01]  /*8b50*/  IMAD.WIDE R18, R0, 0x2, R18 ;  /* 0x0000000200127825 */ /* 0x000fe200078e0212 */
[----:B------:R-:W2:Y:S03]  /*8b60*/  LDL.LU.64 R30, [R1+0x220] ;  /* 0x00022000011e7983 */ /* 0x000ea60000300a00 */
[----:B------:R-:W-:-:S05]  /*8b70*/  IMAD.MOV.U32 R0, RZ, RZ, R35 ;  /* 0x000000ffff007224 */ /* 0x000fca00078e0023 */
[----:B------:R0:W-:Y:S04]  /*8b80*/  STL [R1+0x3f54], R0 ;  /* 0x003f540001007387 */ /* 0x0001e80000100800 */
[----:B---3--:R-:W-:Y:S01]  /*8b90*/  STL [R1+0x3f58], R28 ;  /* 0x003f581c01007387 */ /* 0x008fe20000100800 */
[----:B0-----:R-:W-:-:S03]  /*8ba0*/  IMAD.MOV.U32 R0, RZ, RZ, R29 ;  /* 0x000000ffff007224 */ /* 0x001fc600078e001d */
[----:B------:R-:W3:Y:S04]  /*8bb0*/  LDL.LU.64 R34, [R1+0x108] ;  /* 0x0001080001227983 */ /* 0x000ee80000300a00 */
[----:B----4-:R-:W-:Y:S04]  /*8bc0*/  STL [R1+0x3f50], R26 ;  /* 0x003f501a01007387 */ /* 0x010fe80000100800 */
[----:B------:R0:W-:Y:S04]  /*8bd0*/  STL [R1+0x3f4c], R0 ;  /* 0x003f4c0001007387 */ /* 0x0001e80000100800 */
[----:B------:R-:W4:Y:S01]  /*8be0*/  LDL.LU.64 R14, [R1+0x3a0] ;  /* 0x0003a000010e7983 */ /* 0x000f220000300a00 */
[----:B0-----:R-:W-:-:S03]  /*8bf0*/  IMAD.MOV.U32 R0, RZ, RZ, R27 ;  /* 0x000000ffff007224 */ /* 0x001fc600078e001b */
[----:B------:R-:W-:Y:S04]  /*8c00*/  STL [R1+0x3f48], R12 ;  /* 0x003f480c01007387 */ /* 0x000fe80000100800 */
[----:B------:R0:W-:Y:S04]  /*8c10*/  STL [R1+0x3f44], R0 ;  /* 0x003f440001007387 */ /* 0x0001e80000100800 */
[----:B------:R-:W4:Y:S04]  /*8c20*/  LDL.LU.64 R28, [R1+0x290] ;  /* 0x00029000011c7983 */ /* 0x000f280000300a00 */
[----:B------:R-:W4:Y:S01]  /*8c30*/  LDL.LU.64 R26, [R1+0x218] ;  /* 0x00021800011a7983 */ /* 0x000f220000300a00 */
[----:B0-----:R-:W-:-:S05]  /*8c40*/  IMAD.MOV.U32 R0, RZ, RZ, R13 ;  /* 0x000000ffff007224 */ /* 0x001fca00078e000d */
[----:B------:R0:W-:Y:S04]  /*8c50*/  STL [R1+0x3f3c], R0 ;  /* 0x003f3c0001007387 */ /* 0x0001e80000100800 */
[----:B------:R1:W-:Y:S04]  /*8c60*/  STL [R1+0x3f40], R32 ;  /* 0x003f402001007387 */ /* 0x0003e80000100800 */
[----:B------:R-:W4:Y:S01]  /*8c70*/  LDL.LU.64 R12, [R1+0x100] ;  /* 0x00010000010c7983 */ /* 0x000f220000300a00 */
[----:B0-----:R-:W-:-:S03]  /*8c80*/  IMAD.MOV.U32 R0, RZ, RZ, R33 ;  /* 0x000000ffff007224 */ /* 0x001fc600078e0021 */
[----:B-1----:R-:W4:Y:S04]  /*8c90*/  LDL.LU.64 R32, [R1+0x398] ;  /* 0x0003980001207983 */ /* 0x002f280000300a00 */
[----:B------:R0:W-:Y:S02]  /*8ca0*/  STL [R1+0x3f34], R0 ;  /* 0x003f340001007387 */ /* 0x0001e40000100800 */
[----:B0-----:R-:W-:Y:S02]  /*8cb0*/  IMAD.MOV.U32 R0, RZ, RZ, R7 ;  /* 0x000000ffff007224 */ /* 0x001fe400078e0007 */
[----:B------:R0:W-:Y:S04]  /*8cc0*/  STL [R1+0x3f38], R6 ;  /* 0x003f380601007387 */ /* 0x0001e80000100800 */
[----:B0-----:R-:W4:Y:S04]  /*8cd0*/  LDL.LU.64 R6, [R1+0x288] ;  /* 0x0002880001067983 */ /* 0x001f280000300a00 */
[----:B------:R0:W-:Y:S04]  /*8ce0*/  STL [R1+0x3f2c], R0 ;  /* 0x003f2c0001007387 */ /* 0x0001e80000100800 */
[----:B--2---:R1:W-:Y:S01]  /*8cf0*/  STL [R1+0x3f30], R8 ;  /* 0x003f300801007387 */ /* 0x0043e20000100800 */
[----:B0-----:R-:W-:-:S03]  /*8d00*/  IMAD.MOV.U32 R0, RZ, RZ, R9 ;  /* 0x000000ffff007224 */ /* 0x001fc600078e0009 */
[----:B-1----:R-:W2:Y:S04]  /*8d10*/  LDL.LU.64 R8, [R1+0x210] ;  /* 0x0002100001087983 */ /* 0x002ea80000300a00 */
[----:B------:R0:W-:Y:S04]  /*8d20*/  STL [R1+0x3f24], R0 ;  /* 0x003f240001007387 */ /* 0x0001e80000100800 */
[----:B------:R-:W-:Y:S04]  /*8d30*/  STL [R1+0x3f28], R22 ;  /* 0x003f281601007387 */ /* 0x000fe80000100800 */
[----:B------:R-:W2:Y:S01]  /*8d40*/  LDL.LU.64 R10, [R1+0xf8] ;  /* 0x0000f800010a7983 */ /* 0x000ea20000300a00 */
[----:B0-----:R-:W-:-:S05]  /*8d50*/  IMAD.MOV.U32 R0, RZ, RZ, R23 ;  /* 0x000000ffff007224 */ /* 0x001fca00078e0017 */
[----:B------:R0:W-:Y:S04]  /*8d60*/  STL [R1+0x3f1c], R0 ;  /* 0x003f1c0001007387 */ /* 0x0001e80000100800 */
[----:B------:R1:W-:Y:S01]  /*8d70*/  STL [R1+0x3f20], R16 ;  /* 0x003f201001007387 */ /* 0x0003e20000100800 */
[----:B0-----:R-:W-:-:S03]  /*8d80*/  IMAD.MOV.U32 R0, RZ, RZ, R17 ;  /* 0x000000ffff007224 */ /* 0x001fc600078e0011 */
[----:B------:R-:W2:Y:S04]  /*8d90*/  LDL.LU.64 R22, [R1+0x390] ;  /* 0x0003900001167983 */ /* 0x000ea80000300a00 */
[----:B-1----:R-:W2:Y:S04]  /*8da0*/  LDL.LU.64 R16, [R1+0x280] ;  /* 0x0002800001107983 */ /* 0x002ea80000300a00 */
[----:B------:R0:W-:Y:S02]  /*8db0*/  STL [R1+0x3f14], R0 ;  /* 0x003f140001007387 */ /* 0x0001e40000100800 */
[----:B0-----:R-:W-:-:S02]  /*8dc0*/  IMAD.MOV.U32 R0, RZ, RZ, R5 ;  /* 0x000000ffff007224 */ /* 0x001fc400078e0005 */
[----:B------:R0:W-:Y:S04]  /*8dd0*/  STL [R1+0x3f18], R4 ;  /* 0x003f180401007387 */ /* 0x0001e80000100800 */
[----:B0-----:R-:W2:Y:S04]  /*8de0*/  LDL.LU.64 R4, [R1+0x208] ;  /* 0x0002080001047983 */ /* 0x001ea80000300a00 */
[----:B------:R0:W-:Y:S02]  /*8df0*/  STL [R1+0x3f0c], R0 ;  /* 0x003f0c0001007387 */ /* 0x0001e40000100800 */
[----:B0-----:R-:W-:-:S02]  /*8e00*/  IMAD.MOV.U32 R0, RZ, RZ, R31 ;  /* 0x000000ffff007224 */ /* 0x001fc400078e001f */
[----:B------:R0:W-:Y:S04]  /*8e10*/  STL [R1+0x3f10], R30 ;  /* 0x003f101e01007387 */ /* 0x0001e80000100800 */
[----:B0-----:R-:W2:Y:S04]  /*8e20*/  LDL.LU.64 R30, [R1+0x4070] ;  /* 0x00407000011e7983 */ /* 0x001ea80000300a00 */
[----:B---3--:R-:W-:Y:S04]  /*8e30*/  STL [R1+0x3f08], R34 ;  /* 0x003f082201007387 */ /* 0x008fe80000100800 */
[----:B------:R0:W-:Y:S02]  /*8e40*/  STL [R1+0x3f04], R0 ;  /* 0x003f040001007387 */ /* 0x0001e40000100800 */
[----:B0-----:R-:W-:-:S02]  /*8e50*/  IMAD.MOV.U32 R0, RZ, RZ, R35 ;  /* 0x000000ffff007224 */ /* 0x001fc400078e0023 */
[----:B------:R-:W3:Y:S04]  /*8e60*/  LDL.LU.64 R34, [R1+0x388] ;  /* 0x0003880001227983 */ /* 0x000ee80000300a00 */
[----:B------:R0:W-:Y:S04]  /*8e70*/  STL [R1+0x3efc], R0 ;  /* 0x003efc0001007387 */ /* 0x0001e80000100800 */
[----:B----4-:R1:W-:Y:S01]  /*8e80*/  STL [R1+0x3f00], R14 ;  /* 0x003f000e01007387 */ /* 0x0103e20000100800 */
[----:B0-----:R-:W-:-:S03]  /*8e90*/  IMAD.MOV.U32 R0, RZ, RZ, R15 ;  /* 0x000000ffff007224 */ /* 0x001fc600078e000f */
[----:B-1----:R-:W4:Y:S04]  /*8ea0*/  LDL.LU.64 R14, [R1+0x278] ;  /* 0x00027800010e7983 */ /* 0x002f280000300a00 */
[----:B------:R0:W-:Y:S04]  /*8eb0*/  STL [R1+0x3ef4], R0 ;  /* 0x003ef40001007387 */ /* 0x0001e80000100800 */
[----:B------:R1:W-:Y:S01]  /*8ec0*/  STL [R1+0x3ef8], R28 ;  /* 0x003ef81c01007387 */ /* 0x0003e20000100800 */
[----:B0-----:R-:W-:-:S03]  /*8ed0*/  IMAD.MOV.U32 R0, RZ, RZ, R29 ;  /* 0x000000ffff007224 */ /* 0x001fc600078e001d */
[----:B-1----:R-:W4:Y:S04]  /*8ee0*/  LDL.LU.64 R28, [R1+0x4068] ;  /* 0x00406800011c7983 */ /* 0x002f280000300a00 */
[----:B------:R-:W-:Y:S04]  /*8ef0*/  STL [R1+0x3ef0], R26 ;  /* 0x003ef01a01007387 */ /* 0x000fe80000100800 */
[----:B------:R0:W-:Y:S02]  /*8f00*/  STL [R1+0x3eec], R0 ;  /* 0x003eec0001007387 */ /* 0x0001e40000100800 */
[----:B0-----:R-:W-:-:S02]  /*8f10*/  IMAD.MOV.U32 R0, RZ, RZ, R27 ;  /* 0x000000ffff007224 */ /* 0x001fc400078e001b */
[----:B------:R-:W4:Y:S04]  /*8f20*/  LDL.LU.64 R26, [R1+0x4060] ;  /* 0x00406000011a7983 */ /* 0x000f280000300a00 */
[----:B------:R-:W-:Y:S04]  /*8f30*/  STL [R1+0x3ee8], R12 ;  /* 0x003ee80c01007387 */ /* 0x000fe80000100800 */
[----:B------:R0:W-:Y:S02]  /*8f40*/  STL [R1+0x3ee4], R0 ;  /* 0x003ee40001007387 */ /* 0x0001e40000100800 */
[----:B0-----:R-:W-:-:S02]  /*8f50*/  IMAD.MOV.U32 R0, RZ, RZ, R13 ;  /* 0x000000ffff007224 */ /* 0x001fc400078e000d */
[----:B------:R-:W3:Y:S04]  /*8f60*/  LDL.LU.64 R12, [R1+0x4058] ;  /* 0x00405800010c7983 */ /* 0x000ee80000300a00 */
[----:B------:R-:W-:Y:S04]  /*8f70*/  STL [R1+0x3ee0], R32 ;  /* 0x003ee02001007387 */ /* 0x000fe80000100800 */
[----:B------:R0:W-:Y:S02]  /*8f80*/  STL [R1+0x3edc], R0 ;  /* 0x003edc0001007387 */ /* 0x0001e40000100800 */
[----:B0-----:R-:W-:-:S02]  /*8f90*/  IMAD.MOV.U32 R0, RZ, RZ, R33 ;  /* 0x000000ffff007224 */ /* 0x001fc400078e0021 */
[----:B------:R-:W4:Y:S04]  /*8fa0*/  LDL.LU.64 R32, [R1+0x380] ;  /* 0x0003800001207983 */ /* 0x000f280000300a00 */
[----:B------:R0:W-:Y:S04]  /*8fb0*/  STL [R1+0x3ed4], R0 ;  /* 0x003ed40001007387 */ /* 0x0001e80000100800 */
[----:B------:R1:W-:Y:S01]  /*8fc0*/  STL [R1+0x3ed8], R6 ;  /* 0x003ed80601007387 */ /* 0x0003e20000100800 */
[----:B0-----:R-:W-:-:S03]  /*8fd0*/  IMAD.MOV.U32 R0, RZ, RZ, R7 ;  /* 0x000000ffff007224 */ /* 0x001fc600078e0007 */
[----:B-1----:R-:W4:Y:S04]  /*8fe0*/  LDL.LU.64 R6, [R1+0x270] ;  /* 0x0002700001067983 */ /* 0x002f280000300a00 */
[----:B------:R0:W-:Y:S04]  /*8ff0*/  STL [R1+0x3ecc], R0 ;  /* 0x003ecc0001007387 */ /* 0x0001e80000100800 */
[----:B--2---:R1:W-:Y:S01]  /*9000*/  STL [R1+0x3ed0], R8 ;  /* 0x003ed00801007387 */ /* 0x0043e20000100800 */
[----:B0-----:R-:W-:-:S03]  /*9010*/  IMAD.MOV.U32 R0, RZ, RZ, R9 ;  /* 0x000000ffff007224 */ /* 0x001fc600078e0009 */
[----:B-1----:R-:W2:Y:S04]  /*9020*/  LDL.LU.64 R8, [R1+0x1f8] ;  /* 0x0001f80001087983 */ /* 0x002ea80000300a00 */
[----:B------:R0:W-:Y:S04]  /*9030*/  STL [R1+0x3ec4], R0 ;  /* 0x003ec40001007387 */ /* 0x0001e80000100800 */
[----:B------:R-:W-:Y:S01]  /*9040*/  STL [R1+0x3ec8], R10 ;  /* 0x003ec80a01007387 */ /* 0x000fe20000100800 */
[----:B0-----:R-:W-:-:S03]  /*9050*/  IMAD.MOV.U32 R0, RZ, RZ, R11 ;  /* 0x000000ffff007224 */ /* 0x001fc600078e000b */
[----:B------:R-:W-:Y:S04]  /*9060*/  STL [R1+0x3ec0], R22 ;  /* 0x003ec01601007387 */ /* 0x000fe80000100800 */
[----:B------:R0:W-:Y:S04]  /*9070*/  STL [R1+0x3ebc], R0 ;  /* 0x003ebc0001007387 */ /* 0x0001e80000100800 */
[----:B------:R-:W-:Y:S01]  /*9080*/  STL [R1+0x3eb8], R16 ;  /* 0x003eb81001007387 */ /* 0x000fe20000100800 */
[----:B0-----:R-:W-:-:S05]  /*9090*/  IMAD.MOV.U32 R0, RZ, RZ, R23 ;  /* 0x000000ffff007224 */ /* 0x001fca00078e0017 */
[----:B------:R0:W-:Y:S04]  /*90a0*/  STL [R1+0x3eb4], R0 ;  /* 0x003eb40001007387 */ /* 0x0001e80000100800 */
[----:B------:R-:W2:Y:S01]  /*90b0*/  LDL.LU.64 R10, [R1+0x378] ;  /* 0x00037800010a7983 */ /* 0x000ea20000300a00 */
[----:B0-----:R-:W-:-:S03]  /*90c0*/  IMAD.MOV.U32 R0, RZ, RZ, R17 ;  /* 0x000000ffff007224 */ /* 0x001fc600078e0011 */
[----:B------:R-:W-:Y:S04]  /*90d0*/  STL [R1+0x3eb0], R4 ;  /* 0x003eb00401007387 */ /* 0x000fe80000100800 */
[----:B------:R0:W-:Y:S04]  /*90e0*/  STL [R1+0x3eac], R0 ;  /* 0x003eac0001007387 */ /* 0x0001e80000100800 */
[----:B------:R-:W2:Y:S01]  /*90f0*/  LDL.LU.64 R16, [R1+0x268] ;  /* 0x0002680001107983 */ /* 0x000ea20000300a00 */
[----:B0-----:R-:W-:-:S03]  /*9100*/  IMAD.MOV.U32 R0, RZ, RZ, R5 ;  /* 0x000000ffff007224 */ /* 0x001fc600078e0005 */
[----:B---3--:R-:W-:Y:S04]  /*9110*/  STL [R1+0x3ea8], R12 ;  /* 0x003ea80c01007387 */ /* 0x008fe80000100800 */
[----:B------:R0:W-:Y:S02]  /*9120*/  STL [R1+0x3ea4], R0 ;  /* 0x003ea40001007387 */ /* 0x0001e40000100800 */
[----:B0-----:R-:W-:Y:S02]  /*9130*/  IMAD.MOV.U32 R0, RZ, RZ, R13 ;  /* 0x000000ffff007224 */ /* 0x001fe400078e000d */
[----:B------:R-:W3:Y:S04]  /*9140*/  LDL.LU.64 R12, [R1+0x4050] ;  /* 0x00405000010c7983 */ /* 0x000ee80000300a00 */
[----:B------:R-:W-:Y:S04]  /*9150*/  STL [R1+0x3ea0], R34 ;  /* 0x003ea02201007387 */ /* 0x000fe80000100800 */
[----:B------:R0:W-:Y:S02]  /*9160*/  STL [R1+0x3e9c], R0 ;  /* 0x003e9c0001007387 */ /* 0x0001e40000100800 */
[----:B0-----:R-:W-:-:S02]  /*9170*/  IMAD.MOV.U32 R0, RZ, RZ, R35 ;  /* 0x000000ffff007224 */ /* 0x001fc400078e0023 */
[----:B------:R-:W2:Y:S04]  /*9180*/  LDL.LU.64 R34, [R1+0xd8] ;  /* 0x0000d80001227983 */ /* 0x000ea80000300a00 */
[----:B------:R0:W-:Y:S04]  /*9190*/  STL [R1+0x3e94], R0 ;  /* 0x003e940001007387 */ /* 0x0001e80000100800 */
[----:B----4-:R-:W-:Y:S04]  /*91a0*/  STL [R1+0x3e98], R14 ;  /* 0x003e980e01007387 */ /* 0x010fe80000100800 */
[----:B------:R-:W4:Y:S01]  /*91b0*/  LDL.LU.64 R22, [R1+0x370] ;  /* 0x0003700001167983 */ /* 0x000f220000300a00 */
[----:B0-----:R-:W-:-:S05]  /*91c0*/  IMAD.MOV.U32 R0, RZ, RZ, R15 ;  /* 0x000000ffff007224 */ /* 0x001fca00078e000f */
[----:B------:R3:W-:Y:S02]  /*91d0*/  STL [R1+0x3e8c], R0 ;  /* 0x003e8c0001007387 */ /* 0x0007e40000100800 */
[----:B---3--:R-:W-:Y:S02]  /*91e0*/  IMAD.MOV.U32 R0, RZ, RZ, R13 ;  /* 0x000000ffff007224 */ /* 0x008fe400078e000d */
[----:B------:R0:W-:Y:S04]  /*91f0*/  STL [R1+0x3e90], R12 ;  /* 0x003e900c01007387 */ /* 0x0001e80000100800 */
[----:B0-----:R-:W3:Y:S04]  /*9200*/  LDL.LU.64 R12, [R1+0x260] ;  /* 0x00026000010c7983 */ /* 0x001ee80000300a00 */
[----:B------:R0:W-:Y:S04]  /*9210*/  STL [R1+0x3e84], R0 ;  /* 0x003e840001007387 */ /* 0x0001e80000100800 */
[----:B------:R1:W-:Y:S01]  /*9220*/  STL [R1+0x3e88], R26 ;  /* 0x003e881a01007387 */ /* 0x0003e20000100800 */
[----:B0-----:R-:W-:-:S03]  /*9230*/  IMAD.MOV.U32 R0, RZ, RZ, R27 ;  /* 0x000000ffff007224 */ /* 0x001fc600078e001b */
[----:B-1----:R-:W3:Y:S04]  /*9240*/  LDL.LU.64 R26, [R1+0x1e8] ;  /* 0x0001e800011a7983 */ /* 0x002ee80000300a00 */
[----:B------:R0:W-:Y:S04]  /*9250*/  STL [R1+0x3e7c], R0 ;  /* 0x003e7c0001007387 */ /* 0x0001e80000100800 */
[----:B------:R-:W-:Y:S04]  /*9260*/  STL [R1+0x3e80], R32 ;  /* 0x003e802001007387 */ /* 0x000fe80000100800 */
[----:B------:R-:W3:Y:S01]  /*9270*/  LDL.LU.64 R4, [R1+0xd0] ;  /* 0x0000d00001047983 */ /* 0x000ee20000300a00 */
[----:B0-----:R-:W-:-:S05]  /*9280*/  IMAD.MOV.U32 R0, RZ, RZ, R33 ;  /* 0x000000ffff007224 */ /* 0x001fca00078e0021 */
[----:B------:R0:W-:Y:S04]  /*9290*/  STL [R1+0x3e74], R0 ;  /* 0x003e740001007387 */ /* 0x0001e80000100800 */
[----:B------:R1:W-:Y:S04]  /*92a0*/  STL [R1+0x3e78], R6 ;  /* 0x003e780601007387 */ /* 0x0003e80000100800 */
[----:B------:R-:W3:Y:S01]  /*92b0*/  LDL.LU.64 R14, [R1+0x368] ;  /* 0x00036800010e7983 */ /* 0x000ee20000300a00 */
[----:B0-----:R-:W-:-:S03]  /*92c0*/  IMAD.MOV.U32 R0, RZ, RZ, R7 ;  /* 0x000000ffff007224 */ /* 0x001fc600078e0007 */
[----:B--2---:R-:W-:Y:S04]  /*92d0*/  STL [R1+0x3e70], R8 ;  /* 0x003e700801007387 */ /* 0x004fe80000100800 */
[----:B------:R0:W-:Y:S04]  /*92e0*/  STL [R1+0x3e6c], R0 ;  /* 0x003e6c0001007387 */ /* 0x0001e80000100800 */
[----:B-1----:R-:W2:Y:S01]  /*92f0*/  LDL.LU.64 R6, [R1+0x258] ;  /* 0x0002580001067983 */ /* 0x002ea20000300a00 */
[----:B0-----:R-:W-:-:S03]  /*9300*/  IMAD.MOV.U32 R0, RZ, RZ, R9 ;  /* 0x000000ffff007224 */ /* 0x001fc600078e0009 */
[----:B------:R-:W-:Y:S04]  /*9310*/  STL [R1+0x3e68], R28 ;  /* 0x003e681c01007387 */ /* 0x000fe80000100800 */
[----:B------:R0:W-:Y:S04]  /*9320*/  STL [R1+0x3e64], R0 ;  /* 0x003e640001007387 */ /* 0x0001e80000100800 */
[----:B------:R-:W2:Y:S01]  /*9330*/  LDL.LU.64 R8, [R1+0x1e0] ;  /* 0x0001e00001087983 */ /* 0x000ea20000300a00 */
[----:B0-----:R-:W-:-:S03]  /*9340*/  IMAD.MOV.U32 R0, RZ, RZ, R29 ;  /* 0x000000ffff007224 */ /* 0x001fc600078e001d */
[----:B------:R-:W4:Y:S04]  /*9350*/  LDL.LU.64 R28, [R1+0x4048] ;  /* 0x00404800011c7983 */ /* 0x000f280000300a00 */
[----:B------:R-:W-:Y:S04]  /*9360*/  STL [R1+0x3e60], R10 ;  /* 0x003e600a01007387 */ /* 0x000fe80000100800 */
[----:B------:R0:W-:Y:S04]  /*9370*/  STL [R1+0x3e5c], R0 ;  /* 0x003e5c0001007387 */ /* 0x0001e80000100800 */
[----:B------:R-:W2:Y:S01]  /*9380*/  LDL.LU.64 R32, [R1+0xc8] ;  /* 0x0000c80001207983 */ /* 0x000ea20000300a00 */
[----:B0-----:R-:W-:-:S03]  /*9390*/  IMAD.MOV.U32 R0, RZ, RZ, R11 ;  /* 0x000000ffff007224 */ /* 0x001fc600078e000b */
[----:B------:R-:W-:Y:S04]  /*93a0*/  STL [R1+0x3e58], R16 ;  /* 0x003e581001007387 */ /* 0x000fe80000100800 */
[----:B------:R0:W-:Y:S02]  /*93b0*/  STL [R1+0x3e54], R0 ;  /* 0x003e540001007387 */ /* 0x0001e40000100800 */
[----:B0-----:R-:W-:Y:S02]  /*93c0*/  IMAD.MOV.U32 R0, RZ, RZ, R17 ;  /* 0x000000ffff007224 */ /* 0x001fe400078e0011 */
[----:B------:R-:W2:Y:S04]  /*93d0*/  LDL.LU.64 R16, [R1+0x360] ;  /* 0x0003600001107983 */ /* 0x000ea80000300a00 */
[----:B------:R4:W-:Y:S02]  /*93e0*/  STL [R1+0x3e4c], R0 ;  /* 0x003e4c0001007387 */ /* 0x0009e40000100800 */
[----:B----4-:R-:W-:-:S02]  /*93f0*/  IMAD.MOV.U32 R0, RZ, RZ, R29 ;  /* 0x000000ffff007224 */ /* 0x010fc400078e001d */
[----:B------:R0:W-:Y:S04]  /*9400*/  STL [R1+0x3e50], R28 ;  /* 0x003e501c01007387 */ /* 0x0001e80000100800 */
[----:B0-----:R-:W4:Y:S04]  /*9410*/  LDL.LU.64 R28, [R1+0x250] ;  /* 0x00025000011c7983 */ /* 0x001f280000300a00 */
[----:B------:R0:W-:Y:S04]  /*9420*/  STL [R1+0x3e44], R0 ;  /* 0x003e440001007387 */ /* 0x0001e80000100800 */
[----:B------:R1:W-:Y:S01]  /*9430*/  STL [R1+0x3e48], R34 ;  /* 0x003e482201007387 */ /* 0x0003e20000100800 */
[----:B0-----:R-:W-:-:S03]  /*9440*/  IMAD.MOV.U32 R0, RZ, RZ, R35 ;  /* 0x000000ffff007224 */ /* 0x001fc600078e0023 */
[----:B-1----:R-:W4:Y:S04]  /*9450*/  LDL.LU.64 R34, [R1+0x1d8] ;  /* 0x0001d80001227983 */ /* 0x002f280000300a00 */
[----:B------:R0:W-:Y:S04]  /*9460*/  STL [R1+0x3e3c], R0 ;  /* 0x003e3c0001007387 */ /* 0x0001e80000100800 */
[----:B------:R-:W-:Y:S04]  /*9470*/  STL [R1+0x3e40], R22 ;  /* 0x003e401601007387 */ /* 0x000fe80000100800 */
[----:B------:R-:W4:Y:S01]  /*9480*/  LDL.LU.64 R10, [R1+0xc0] ;  /* 0x0000c000010a7983 */ /* 0x000f220000300a00 */
[----:B0-----:R-:W-:-:S05]  /*9490*/  IMAD.MOV.U32 R0, RZ, RZ, R23 ;  /* 0x000000ffff007224 */ /* 0x001fca00078e0017 */
[----:B------:R0:W-:Y:S04]  /*94a0*/  STL [R1+0x3e34], R0 ;  /* 0x003e340001007387 */ /* 0x0001e80000100800 */
[----:B---3--:R1:W-:Y:S01]  /*94b0*/  STL [R1+0x3e38], R12 ;  /* 0x003e380c01007387 */ /* 0x0083e20000100800 */
[----:B0-----:R-:W-:-:S03]  /*94c0*/  IMAD.MOV.U32 R0, RZ, RZ, R13 ;  /* 0x000000ffff007224 */ /* 0x001fc600078e000d */
[----:B-1----:R-:W3:Y:S04]  /*94d0*/  LDL.LU.64 R12, [R1+0x358] ;  /* 0x00035800010c7983 */ /* 0x002ee80000300a00 */
[----:B------:R0:W-:Y:S04]  /*94e0*/  STL [R1+0x3e2c], R0 ;  /* 0x003e2c0001007387 */ /* 0x0001e80000100800 */
[----:B------:R1:W-:Y:S01]  /*94f0*/  STL [R1+0x3e30], R26 ;  /* 0x003e301a01007387 */ /* 0x0003e20000100800 */
[----:B0-----:R-:W-:-:S03]  /*9500*/  IMAD.MOV.U32 R0, RZ, RZ, R27 ;  /* 0x000000ffff007224 */ /* 0x001fc600078e001b */
[----:B-1----:R-:W3:Y:S04]  /*9510*/  LDL.LU.64 R26, [R1+0x248] ;  /* 0x00024800011a7983 */ /* 0x002ee80000300a00 */
[----:B------:R0:W-:Y:S04]  /*9520*/  STL [R1+0x3e24], R0 ;  /* 0x003e240001007387 */ /* 0x0001e80000100800 */
[----:B------:R1:W-:Y:S01]  /*9530*/  STL [R1+0x3e28], R4 ;  /* 0x003e280401007387 */ /* 0x0003e20000100800 */
[----:B0-----:R-:W-:-:S03]  /*9540*/  IMAD.MOV.U32 R0, RZ, RZ, R5 ;  /* 0x000000ffff007224 */ /* 0x001fc600078e0005 */
[----:B------:R-:W-:Y:S04]  /*9550*/  STL [R1+0x3e20], R14 ;  /* 0x003e200e01007387 */ /* 0x000fe80000100800 */
[----:B------:R0:W-:Y:S04]  /*9560*/  STL [R1+0x3e1c], R0 ;  /* 0x003e1c0001007387 */ /* 0x0001e80000100800 */
[----:B-1----:R-:W3:Y:S01]  /*9570*/  LDL.LU.64 R4, [R1+0x1d0] ;  /* 0x0001d00001047983 */ /* 0x002ee20000300a00 */
[----:B0-----:R-:W-:-:S03]  /*9580*/  IMAD.MOV.U32 R0, RZ, RZ, R15 ;  /* 0x000000ffff007224 */ /* 0x001fc600078e000f */
[----:B--2---:R-:W-:Y:S04]  /*9590*/  STL [R1+0x3e18], R6 ;  /* 0x003e180601007387 */ /* 0x004fe80000100800 */
[----:B------:R0:W-:Y:S04]  /*95a0*/  STL [R1+0x3e14], R0 ;  /* 0x003e140001007387 */ /* 0x0001e80000100800 */
[----:B------:R-:W2:Y:S01]  /*95b0*/  LDL.LU.64 R14, [R1+0xb8] ;  /* 0x0000b800010e7983 */ /* 0x000ea20000300a00 */
[----:B0-----:R-:W-:-:S03]  /*95c0*/  IMAD.MOV.U32 R0, RZ, RZ, R7 ;  /* 0x000000ffff007224 */ /* 0x001fc600078e0007 */
[----:B------:R-:W-:Y:S04]  /*95d0*/  STL [R1+0x3e10], R8 ;  /* 0x003e100801007387 */ /* 0x000fe80000100800 */
[----:B------:R0:W-:Y:S04]  /*95e0*/  STL [R1+0x3e0c], R0 ;  /* 0x003e0c0001007387 */ /* 0x0001e80000100800 */
[----:B------:R-:W2:Y:S01]  /*95f0*/  LDL.LU.64 R6, [R1+0x350] ;  /* 0x0003500001067983 */ /* 0x000ea20000300a00 */
[----:B0-----:R-:W-:-:S03]  /*9600*/  IMAD.MOV.U32 R0, RZ, RZ, R9 ;  /* 0x000000ffff007224 */ /* 0x001fc600078e0009 */
[----:B------:R-:W-:Y:S04]  /*9610*/  STL [R1+0x3e08], R32 ;  /* 0x003e082001007387 */ /* 0x000fe80000100800 */
[----:B------:R0:W-:Y:S04]  /*9620*/  STL [R1+0x3e04], R0 ;  /* 0x003e040001007387 */ /* 0x0001e80000100800 */
[----:B------:R-:W2:Y:S01]  /*9630*/  LDL.LU.64 R8, [R1+0x240] ;  /* 0x0002400001087983 */ /* 0x000ea20000300a00 */
[----:B0-----:R-:W-:-:S03]  /*9640*/  IMAD.MOV.U32 R0, RZ, RZ, R33 ;  /* 0x000000ffff007224 */ /* 0x001fc600078e0021 */
[----:B------:R-:W2:Y:S04]  /*9650*/  LDL.LU.64 R32, [R1+0x1c8] ;  /* 0x0001c80001207983 */ /* 0x000ea80000300a00 */
[----:B------:R0:W-:Y:S04]  /*9660*/  STL [R1+0x3dfc], R0 ;  /* 0x003dfc0001007387 */ /* 0x0001e80000100800 */
[----:B------:R-:W-:Y:S04]  /*9670*/  STL [R1+0x3e00], R16 ;  /* 0x003e001001007387 */ /* 0x000fe80000100800 */
[----:B------:R-:W2:Y:S01]  /*9680*/  LDL.LU.64 R22, [R1+0xb0] ;  /* 0x0000b00001167983 */ /* 0x000ea20000300a00 */
[----:B0-----:R-:W-:-:S05]  /*9690*/  IMAD.MOV.U32 R0, RZ, RZ, R17 ;  /* 0x000000ffff007224 */ /* 0x001fca00078e0011 */
[----:B------:R0:W-:Y:S04]  /*96a0*/  STL [R1+0x3df4], R0 ;  /* 0x003df40001007387 */ /* 0x0001e80000100800 */
[----:B----4-:R1:W-:Y:S01]  /*96b0*/  STL [R1+0x3df8], R28 ;  /* 0x003df81c01007387 */ /* 0x0103e20000100800 */
[----:B0-----:R-:W-:-:S03]  /*96c0*/  IMAD.MOV.U32 R0, RZ, RZ, R29 ;  /* 0x000000ffff007224 */ /* 0x001fc600078e001d */
[----:B-1----:R-:W4:Y:S04]  /*96d0*/  LDL.LU.64 R28, [R1+0x348] ;  /* 0x00034800011c7983 */ /* 0x002f280000300a00 */
[----:B------:R0:W-:Y:S04]  /*96e0*/  STL [R1+0x3dec], R0 ;  /* 0x003dec0001007387 */ /* 0x0001e80000100800 */
[----:B------:R1:W-:Y:S04]  /*96f0*/  STL [R1+0x3df0], R34 ;  /* 0x003df02201007387 */ /* 0x0003e80000100800 */
[----:B------:R-:W4:Y:S01]  /*9700*/  LDL.LU.64 R16, [R1+0x238] ;  /* 0x0002380001107983 */ /* 0x000f220000300a00 */
[----:B0-----:R-:W-:-:S03]  /*9710*/  IMAD.MOV.U32 R0, RZ, RZ, R35 ;  /* 0x000000ffff007224 */ /* 0x001fc600078e0023 */
[----:B------:R-:W-:Y:S04]  /*9720*/  STL [R1+0x3de8], R10 ;  /* 0x003de80a01007387 */ /* 0x000fe80000100800 */
[----:B------:R0:W-:Y:S04]  /*9730*/  STL [R1+0x3de4], R0 ;  /* 0x003de40001007387 */ /* 0x0001e80000100800 */
[----:B-1----:R-:W4:Y:S01]  /*9740*/  LDL.LU.64 R34, [R1+0x1c0] ;  /* 0x0001c00001227983 */ /* 0x002f220000300a00 */
[----:B0-----:R-:W-:-:S03]  /*9750*/  IMAD.MOV.U32 R0, RZ, RZ, R11 ;  /* 0x000000ffff007224 */ /* 0x001fc600078e000b */
[----:B---3--:R-:W-:Y:S04]  /*9760*/  STL [R1+0x3de0], R12 ;  /* 0x003de00c01007387 */ /* 0x008fe80000100800 */
[----:B------:R0:W-:Y:S04]  /*9770*/  STL [R1+0x3ddc], R0 ;  /* 0x003ddc0001007387 */ /* 0x0001e80000100800 */
[----:B------:R-:W3:Y:S01]  /*9780*/  LDL.LU.64 R10, [R1+0xa8] ;  /* 0x0000a800010a7983 */ /* 0x000ee20000300a00 */
[----:B0-----:R-:W-:-:S03]  /*9790*/  IMAD.MOV.U32 R0, RZ, RZ, R13 ;  /* 0x000000ffff007224 */ /* 0x001fc600078e000d */
[----:B------:R-:W-:Y:S04]  /*97a0*/  STL [R1+0x3dd8], R26 ;  /* 0x003dd81a01007387 */ /* 0x000fe80000100800 */
[----:B------:R0:W-:Y:S04]  /*97b0*/  STL [R1+0x3dd4], R0 ;  /* 0x003dd40001007387 */ /* 0x0001e80000100800 */
[----:B------:R-:W3:Y:S01]  /*97c0*/  LDL.LU.64 R12, [R1+0x340] ;  /* 0x00034000010c7983 */ /* 0x000ee20000300a00 */
[----:B0-----:R-:W-:-:S03]  /*97d0*/  IMAD.MOV.U32 R0, RZ, RZ, R27 ;  /* 0x000000ffff007224 */ /* 0x001fc600078e001b */
[----:B------:R-:W3:Y:S04]  /*97e0*/  LDL.LU.64 R26, [R1+0x1b8] ;  /* 0x0001b800011a7983 */ /* 0x000ee80000300a00 */
[----:B------:R0:W-:Y:S04]  /*97f0*/  STL [R1+0x3dcc], R0 ;  /* 0x003dcc0001007387 */ /* 0x0001e80000100800 */
[----:B------:R1:W-:Y:S01]  /*9800*/  STL [R1+0x3dd0], R4 ;  /* 0x003dd00401007387 */ /* 0x0003e20000100800 */
[----:B0-----:R-:W-:-:S03]  /*9810*/  IMAD.MOV.U32 R0, RZ, RZ, R5 ;  /* 0x000000ffff007224 */ /* 0x001fc600078e0005 */
[----:B-1----:R-:W3:Y:S04]  /*9820*/  LDL.LU.64 R4, [R1+0x1b0] ;  /* 0x0001b00001047983 */ /* 0x002ee80000300a00 */
[----:B------:R0:W-:Y:S04]  /*9830*/  STL [R1+0x3dc4], R0 ;  /* 0x003dc40001007387 */ /* 0x0001e80000100800 */
[----:B--2---:R1:W-:Y:S01]  /*9840*/  STL [R1+0x3dc8], R14 ;  /* 0x003dc80e01007387 */ /* 0x0043e20000100800 */
[----:B0-----:R-:W-:-:S03]  /*9850*/  IMAD.MOV.U32 R0, RZ, RZ, R15 ;  /* 0x000000ffff007224 */ /* 0x001fc600078e000f */
[----:B-1----:R-:W2:Y:S04]  /*9860*/  LDL.LU.64 R14, [R1+0xa0] ;  /* 0x0000a000010e7983 */ /* 0x002ea80000300a00 */
[----:B------:R0:W-:Y:S04]  /*9870*/  STL [R1+0x3dbc], R0 ;  /* 0x003dbc0001007387 */ /* 0x0001e80000100800 */
[----:B------:R1:W-:Y:S01]  /*9880*/  STL [R1+0x3dc0], R6 ;  /* 0x003dc00601007387 */ /* 0x0003e20000100800 */
[----:B0-----:R-:W-:-:S03]  /*9890*/  IMAD.MOV.U32 R0, RZ, RZ, R7 ;  /* 0x000000ffff007224 */ /* 0x001fc600078e0007 */
[----:B-1----:R-:W2:Y:S04]  /*98a0*/  LDL.LU.64 R6, [R1+0x338] ;  /* 0x0003380001067983 */ /* 0x002ea80000300a00 */
[----:B------:R0:W-:Y:S04]  /*98b0*/  STL [R1+0x3db4], R0 ;  /* 0x003db40001007387 */ /* 0x0001e80000100800 */
[----:B------:R1:W-:Y:S01]  /*98c0*/  STL [R1+0x3db8], R8 ;  /* 0x003db80801007387 */ /* 0x0003e20000100800 */
[----:B0-----:R-:W-:-:S03]  /*98d0*/  IMAD.MOV.U32 R0, RZ, RZ, R9 ;  /* 0x000000ffff007224 */ /* 0x001fc600078e0009 */
[----:B------:R-:W-:Y:S04]  /*98e0*/  STL [R1+0x3db0], R32 ;  /* 0x003db02001007387 */ /* 0x000fe80000100800 */
[----:B------:R0:W-:Y:S04]  /*98f0*/  STL [R1+0x3dac], R0 ;  /* 0x003dac0001007387 */ /* 0x0001e80000100800 */
[----:B-1----:R-:W2:Y:S01]  /*9900*/  LDL.LU.64 R8, [R1+0x1a8] ;  /* 0x0001a80001087983 */ /* 0x002ea20000300a00 */
[----:B0-----:R-:W-:-:S03]  /*9910*/  IMAD.MOV.U32 R0, RZ, RZ, R33 ;  /* 0x000000ffff007224 */ /* 0x001fc600078e0021 */
[----:B------:R-:W-:Y:S04]  /*9920*/  STL [R1+0x3da8], R22 ;  /* 0x003da81601007387 */ /* 0x000fe80000100800 */
[----:B------:R0:W-:Y:S04]  /*9930*/  STL [R1+0x3da4], R0 ;  /* 0x003da40001007387 */ /* 0x0001e80000100800 */
[----:B------:R-:W2:Y:S01]  /*9940*/  LDL.LU.64 R32, [R1+0x1a0] ;  /* 0x0001a00001207983 */ /* 0x000ea20000300a00 */
[----:B0-----:R-:W-:-:S03]  /*9950*/  IMAD.MOV.U32 R0, RZ, RZ, R23 ;  /* 0x000000ffff007224 */ /* 0x001fc600078e0017 */
[----:B------:R-:W2:Y:S04]  /*9960*/  LDL.LU.64 R22, [R1+0x4040] ;  /* 0x0040400001167983 */ /* 0x000ea80000300a00 */
[----:B----4-:R-:W-:Y:S04]  /*9970*/  STL [R1+0x3da0], R28 ;  /* 0x003da01c01007387 */ /* 0x010fe80000100800 */
[----:B------:R0:W-:Y:S02]  /*9980*/  STL [R1+0x3d9c], R0 ;  /* 0x003d9c0001007387 */ /* 0x0001e40000100800 */
[----:B0-----:R-:W-:-:S02]  /*9990*/  IMAD.MOV.U32 R0, RZ, RZ, R29 ;  /* 0x000000ffff007224 */ /* 0x001fc400078e001d */
[----:B------:R-:W-:Y:S04]  /*99a0*/  STL [R1+0x3d98], R16 ;  /* 0x003d981001007387 */ /* 0x000fe80000100800 */
[----:B------:R0:W-:Y:S04]  /*99b0*/  STL [R1+0x3d94], R0 ;  /* 0x003d940001007387 */ /* 0x0001e80000100800 */
[----:B------:R-:W4:Y:S01]  /*99c0*/  LDL.LU.64 R28, [R1+0x330] ;  /* 0x00033000011c7983 */ /* 0x000f220000300a00 */
[----:B0-----:R-:W-:-:S03]  /*99d0*/  IMAD.MOV.U32 R0, RZ, RZ, R17 ;  /* 0x000000ffff007224 */ /* 0x001fc600078e0011 */
[----:B------:R-:W-:Y:S04]  /*99e0*/  STL [R1+0x3d90], R34 ;  /* 0x003d902201007387 */ /* 0x000fe80000100800 */
[----:B------:R0:W-:Y:S04]  /*99f0*/  STL [R1+0x3d8c], R0 ;  /* 0x003d8c0001007387 */ /* 0x0001e80000100800 */
[----:B------:R-:W4:Y:S01]  /*9a00*/  LDL.LU.64 R16, [R1+0x198] ;  /* 0x0001980001107983 */ /* 0x000f220000300a00 */
[----:B0-----:R-:W-:-:S03]  /*9a10*/  IMAD.MOV.U32 R0, RZ, RZ, R35 ;  /* 0x000000ffff007224 */ /* 0x001fc600078e0023 */
[----:B---3--:R-:W-:Y:S04]  /*9a20*/  STL [R1+0x3d88], R10 ;  /* 0x003d880a01007387 */ /* 0x008fe80000100800 */
[----:B------:R0:W-:Y:S04]  /*9a30*/  STL [R1+0x3d84], R0 ;  /* 0x003d840001007387 */ /* 0x0001e80000100800 */
[----:B------:R-:W3:Y:S01]  /*9a40*/  LDL.LU.64 R34, [R1+0x190] ;  /* 0x0001900001227983 */ /* 0x000ee20000300a00 */
[----:B0-----:R-:W-:-:S03]  /*9a50*/  IMAD.MOV.U32 R0, RZ, RZ, R11 ;  /* 0x000000ffff007224 */ /* 0x001fc600078e000b */
[----:B------:R-:W-:Y:S04]  /*9a60*/  STL [R1+0x3d80], R12 ;  /* 0x003d800c01007387 */ /* 0x000fe80000100800 */
[----:B------:R0:W-:Y:S04]  /*9a70*/  STL [R1+0x3d7c], R0 ;  /* 0x003d7c0001007387 */ /* 0x0001e80000100800 */
[----:B------:R-:W-:Y:S01]  /*9a80*/  STL [R1+0x3d78], R26 ;  /* 0x003d781a01007387 */ /* 0x000fe20000100800 */
[----:B0-----:R-:W-:-:S05]  /*9a90*/  IMAD.MOV.U32 R0, RZ, RZ, R13 ;  /* 0x000000ffff007224 */ /* 0x001fca00078e000d */
[----:B------:R0:W-:Y:S04]  /*9aa0*/  STL [R1+0x3d74], R0 ;  /* 0x003d740001007387 */ /* 0x0001e80000100800 */
[----:B------:R-:W3:Y:S01]  /*9ab0*/  LDL.LU.64 R12, [R1+0x328] ;  /* 0x00032800010c7983 */ /* 0x000ee20000300a00 */
[----:B0-----:R-:W-:-:S03]  /*9ac0*/  IMAD.MOV.U32 R0, RZ, RZ, R27 ;  /* 0x000000ffff007224 */ /* 0x001fc600078e001b */
[----:B------:R-:W-:Y:S04]  /*9ad0*/  STL [R1+0x3d70], R4 ;  /* 0x003d700401007387 */ /* 0x000fe80000100800 */
[----:B------:R0:W-:Y:S04]  /*9ae0*/  STL [R1+0x3d6c], R0 ;  /* 0x003d6c0001007387 */ /* 0x0001e80000100800 */
[----:B------:R-:W3:Y:S01]  /*9af0*/  LDL.LU.64 R26, [R1+0x188] ;  /* 0x00018800011a7983 */ /* 0x000ee20000300a00 */
        /* <DEDUP_REMOVED lines=11> */
[----:B------:R1:W-:Y:S01]  /*9bb0*/  STL [R1+0x3d58], R8 ;  /* 0x003d580801007387 */ /* 0x0003e20000100800 */
[----:B0-----:R-:W-:-:S03]  /*9bc0*/  IMAD.MOV.U32 R0, RZ, RZ, R9 ;  /* 0x000000ffff007224 */ /* 0x001fc600078e0009 */
[----:B-1----:R-:W2:Y:S04]  /*9bd0*/  LDL.LU.64 R8, [R1+0x178] ;  /* 0x0001780001087983 */ /* 0x002ea80000300a00 */
[----:B------:R0:W-:Y:S04]  /*9be0*/  STL [R1+0x3d4c], R0 ;  /* 0x003d4c0001007387 */ /* 0x0001e80000100800 */
[----:B------:R1:W-:Y:S04]  /*9bf0*/  STL [R1+0x3d50], R32 ;  /* 0x003d502001007387 */ /* 0x0003e80000100800 */
[----:B------:R-:W2:Y:S01]  /*9c00*/  LDL.LU.64 R10, [R1+0x170] ;  /* 0x00017000010a7983 */ /* 0x000ea20000300a00 */
[----:B0-----:R-:W-:-:S03]  /*9c10*/  IMAD.MOV.U32 R0, RZ, RZ, R33 ;  /* 0x000000ffff007224 */ /* 0x001fc600078e0021 */
[----:B-1----:R-:W4:Y:S04]  /*9c20*/  LDL.LU.64 R32, [R1+0x4038] ;  /* 0x0040380001207983 */ /* 0x002f280000300a00 */
[----:B----4-:R-:W-:Y:S04]  /*9c30*/  STL [R1+0x3d48], R32 ;  /* 0x003d482001007387 */ /* 0x010fe80000100800 */
[----:B------:R0:W-:Y:S04]  /*9c40*/  STL [R1+0x3d44], R0 ;  /* 0x003d440001007387 */ /* 0x0001e80000100800 */
[----:B------:R-:W-:Y:S01]  /*9c50*/  STL [R1+0x3d40], R28 ;  /* 0x003d401c01007387 */ /* 0x000fe20000100800 */
[----:B0-----:R-:W-:-:S05]  /*9c60*/  IMAD.MOV.U32 R0, RZ, RZ, R33 ;  /* 0x000000ffff007224 */ /* 0x001fca00078e0021 */
        /* <DEDUP_REMOVED lines=11> */
[----:B------:R-:W2:Y:S04]  /*9d20*/  LDL.LU.64 R34, [R1+0x4030] ;  /* 0x0040300001227983 */ /* 0x000ea80000300a00 */
[----:B--2---:R-:W-:Y:S04]  /*9d30*/  STL [R1+0x3d28], R34 ;  /* 0x003d282201007387 */ /* 0x004fe80000100800 */
[----:B------:R0:W-:Y:S04]  /*9d40*/  STL [R1+0x3d24], R0 ;  /* 0x003d240001007387 */ /* 0x0001e80000100800 */
[----:B------:R-:W-:Y:S01]  /*9d50*/  STL [R1+0x3d20], R12 ;  /* 0x003d200c01007387 */ /* 0x000fe20000100800 */
[----:B0-----:R-:W-:-:S05]  /*9d60*/  IMAD.MOV.U32 R0, RZ, RZ, R35 ;  /* 0x000000ffff007224 */ /* 0x001fca00078e0023 */
[----:B------:R0:W-:Y:S02]  /*9d70*/  STL [R1+0x3d1c], R0 ;  /* 0x003d1c0001007387 */ /* 0x0001e40000100800 */
[----:B0-----:R-:W-:Y:S02]  /*9d80*/  IMAD.MOV.U32 R0, RZ, RZ, R13 ;  /* 0x000000ffff007224 */ /* 0x001fe400078e000d */
[----:B------:R-:W2:Y:S04]  /*9d90*/  LDL.LU.64 R12, [R1+0x310] ;  /* 0x00031000010c7983 */ /* 0x000ea80000300a00 */
[----:B------:R0:W-:Y:S04]  /*9da0*/  STL [R1+0x3d14], R0 ;  /* 0x003d140001007387 */ /* 0x0001e80000100800 */
[----:B------:R1:W-:Y:S04]  /*9db0*/  STL [R1+0x3d18], R26 ;  /* 0x003d181a01007387 */ /* 0x0003e80000100800 */
[----:B------:R-:W2:Y:S01]  /*9dc0*/  LDL.LU.64 R34, [R1+0x158] ;  /* 0x0001580001227983 */ /* 0x000ea20000300a00 */
[----:B0-----:R-:W-:-:S03]  /*9dd0*/  IMAD.MOV.U32 R0, RZ, RZ, R27 ;  /* 0x000000ffff007224 */ /* 0x001fc600078e001b */
[----:B------:R-:W-:Y:S04]  /*9de0*/  STL [R1+0x3d10], R4 ;  /* 0x003d100401007387 */ /* 0x000fe80000100800 */
[----:B------:R0:W-:Y:S04]  /*9df0*/  STL [R1+0x3d0c], R0 ;  /* 0x003d0c0001007387 */ /* 0x0001e80000100800 */
[----:B-1----:R-:W2:Y:S01]  /*9e00*/  LDL.LU.64 R26, [R1+0x150] ;  /* 0x00015000011a7983 */ /* 0x002ea20000300a00 */
[----:B0-----:R-:W-:-:S03]  /*9e10*/  IMAD.MOV.U32 R0, RZ, RZ, R5 ;  /* 0x000000ffff007224 */ /* 0x001fc600078e0005 */
[----:B------:R-:W2:Y:S04]  /*9e20*/  LDL.LU.64 R4, [R1+0x4028] ;  /* 0x0040280001047983 */ /* 0x000ea80000300a00 */
[----:B------:R-:W-:Y:S04]  /*9e30*/  STL [R1+0x3d08], R14 ;  /* 0x003d080e01007387 */ /* 0x000fe80000100800 */
[----:B------:R0:W-:Y:S02]  /*9e40*/  STL [R1+0x3d04], R0 ;  /* 0x003d040001007387 */ /* 0x0001e40000100800 */
[----:B0-----:R-:W-:-:S02]  /*9e50*/  IMAD.MOV.U32 R0, RZ, RZ, R15 ;  /* 0x000000ffff007224 */ /* 0x001fc400078e000f */
[----:B------:R-:W4:Y:S04]  /*9e60*/  LDL.LU.64 R14, [R1+0x4020] ;  /* 0x00402000010e7983 */ /* 0x000f280000300a00 */
[----:B------:R-:W-:Y:S04]  /*9e70*/  STL [R1+0x3d00], R6 ;  /* 0x003d000601007387 */ /* 0x000fe80000100800 */
[----:B------:R0:W-:Y:S02]  /*9e80*/  STL [R1+0x3cfc], R0 ;  /* 0x003cfc0001007387 */ /* 0x0001e40000100800 */
[----:B0-----:R-:W-:-:S02]  /*9e90*/  IMAD.MOV.U32 R0, RZ, RZ, R7 ;  /* 0x000000ffff007224 */ /* 0x001fc400078e0007 */
[----:B------:R-:W2:Y:S04]  /*9ea0*/  LDL.LU.64 R6, [R1+0x308] ;  /* 0x0003080001067983 */ /* 0x000ea80000300a00 */
[----:B------:R0:W-:Y:S04]  /*9eb0*/  STL [R1+0x3cf4], R0 ;  /* 0x003cf40001007387 */ /* 0x0001e80000100800 */
[----:B------:R1:W-:Y:S01]  /*9ec0*/  STL [R1+0x3cf8], R8 ;  /* 0x003cf80801007387 */ /* 0x0003e20000100800 */
[----:B0-----:R-:W-:-:S03]  /*9ed0*/  IMAD.MOV.U32 R0, RZ, RZ, R9 ;  /* 0x000000ffff007224 */ /* 0x001fc600078e0009 */
[----:B------:R-:W-:Y:S04]  /*9ee0*/  STL [R1+0x3cf0], R10 ;  /* 0x003cf00a01007387 */ /* 0x000fe80000100800 */
[----:B------:R0:W-:Y:S04]  /*9ef0*/  STL [R1+0x3cec], R0 ;  /* 0x003cec0001007387 */ /* 0x0001e80000100800 */
[----:B-1----:R-:W2:Y:S01]  /*9f00*/  LDL.LU.64 R8, [R1+0x148] ;  /* 0x0001480001087983 */ /* 0x002ea20000300a00 */
[----:B0-----:R-:W-:-:S03]  /*9f10*/  IMAD.MOV.U32 R0, RZ, RZ, R11 ;  /* 0x000000ffff007224 */ /* 0x001fc600078e000b */
[----:B----4-:R-:W-:Y:S04]  /*9f20*/  STL [R1+0x3ce8], R14 ;  /* 0x003ce80e01007387 */ /* 0x010fe80000100800 */
[----:B------:R0:W-:Y:S02]  /*9f30*/  STL [R1+0x3ce4], R0 ;  /* 0x003ce40001007387 */ /* 0x0001e40000100800 */
[----:B0-----:R-:W-:Y:S02]  /*9f40*/  IMAD.MOV.U32 R0, RZ, RZ, R15 ;  /* 0x000000ffff007224 */ /* 0x001fe400078e000f */
[----:B------:R-:W4:Y:S04]  /*9f50*/  LDL.LU.64 R14, [R1+0x4018] ;  /* 0x00401800010e7983 */ /* 0x000f280000300a00 */
[----:B------:R-:W-:Y:S04]  /*9f60*/  STL [R1+0x3ce0], R32 ;  /* 0x003ce02001007387 */ /* 0x000fe80000100800 */
[----:B------:R0:W-:Y:S04]  /*9f70*/  STL [R1+0x3cdc], R0 ;  /* 0x003cdc0001007387 */ /* 0x0001e80000100800 */
[----:B------:R-:W4:Y:S01]  /*9f80*/  LDL.LU.64 R10, [R1+0x68] ;  /* 0x00006800010a7983 */ /* 0x000f220000300a00 */
[----:B0-----:R-:W-:-:S05]  /*9f90*/  IMAD.MOV.U32 R0, RZ, RZ, R33 ;  /* 0x000000ffff007224 */ /* 0x001fca00078e0021 */
[----:B------:R0:W-:Y:S04]  /*9fa0*/  STL [R1+0x3cd4], R0 ;  /* 0x003cd40001007387 */ /* 0x0001e80000100800 */
[----:B------:R1:W-:Y:S04]  /*9fb0*/  STL [R1+0x3cd8], R28 ;  /* 0x003cd81c01007387 */ /* 0x0003e80000100800 */
[----:B------:R-:W4:Y:S01]  /*9fc0*/  LDL.LU.64 R32, [R1+0x300] ;  /* 0x0003000001207983 */ /* 0x000f220000300a00 */
[----:B0-----:R-:W-:-:S05]  /*9fd0*/  IMAD.MOV.U32 R0, RZ, RZ, R29 ;  /* 0x000000ffff007224 */ /* 0x001fca00078e001d */
[----:B------:R0:W-:Y:S04]  /*9fe0*/  STL [R1+0x3ccc], R0 ;  /* 0x003ccc0001007387 */ /* 0x0001e80000100800 */
[----:B---3--:R3:W-:Y:S04]  /*9ff0*/  STL [R1+0x3cd0], R16 ;  /* 0x003cd01001007387 */ /* 0x0087e80000100800 */
[----:B-1----:R-:W4:Y:S01]  /*a000*/  LDL.LU.64 R28, [R1+0x138] ;  /* 0x00013800011c7983 */ /* 0x002f220000300a00 */
[----:B0-----:R-:W-:-:S03]  /*a010*/  IMAD.MOV.U32 R0, RZ, RZ, R17 ;  /* 0x000000ffff007224 */ /* 0x001fc600078e0011 */
[----:B--2---:R-:W-:Y:S04]  /*a020*/  STL [R1+0x3cc8], R4 ;  /* 0x003cc80401007387 */ /* 0x004fe80000100800 */
[----:B------:R0:W-:Y:S04]  /*a030*/  STL [R1+0x3cc4], R0 ;  /* 0x003cc40001007387 */ /* 0x0001e80000100800 */
[----:B---3--:R-:W2:Y:S01]  /*a040*/  LDL.LU.64 R16, [R1+0x130] ;  /* 0x0001300001107983 */ /* 0x008ea20000300a00 */
        /* <DEDUP_REMOVED lines=10> */
[----:B------:R-:W3:Y:S04]  /*a0f0*/  LDL.LU.64 R4, [R1+0x128] ;  /* 0x0001280001047983 */ /* 0x000ee80000300a00 */
[----:B------:R-:W3:Y:S01]  /*a100*/  LDL.LU.64 R34, [R1+0x120] ;  /* 0x0001200001227983 */ /* 0x000ee20000300a00 */
[----:B0-----:R-:W-:-:S05]  /*a110*/  IMAD.MOV.U32 R0, RZ, RZ, R27 ;  /* 0x000000ffff007224 */ /* 0x001fca00078e001b */
[----:B------:R0:W-:Y:S04]  /*a120*/  STL [R1+0x3ca4], R0 ;  /* 0x003ca40001007387 */ /* 0x0001e80000100800 */
[----:B------:R1:W-:Y:S01]  /*a130*/  STL [R1+0x3ca8], R22 ;  /* 0x003ca81601007387 */ /* 0x0003e20000100800 */
[----:B0-----:R-:W-:-:S03]  /*a140*/  IMAD.MOV.U32 R0, RZ, RZ, R23 ;  /* 0x000000ffff007224 */ /* 0x001fc600078e0017 */
[----:B------:R-:W-:Y:S04]  /*a150*/  STL [R1+0x3ca0], R6 ;  /* 0x003ca00601007387 */ /* 0x000fe80000100800 */
[----:B------:R0:W-:Y:S04]  /*a160*/  STL [R1+0x3c9c], R0 ;  /* 0x003c9c0001007387 */ /* 0x0001e80000100800 */
[----:B------:R-:W3:Y:S04]  /*a170*/  LDL.LU.64 R26, [R1+0x2f0] ;  /* 0x0002f000011a7983 */ /* 0x000ee80000300a00 */
[----:B-1----:R-:W3:Y:S01]  /*a180*/  LDL.LU.64 R22, [R1+0x50] ;  /* 0x0000500001167983 */ /* 0x002ee20000300a00 */
[----:B0-----:R-:W-:-:S05]  /*a190*/  IMAD.MOV.U32 R0, RZ, RZ, R7 ;  /* 0x000000ffff007224 */ /* 0x001fca00078e0007 */
[----:B------:R0:W-:Y:S04]  /*a1a0*/  STL [R1+0x3c94], R0 ;  /* 0x003c940001007387 */ /* 0x0001e80000100800 */
[----:B------:R1:W-:Y:S04]  /*a1b0*/  STL [R1+0x3c98], R8 ;  /* 0x003c980801007387 */ /* 0x0003e80000100800 */
[----:B------:R-:W3:Y:S01]  /*a1c0*/  LDL.LU.64 R6, [R1+0x48] ;  /* 0x0000480001067983 */ /* 0x000ee20000300a00 */
[----:B0-----:R-:W-:-:S03]  /*a1d0*/  IMAD.MOV.U32 R0, RZ, RZ, R9 ;  /* 0x000000ffff007224 */ /* 0x001fc600078e0009 */
[----:B----4-:R-:W-:Y:S04]  /*a1e0*/  STL [R1+0x3c90], R14 ;  /* 0x003c900e01007387 */ /* 0x010fe80000100800 */
[----:B------:R0:W-:Y:S04]  /*a1f0*/  STL [R1+0x3c8c], R0 ;  /* 0x003c8c0001007387 */ /* 0x0001e80000100800 */
[----:B-1----:R-:W4:Y:S01]  /*a200*/  LDL.LU.64 R8, [R1+0x2e8] ;  /* 0x0002e80001087983 */ /* 0x002f220000300a00 */
[----:B0-----:R-:W-:-:S05]  /*a210*/  IMAD.MOV.U32 R0, RZ, RZ, R15 ;  /* 0x000000ffff007224 */ /* 0x001fca00078e000f */
[----:B------:R0:W-:Y:S04]  /*a220*/  STL [R1+0x3c84], R0 ;  /* 0x003c840001007387 */ /* 0x0001e80000100800 */
[----:B------:R1:W-:Y:S04]  /*a230*/  STL [R1+0x3c88], R10 ;  /* 0x003c880a01007387 */ /* 0x0003e80000100800 */
[----:B------:R-:W4:Y:S01]  /*a240*/  LDL.LU.64 R14, [R1+0x38] ;  /* 0x00003800010e7983 */ /* 0x000f220000300a00 */
[----:B0-----:R-:W-:-:S03]  /*a250*/  IMAD.MOV.U32 R0, RZ, RZ, R11 ;  /* 0x000000ffff007224 */ /* 0x001fc600078e000b */
[----:B-1----:R-:W3:Y:S04]  /*a260*/  LDL.LU.64 R10, [R1+0x4010] ;  /* 0x00401000010a7983 */ /* 0x002ee80000300a00 */
[----:B------:R-:W-:Y:S04]  /*a270*/  STL [R1+0x3c80], R32 ;  /* 0x003c802001007387 */ /* 0x000fe80000100800 */
[----:B------:R0:W-:Y:S04]  /*a280*/  STL [R1+0x3c7c], R0 ;  /* 0x003c7c0001007387 */ /* 0x0001e80000100800 */
[----:B------:R-:W-:Y:S01]  /*a290*/  STL [R1+0x3c78], R28 ;  /* 0x003c781c01007387 */ /* 0x000fe20000100800 */
[----:B0-----:R-:W-:-:S05]  /*a2a0*/  IMAD.MOV.U32 R0, RZ, RZ, R33 ;  /* 0x000000ffff007224 */ /* 0x001fca00078e0021 */
[----:B------:R0:W-:Y:S04]  /*a2b0*/  STL [R1+0x3c74], R0 ;  /* 0x003c740001007387 */ /* 0x0001e80000100800 */
[----:B------:R-:W4:Y:S01]  /*a2c0*/  LDL.LU.64 R32, [R1+0x2e0] ;  /* 0x0002e00001207983 */ /* 0x000f220000300a00 */
[----:B0-----:R-:W-:-:S05]  /*a2d0*/  IMAD.MOV.U32 R0, RZ, RZ, R29 ;  /* 0x000000ffff007224 */ /* 0x001fca00078e001d */
[----:B------:R0:W-:Y:S04]  /*a2e0*/  STL [R1+0x3c6c], R0 ;  /* 0x003c6c0001007387 */ /* 0x0001e80000100800 */
[----:B--2---:R1:W-:Y:S04]  /*a2f0*/  STL [R1+0x3c70], R16 ;  /* 0x003c701001007387 */ /* 0x0043e80000100800 */
[----:B------:R-:W2:Y:S01]  /*a300*/  LDL.LU.64 R28, [R1+0x20] ;  /* 0x00002000011c7983 */ /* 0x000ea20000300a00 */
[----:B0-----:R-:W-:-:S03]  /*a310*/  IMAD.MOV.U32 R0, RZ, RZ, R17 ;  /* 0x000000ffff007224 */ /* 0x001fc600078e0011 */
[----:B-1----:R-:W2:Y:S04]  /*a320*/  LDL.LU.64 R16, [R1+0x4008] ;  /* 0x0040080001107983 */ /* 0x002ea80000300a00 */
[----:B---3--:R-:W-:Y:S04]  /*a330*/  STL [R1+0x3c68], R10 ;  /* 0x003c680a01007387 */ /* 0x008fe80000100800 */
[----:B------:R0:W-:Y:S02]  /*a340*/  STL [R1+0x3c64], R0 ;  /* 0x003c640001007387 */ /* 0x0001e40000100800 */
[----:B0-----:R-:W-:-:S02]  /*a350*/  IMAD.MOV.U32 R0, RZ, RZ, R11 ;  /* 0x000000ffff007224 */ /* 0x001fc400078e000b */
[----:B------:R-:W3:Y:S04]  /*a360*/  LDL.LU.64 R10, [R1+0x4000] ;  /* 0x00400000010a7983 */ /* 0x000ee80000300a00 */
[----:B------:R-:W-:Y:S04]  /*a370*/  STL [R1+0x3c60], R12 ;  /* 0x003c600c01007387 */ /* 0x000fe80000100800 */
[----:B------:R0:W-:Y:S02]  /*a380*/  STL [R1+0x3c5c], R0 ;  /* 0x003c5c0001007387 */ /* 0x0001e40000100800 */
[----:B0-----:R-:W-:-:S02]  /*a390*/  IMAD.MOV.U32 R0, RZ, RZ, R13 ;  /* 0x000000ffff007224 */ /* 0x001fc400078e000d */
[----:B------:R-:W3:Y:S04]  /*a3a0*/  LDL.LU.64 R12, [R1+0x2d8] ;  /* 0x0002d800010c7983 */ /* 0x000ee80000300a00 */
[----:B------:R0:W-:Y:S04]  /*a3b0*/  STL [R1+0x3c54], R0 ;  /* 0x003c540001007387 */ /* 0x0001e80000100800 */
[----:B------:R1:W-:Y:S01]  /*a3c0*/  STL [R1+0x3c58], R4 ;  /* 0x003c580401007387 */ /* 0x0003e20000100800 */
[----:B0-----:R-:W-:-:S03]  /*a3d0*/  IMAD.MOV.U32 R0, RZ, RZ, R5 ;  /* 0x000000ffff007224 */ /* 0x001fc600078e0005 */
[----:B-1----:R-:W3:Y:S04]  /*a3e0*/  LDL.LU.64 R4, [R1+0x3ff8] ;  /* 0x003ff80001047983 */ /* 0x002ee80000300a00 */
[----:B------:R-:W-:Y:S04]  /*a3f0*/  STL [R1+0x3c50], R34 ;  /* 0x003c502201007387 */ /* 0x000fe80000100800 */
[----:B------:R0:W-:Y:S02]  /*a400*/  STL [R1+0x3c4c], R0 ;  /* 0x003c4c0001007387 */ /* 0x0001e40000100800 */
[----:B0-----:R-:W-:-:S02]  /*a410*/  IMAD.MOV.U32 R0, RZ, RZ, R35 ;  /* 0x000000ffff007224 */ /* 0x001fc400078e0023 */
[----:B------:R-:W3:Y:S04]  /*a420*/  LDL.LU.64 R34, [R1+0x3ff0] ;  /* 0x003ff00001227983 */ /* 0x000ee80000300a00 */
        /* <DEDUP_REMOVED lines=20> */
[----:B----4-:R-:W-:Y:S04]  /*a570*/  STL [R1+0x3c20], R8 ;  /* 0x003c200801007387 */ /* 0x010fe80000100800 */
[----:B------:R0:W-:Y:S02]  /*a580*/  STL [R1+0x3c1c], R0 ;  /* 0x003c1c0001007387 */ /* 0x0001e40000100800 */
[----:B0-----:R-:W-:-:S02]  /*a590*/  IMAD.MOV.U32 R0, RZ, RZ, R9 ;  /* 0x000000ffff007224 */ /* 0x001fc400078e0009 */
[----:B------:R-:W4:Y:S04]  /*a5a0*/  LDL.LU.64 R8, [R1+0x3fc0] ;  /* 0x003fc00001087983 */ /* 0x000f280000300a00 */
        /* <DEDUP_REMOVED lines=11> */
[----:B------:R-:W4:Y:S04]  /*a660*/  LDL.LU.64 R2, [R1+0x3fa8] ;  /* 0x003fa80001027983 */ /* 0x000f280000300a00 */
[----:B------:R-:W-:Y:S04]  /*a670*/  STL [R1+0x3c00], R32 ;  /* 0x003c002001007387 */ /* 0x000fe80000100800 */
[----:B------:R0:W-:Y:S02]  /*a680*/  STL [R1+0x3bfc], R0 ;  /* 0x003bfc0001007387 */ /* 0x0001e40000100800 */
[----:B0-----:R-:W-:-:S02]  /*a690*/  IMAD.MOV.U32 R0, RZ, RZ, R33 ;  /* 0x000000ffff007224 */ /* 0x001fc400078e0021 */
[----:B------:R-:W4:Y:S04]  /*a6a0*/  LDL.LU.64 R32, [R1+0x3fa0] ;  /* 0x003fa00001207983 */ /* 0x000f280000300a00 */
[----:B--2---:R-:W-:Y:S04]  /*a6b0*/  STL [R1+0x3bf8], R28 ;  /* 0x003bf81c01007387 */ /* 0x004fe80000100800 */
[----:B------:R0:W-:Y:S02]  /*a6c0*/  STL [R1+0x3bf4], R0 ;  /* 0x003bf40001007387 */ /* 0x0001e40000100800 */
[----:B0-----:R-:W-:-:S02]  /*a6d0*/  IMAD.MOV.U32 R0, RZ, RZ, R29 ;  /* 0x000000ffff007224 */ /* 0x001fc400078e001d */
[----:B------:R-:W2:Y:S04]  /*a6e0*/  LDL.LU.64 R28, [R1+0x3f98] ;  /* 0x003f9800011c7983 */ /* 0x000ea80000300a00 */
[----:B---3--:R-:W-:Y:S04]  /*a6f0*/  STL [R1+0x3bf0], R24 ;  /* 0x003bf01801007387 */ /* 0x008fe80000100800 */
[----:B------:R0:W-:Y:S02]  /*a700*/  STL [R1+0x3bec], R0 ;  /* 0x003bec0001007387 */ /* 0x0001e40000100800 */
[----:B0-----:R-:W-:-:S02]  /*a710*/  IMAD.MOV.U32 R0, RZ, RZ, R25 ;  /* 0x000000ffff007224 */ /* 0x001fc400078e0019 */
[----:B------:R-:W3:Y:S04]  /*a720*/  LDL.LU.64 R24, [R1+0x3f90] ;  /* 0x003f900001187983 */ /* 0x000ee80000300a00 */
        /* <DEDUP_REMOVED lines=8> */
[----:B--2---:R-:W-:Y:S04]  /*a7b0*/  STL [R1+0x3bd8], R12 ;  /* 0x003bd80c01007387 */ /* 0x004fe80000100800 */
[----:B------:R0:W-:Y:S02]  /*a7c0*/  STL [R1+0x3bd4], R0 ;  /* 0x003bd40001007387 */ /* 0x0001e40000100800 */
[----:B0-----:R-:W-:-:S02]  /*a7d0*/  IMAD.MOV.U32 R0, RZ, RZ, R13 ;  /* 0x000000ffff007224 */ /* 0x001fc400078e000d */
[----:B------:R-:W2:Y:S04]  /*a7e0*/  LDL.LU.64 R12, [R1+0x3f78] ;  /* 0x003f7800010c7983 */ /* 0x000ea80000300a00 */
[----:B------:R-:W-:Y:S04]  /*a7f0*/  STL [R1+0x3bd0], R6 ;  /* 0x003bd00601007387 */ /* 0x000fe80000100800 */
[----:B------:R0:W-:Y:S02]  /*a800*/  STL [R1+0x3bcc], R0 ;  /* 0x003bcc0001007387 */ /* 0x0001e40000100800 */
[----:B0-----:R-:W-:-:S02]  /*a810*/  IMAD.MOV.U32 R0, RZ, RZ, R7 ;  /* 0x000000ffff007224 */ /* 0x001fc400078e0007 */
[----:B------:R-:W2:Y:S04]  /*a820*/  LDL.LU.64 R6, [R1+0x3f70] ;  /* 0x003f700001067983 */ /* 0x000ea80000300a00 */
[----:B------:R-:W-:Y:S04]  /*a830*/  STL [R1+0x3bc8], R60 ;  /* 0x003bc83c01007387 */ /* 0x000fe80000100800 */
[----:B------:R-:W-:Y:S04]  /*a840*/  STL [R1+0x3bc4], R0 ;  /* 0x003bc40001007387 */ /* 0x000fe80000100800 */
[----:B------:R0:W-:Y:S04]  /*a850*/  STL [R1+0x3bbc], R61 ;  /* 0x003bbc3d01007387 */ /* 0x0001e80000100800 */
[----:B0-----:R-:W3:Y:S02]  /*a860*/  LDL.LU.64 R60, [R1+0x2d0] ;  /* 0x0002d000013c7983 */ /* 0x001ee40000300a00 */
[----:B---3--:R-:W-:-:S02]  /*a870*/  IMAD.MOV.U32 R0, RZ, RZ, R61 ;  /* 0x000000ffff007224 */ /* 0x008fc400078e003d */
[----:B------:R0:W-:Y:S04]  /*a880*/  STL [R1+0x3bc0], R60 ;  /* 0x003bc03c01007387 */ /* 0x0001e80000100800 */
[----:B0-----:R-:W3:Y:S04]  /*a890*/  LDL.LU.64 R60, [R1+0x2b0] ;  /* 0x0002b000013c7983 */ /* 0x001ee80000300a00 */
[----:B------:R-:W-:Y:S04]  /*a8a0*/  STL [R1+0x3bb4], R0 ;  /* 0x003bb40001007387 */ /* 0x000fe80000100800 */
[----:B----4-:R-:W-:Y:S04]  /*a8b0*/  STL [R1+0x3bb8], R20 ;  /* 0x003bb81401007387 */ /* 0x010fe80000100800 */
[----:B------:R0:W-:Y:S04]  /*a8c0*/  STL [R1+0x3bac], R21 ;  /* 0x003bac1501007387 */ /* 0x0001e80000100800 */
[----:B0-----:R-:W4:Y:S04]  /*a8d0*/  LDL.LU.64 R20, [R1+0x2b8] ;  /* 0x0002b80001147983 */ /* 0x001f280000300a00 */
[----:B------:R-:W-:Y:S04]  /*a8e0*/  STL [R1+0x3bb0], R22 ;  /* 0x003bb01601007387 */ /* 0x000fe80000100800 */
[----:B------:R0:W-:Y:S04]  /*a8f0*/  STL [R1+0x3ba4], R23 ;  /* 0x003ba41701007387 */ /* 0x0001e80000100800 */
[----:B0-----:R-:W2:Y:S04]  /*a900*/  LDL.LU.64 R22, [R1+0x2c0] ;  /* 0x0002c00001167983 */ /* 0x001ea80000300a00 */
[----:B------:R-:W-:Y:S04]  /*a910*/  STL [R1+0x3ba8], R36 ;  /* 0x003ba82401007387 */ /* 0x000fe80000100800 */
[----:B------:R0:W-:Y:S04]  /*a920*/  STL [R1+0x3b9c], R37 ;  /* 0x003b9c2501007387 */ /* 0x0001e80000100800 */
[----:B0-----:R-:W3:Y:S02]  /*a930*/  LDL.LU.64 R36, [R1+0x2c8] ;  /* 0x0002c80001247983 */ /* 0x001ee40000300a00 */
[----:B---3--:R-:W-:-:S02]  /*a940*/  IMAD.MOV.U32 R0, RZ, RZ, R37 ;  /* 0x000000ffff007224 */ /* 0x008fc400078e0025 */
[----:B------:R-:W-:Y:S04]  /*a950*/  STL [R1+0x3ba0], R36 ;  /* 0x003ba02401007387 */ /* 0x000fe80000100800 */
[----:B------:R-:W-:Y:S04]  /*a960*/  STL [R1+0x3b98], R24 ;  /* 0x003b981801007387 */ /* 0x000fe80000100800 */
[----:B------:R2:W-:Y:S04]  /*a970*/  STL [R1+0x3b94], R0 ;  /* 0x003b940001007387 */ /* 0x0005e80000100800 */
[----:B------:R-:W-:Y:S04]  /*a980*/  STL [R1+0x3b8c], R25 ;  /* 0x003b8c1901007387 */ /* 0x000fe80000100800 */
[----:B------:R-:W-:Y:S01]  /*a990*/  STL [R1+0x3b90], R26 ;  /* 0x003b901a01007387 */ /* 0x000fe20000100800 */
[----:B--2---:R-:W-:-:S03]  /*a9a0*/  IMAD.MOV.U32 R0, RZ, RZ, R23 ;  /* 0x000000ffff007224 */ /* 0x004fc600078e0017 */
[----:B------:R-:W-:Y:S04]  /*a9b0*/  STL [R1+0x3b84], R27 ;  /* 0x003b841b01007387 */ /* 0x000fe80000100800 */
[----:B------:R-:W-:Y:S04]  /*a9c0*/  STL [R1+0x3b88], R38 ;  /* 0x003b882601007387 */ /* 0x000fe80000100800 */
[----:B------:R-:W-:Y:S04]  /*a9d0*/  STL [R1+0x3b7c], R39 ;  /* 0x003b7c2701007387 */ /* 0x000fe80000100800 */
[----:B------:R-:W-:Y:S04]  /*a9e0*/  STL [R1+0x3b80], R22 ;  /* 0x003b801601007387 */ /* 0x000fe80000100800 */
[----:B------:R-:W-:Y:S04]  /*a9f0*/  STL [R1+0x3b78], R28 ;  /* 0x003b781c01007387 */ /* 0x000fe80000100800 */
[----:B------:R4:W-:Y:S04]  /*aa00*/  STL [R1+0x3b74], R0 ;  /* 0x003b740001007387 */ /* 0x0009e80000100800 */
[----:B------:R-:W-:Y:S04]  /*aa10*/  STL [R1+0x3b6c], R29 ;  /* 0x003b6c1d01007387 */ /* 0x000fe80000100800 */
[----:B------:R-:W-:Y:S01]  /*aa20*/  STL [R1+0x3b70], R30 ;  /* 0x003b701e01007387 */ /* 0x000fe20000100800 */
[----:B----4-:R-:W-:-:S03]  /*aa30*/  IMAD.MOV.U32 R0, RZ, RZ, R21 ;  /* 0x000000ffff007224 */ /* 0x010fc600078e0015 */
        /* <DEDUP_REMOVED lines=8> */
[----:B0-----:R-:W-:-:S03]  /*aac0*/  IMAD.MOV.U32 R0, RZ, RZ, R61 ;  /* 0x000000ffff007224 */ /* 0x001fc600078e003d */
[----:B------:R-:W-:Y:S04]  /*aad0*/  STL [R1+0x3b44], R35 ;  /* 0x003b442301007387 */ /* 0x000fe80000100800 */
[----:B------:R-:W-:Y:S04]  /*aae0*/  STL [R1+0x3b48], R42 ;  /* 0x003b482a01007387 */ /* 0x000fe80000100800 */
[----:B------:R-:W-:Y:S04]  /*aaf0*/  STL [R1+0x3b3c], R43 ;  /* 0x003b3c2b01007387 */ /* 0x000fe80000100800 */
[----:B------:R0:W-:Y:S04]  /*ab00*/  STL [R1+0x3b40], R60 ;  /* 0x003b403c01007387 */ /* 0x0001e80000100800 */
[----:B0-----:R-:W2:Y:S04]  /*ab10*/  LDL.LU.64 R60, [R1+0x470] ;  /* 0x00047000013c7983 */ /* 0x001ea80000300a00 */
[----:B------:R-:W-:Y:S04]  /*ab20*/  STL [R1+0x3b34], R0 ;  /* 0x003b340001007387 */ /* 0x000fe80000100800 */
[----:B------:R-:W-:Y:S04]  /*ab30*/  STL [R1+0x3b38], R2 ;  /* 0x003b380201007387 */ /* 0x000fe80000100800 */
[----:B------:R-:W-:Y:S04]  /*ab40*/  STL [R1+0x3b2c], R3 ;  /* 0x003b2c0301007387 */ /* 0x000fe80000100800 */
[----:B------:R-:W3:Y:S04]  /*ab50*/  LDL.LU.64 R28, [R1+0x478] ;  /* 0x00047800011c7983 */ /* 0x000ee80000300a00 */
[----:B------:R-:W-:Y:S04]  /*ab60*/  STL [R1+0x3b30], R4 ;  /* 0x003b300401007387 */ /* 0x000fe80000100800 */
[----:B------:R-:W-:Y:S04]  /*ab70*/  STL [R1+0x3b24], R5 ;  /* 0x003b240501007387 */ /* 0x000fe80000100800 */
[----:B------:R-:W4:Y:S04]  /*ab80*/  LDL.LU.64 R22, [R1+0x480] ;  /* 0x0004800001167983 */ /* 0x000f280000300a00 */
[----:B------:R-:W-:Y:S04]  /*ab90*/  STL [R1+0x3b28], R44 ;  /* 0x003b282c01007387 */ /* 0x000fe80000100800 */
[----:B------:R-:W-:Y:S04]  /*aba0*/  STL [R1+0x3b1c], R45 ;  /* 0x003b1c2d01007387 */ /* 0x000fe80000100800 */
[----:B------:R-:W-:Y:S04]  /*abb0*/  STL [R1+0x3b20], R6 ;  /* 0x003b200601007387 */ /* 0x000fe80000100800 */
[----:B------:R-:W-:Y:S04]  /*abc0*/  STL [R1+0x3b14], R7 ;  /* 0x003b140701007387 */ /* 0x000fe80000100800 */
[----:B------:R-:W4:Y:S04]  /*abd0*/  LDL.LU.64 R20, [R1+0x488] ;  /* 0x0004880001147983 */ /* 0x000f280000300a00 */
[----:B------:R-:W-:Y:S04]  /*abe0*/  STL [R1+0x3b18], R8 ;  /* 0x003b180801007387 */ /* 0x000fe80000100800 */
[----:B------:R-:W4:Y:S04]  /*abf0*/  LDL.LU.64 R30, [R1+0x490] ;  /* 0x00049000011e7983 */ /* 0x000f280000300a00 */
[----:B------:R-:W-:Y:S04]  /*ac00*/  STL [R1+0x3b0c], R9 ;  /* 0x003b0c0901007387 */ /* 0x000fe80000100800 */
[----:B------:R-:W-:Y:S04]  /*ac10*/  STL [R1+0x3b10], R10 ;  /* 0x003b100a01007387 */ /* 0x000fe80000100800 */
[----:B------:R-:W4:Y:S04]  /*ac20*/  LDL.LU.64 R38, [R1+0x498] ;  /* 0x0004980001267983 */ /* 0x000f280000300a00 */
[----:B------:R0:W-:Y:S04]  /*ac30*/  STL [R1+0x3b04], R11 ;  /* 0x003b040b01007387 */ /* 0x0001e80000100800 */
[----:B------:R-:W-:Y:S04]  /*ac40*/  STL [R1+0x3b08], R46 ;  /* 0x003b082e01007387 */ /* 0x000fe80000100800 */
[----:B------:R-:W-:Y:S01]  /*ac50*/  STL [R1+0x3afc], R47 ;  /* 0x003afc2f01007387 */ /* 0x000fe20000100800 */
[----:B------:R-:W-:Y:S01]  /*ac60*/  UIMAD UR8, UR6, 0x7f, URZ ;  /* 0x0000007f060878a4 */ /* 0x000fe2000f8e023f */
[----:B0-----:R-:W0:Y:S02]  /*ac70*/  LDC R11, c[0x0][0x238] ;  /* 0x00008e00ff0b7b82 */ /* 0x001e240000000800 */
[----:B------:R1:W-:Y:S04]  /*ac80*/  STL [R1+0x3b00], R12 ;  /* 0x003b000c01007387 */ /* 0x0003e80000100800 */
[----:B------:R1:W-:Y:S04]  /*ac90*/  STL [R1+0x3af4], R13 ;  /* 0x003af40d01007387 */ /* 0x0003e80000100800 */
[----:B------:R-:W4:Y:S04]  /*aca0*/  LDL.LU.64 R26, [R1+0x4a0] ;  /* 0x0004a000011a7983 */ /* 0x000f280000300a00 */
[----:B------:R1:W-:Y:S01]  /*acb0*/  STL [R1+0x3af8], R14 ;  /* 0x003af80e01007387 */ /* 0x0003e20000100800 */
[----:B--2---:R-:W-:-:S03]  /*acc0*/  IMAD.MOV.U32 R0, RZ, RZ, R61 ;  /* 0x000000ffff007224 */ /* 0x004fc600078e003d */
[----:B------:R-:W2:Y:S01]  /*acd0*/  LDL.LU.64 R24, [R1+0x4a8] ;  /* 0x0004a80001187983 */ /* 0x000ea20000300a00 */
[----:B------:R-:W-:Y:S01]  /*ace0*/  IMAD.U32 R7, RZ, RZ, UR8 ;  /* 0x00000008ff077e24 */ /* 0x000fe2000f8e00ff */
[----:B-1----:R-:W1:Y:S02]  /*acf0*/  LDC R12, c[0x0][0x238] ;  /* 0x00008e00ff0c7b82 */ /* 0x002e640000000800 */
[----:B------:R0:W-:Y:S04]  /*ad00*/  STL [R1+0x3aec], R15 ;  /* 0x003aec0f01007387 */ /* 0x0001e80000100800 */
[----:B------:R-:W-:Y:S02]  /*ad10*/  STL [R1+0x3af0], R16 ;  /* 0x003af01001007387 */ /* 0x000fe40000100800 */
[----:B------:R-:W1:Y:S02]  /*ad20*/  LDC R13, c[0x0][0x238] ;  /* 0x00008e00ff0d7b82 */ /* 0x000e640000000800 */
[----:B------:R-:W2:Y:S04]  /*ad30*/  LDL.LU.64 R36, [R1+0x4b0] ;  /* 0x0004b00001247983 */ /* 0x000ea80000300a00 */
[----:B------:R-:W-:Y:S01]  /*ad40*/  STL [R1+0x3ae4], R17 ;  /* 0x003ae41101007387 */ /* 0x000fe20000100800 */
[----:B------:R-:W-:Y:S01]  /*ad50*/  UIMAD UR8, UR6, 0x7e, URZ ;  /* 0x0000007e060878a4 */ /* 0x000fe2000f8e023f */
[----:B------:R-:W1:Y:S02]  /*ad60*/  LDC R14, c[0x0][0x238] ;  /* 0x00008e00ff0e7b82 */ /* 0x000e640000000800 */
[----:B------:R-:W-:Y:S04]  /*ad70*/  STL [R1+0x3ae8], R48 ;  /* 0x003ae83001007387 */ /* 0x000fe80000100800 */
[----:B------:R-:W-:Y:S02]  /*ad80*/  STL [R1+0x3ac4], R49 ;  /* 0x003ac43101007387 */ /* 0x000fe40000100800 */
[----:B0-----:R-:W0:Y:S02]  /*ad90*/  LDC R15, c[0x0][0x238] ;  /* 0x00008e00ff0f7b82 */ /* 0x001e240000000800 */
[----:B------:R3:W-:Y:S04]  /*ada0*/  STL [R1+0x3acc], R60 ;  /* 0x003acc3c01007387 */ /* 0x0007e80000100800 */
[----:B---3--:R-:W3:Y:S04]  /*adb0*/  LDL.LU.64 R60, [R1+0x4b8] ;  /* 0x0004b800013c7983 */ /* 0x008ee80000300a00 */
[----:B------:R4:W-:Y:S04]  /*adc0*/  STL [R1+0x3ac8], R0 ;  /* 0x003ac80001007387 */ /* 0x0009e80000100800 */
[----:B------:R4:W-:Y:S02]  /*add0*/  STL [R1+0x3ad4], R28 ;  /* 0x003ad41c01007387 */ /* 0x0009e40000100800 */
[----:B----4-:R-:W-:-:S02]  /*ade0*/  IMAD.MOV.U32 R0, RZ, RZ, R29 ;  /* 0x000000ffff007224 */ /* 0x010fc400078e001d */
[----:B------:R-:W4:Y:S04]  /*adf0*/  LDL.LU.64 R28, [R1+0x4c0] ;  /* 0x0004c000011c7983 */ /* 0x000f280000300a00 */
[----:B------:R1:W-:Y:S04]  /*ae00*/  STL [R1+0x3ad0], R0 ;  /* 0x003ad00001007387 */ /* 0x0003e80000100800 */
[----:B------:R0:W-:Y:S01]  /*ae10*/  STL [R1+0x3adc], R22 ;  /* 0x003adc1601007387 */ /* 0x0001e20000100800 */
[----:B-1----:R-:W-:-:S03]  /*ae20*/  IMAD.MOV.U32 R0, RZ, RZ, R23 ;  /* 0x000000ffff007224 */ /* 0x002fc600078e0017 */
[----:B0-----:R-:W4:Y:S04]  /*ae30*/  LDL.LU.64 R22, [R1+0x4c8] ;  /* 0x0004c80001167983 */ /* 0x001f280000300a00 */
[----:B------:R0:W-:Y:S04]  /*ae40*/  STL [R1+0x3ad8], R0 ;  /* 0x003ad80001007387 */ /* 0x0001e80000100800 */
[----:B------:R-:W-:Y:S04]  /*ae50*/  STL [R1+0x3ae0], R50 ;  /* 0x003ae03201007387 */ /* 0x000fe80000100800 */
[----:B------:R-:W-:Y:S01]  /*ae60*/  STL [R1+0x3aa4], R51 ;  /* 0x003aa43301007387 */ /* 0x000fe20000100800 */
[----:B0-----:R-:W-:-:S03]  /*ae70*/  IMAD.MOV.U32 R0, RZ, RZ, R21 ;  /* 0x000000ffff007224 */ /* 0x001fc600078e0015 */
[----:B------:R0:W-:Y:S04]  /*ae80*/  STL [R1+0x3aac], R20 ;  /* 0x003aac1401007387 */ /* 0x0001e80000100800 */
[----:B------:R-:W-:Y:S04]  /*ae90*/  STL [R1+0x3ab4], R30 ;  /* 0x003ab41e01007387 */ /* 0x000fe80000100800 */
[----:B------:R1:W-:Y:S04]  /*aea0*/  STL [R1+0x3aa8], R0 ;  /* 0x003aa80001007387 */ /* 0x0003e80000100800 */
[----:B0-----:R-:W4:Y:S01]  /*aeb0*/  LDL.LU.64 R20, [R1+0x4d0] ;  /* 0x0004d00001147983 */ /* 0x001f220000300a00 */
[----:B-1----:R-:W-:-:S03]  /*aec0*/  IMAD.MOV.U32 R0, RZ, RZ, R31 ;  /* 0x000000ffff007224 */ /* 0x002fc600078e001f */
[----:B------:R-:W-:Y:S04]  /*aed0*/  STL [R1+0x3abc], R38 ;  /* 0x003abc2601007387 */ /* 0x000fe80000100800 */
[----:B------:R0:W-:Y:S04]  /*aee0*/  STL [R1+0x3ab0], R0 ;  /* 0x003ab00001007387 */ /* 0x0001e80000100800 */
[----:B------:R-:W4:Y:S01]  /*aef0*/  LDL.LU.64 R40, [R1+0x4d8] ;  /* 0x0004d80001287983 */ /* 0x000f220000300a00 */
[----:B0-----:R-:W-:-:S03]  /*af00*/  IMAD.MOV.U32 R0, RZ, RZ, R39 ;  /* 0x000000ffff007224 */ /* 0x001fc600078e0027 */
[----:B------:R-:W-:Y:S04]  /*af10*/  STL [R1+0x3ac0], R52 ;  /* 0x003ac03401007387 */ /* 0x000fe80000100800 */
[----:B------:R0:W-:Y:S04]  /*af20*/  STL [R1+0x3ab8], R0 ;  /* 0x003ab80001007387 */ /* 0x0001e80000100800 */
[----:B------:R-:W4:Y:S04]  /*af30*/  LDL.LU.64 R38, [R1+0x4e0] ;  /* 0x0004e00001267983 */ /* 0x000f280000300a00 */
[----:B------:R-:W-:Y:S01]  /*af40*/  STL [R1+0x3a84], R53 ;  /* 0x003a843501007387 */ /* 0x000fe20000100800 */
[----:B0-----:R-:W-:-:S03]  /*af50*/  IMAD.MOV.U32 R0, RZ, RZ, R27 ;  /* 0x000000ffff007224 */ /* 0x001fc600078e001b */
[----:B------:R0:W-:Y:S04]  /*af60*/  STL [R1+0x3a8c], R26 ;  /* 0x003a8c1a01007387 */ /* 0x0001e80000100800 */
[----:B--2---:R-:W-:Y:S04]  /*af70*/  STL [R1+0x3a94], R24 ;  /* 0x003a941801007387 */ /* 0x004fe80000100800 */
[----:B------:R1:W-:Y:S04]  /*af80*/  STL [R1+0x3a88], R0 ;  /* 0x003a880001007387 */ /* 0x0003e80000100800 */
[----:B0-----:R-:W2:Y:S01]  /*af90*/  LDL.LU.64 R26, [R1+0x4e8] ;  /* 0x0004e800011a7983 */ /* 0x001ea20000300a00 */
[----:B-1----:R-:W-:-:S05]  /*afa0*/  IMAD.MOV.U32 R0, RZ, RZ, R25 ;  /* 0x000000ffff007224 */ /* 0x002fca00078e0019 */
[----:B------:R0:W-:Y:S04]  /*afb0*/  STL [R1+0x3a90], R0 ;  /* 0x003a900001007387 */ /* 0x0001e80000100800 */
[----:B------:R1:W-:Y:S04]  /*afc0*/  STL [R1+0x3a9c], R36 ;  /* 0x003a9c2401007387 */ /* 0x0003e80000100800 */
[----:B------:R-:W2:Y:S01]  /*afd0*/  LDL.LU.64 R24, [R1+0x4f0] ;  /* 0x0004f00001187983 */ /* 0x000ea20000300a00 */
[----:B0-----:R-:W-:-:S05]  /*afe0*/  IMAD.MOV.U32 R0, RZ, RZ, R37 ;  /* 0x000000ffff007224 */ /* 0x001fca00078e0025 */
[----:B------:R3:W-:Y:S04]  /*aff0*/  STL [R1+0x3a98], R0 ;  /* 0x003a980001007387 */ /* 0x0007e80000100800 */
[----:B------:R-:W-:Y:S04]  /*b000*/  STL [R1+0x3aa0], R54 ;  /* 0x003aa03601007387 */ /* 0x000fe80000100800 */
[----:B------:R-:W-:Y:S04]  /*b010*/  STL [R1+0x3a64], R55 ;  /* 0x003a643701007387 */ /* 0x000fe80000100800 */
[----:B-1----:R-:W2:Y:S01]  /*b020*/  LDL.LU.64 R36, [R1+0x4f8] ;  /* 0x0004f80001247983 */ /* 0x002ea20000300a00 */
[----:B---3--:R-:W-:-:S03]  /*b030*/  IMAD.MOV.U32 R0, RZ, RZ, R61 ;  /* 0x000000ffff007224 */ /* 0x008fc600078e003d */
[----:B------:R0:W-:Y:S04]  /*b040*/  STL [R1+0x3a6c], R60 ;  /* 0x003a6c3c01007387 */ /* 0x0001e80000100800 */
[----:B0-----:R-:W3:Y:S04]  /*b050*/  LDL.LU.64 R60, [R1+0x468] ;  /* 0x00046800013c7983 */ /* 0x001ee80000300a00 */
[----:B------:R0:W-:Y:S04]  /*b060*/  STL [R1+0x3a68], R0 ;  /* 0x003a680001007387 */ /* 0x0001e80000100800 */
[----:B----4-:R1:W-:Y:S04]  /*b070*/  STL [R1+0x3a74], R28 ;  /* 0x003a741c01007387 */ /* 0x0103e80000100800 */
[----:B------:R-:W4:Y:S01]  /*b080*/  LDL.LU.64 R30, [R1+0x500] ;  /* 0x00050000011e7983 */ /* 0x000f220000300a00 */
[----:B0-----:R-:W-:-:S05]  /*b090*/  IMAD.MOV.U32 R0, RZ, RZ, R29 ;  /* 0x000000ffff007224 */ /* 0x001fca00078e001d */
[----:B------:R0:W-:Y:S04]  /*b0a0*/  STL [R1+0x3a70], R0 ;  /* 0x003a700001007387 */ /* 0x0001e80000100800 */
[----:B------:R0:W-:Y:S04]  /*b0b0*/  STL [R1+0x3a7c], R22 ;  /* 0x003a7c1601007387 */ /* 0x0001e80000100800 */
[----:B-1----:R-:W4:Y:S01]  /*b0c0*/  LDL.LU.64 R28, [R1+0x508] ;  /* 0x00050800011c7983 */ /* 0x002f220000300a00 */
[----:B0-----:R-:W-:-:S05]  /*b0d0*/  IMAD.MOV.U32 R0, RZ, RZ, R23 ;  /* 0x000000ffff007224 */ /* 0x001fca00078e0017 */
[----:B------:R0:W-:Y:S04]  /*b0e0*/  STL [R1+0x3a78], R0 ;  /* 0x003a780001007387 */ /* 0x0001e80000100800 */
[----:B------:R-:W-:Y:S04]  /*b0f0*/  STL [R1+0x3a80], R56 ;  /* 0x003a803801007387 */ /* 0x000fe80000100800 */
[----:B------:R-:W-:Y:S04]  /*b100*/  STL [R1+0x3a44], R57 ;  /* 0x003a443901007387 */ /* 0x000fe80000100800 */
[----:B------:R-:W4:Y:S01]  /*b110*/  LDL.LU.64 R22, [R1+0x510] ;  /* 0x0005100001167983 */ /* 0x000f220000300a00 */
[----:B0-----:R-:W-:-:S03]  /*b120*/  IMAD.MOV.U32 R0, RZ, RZ, R21 ;  /* 0x000000ffff007224 */ /* 0x001fc600078e0015 */
[----:B------:R0:W-:Y:S04]  /*b130*/  STL [R1+0x3a4c], R20 ;  /* 0x003a4c1401007387 */ /* 0x0001e80000100800 */
[----:B0-----:R-:W4:Y:S04]  /*b140*/  LDL.LU.64 R20, [R1+0x460] ;  /* 0x0004600001147983 */ /* 0x001f280000300a00 */
[----:B------:R0:W-:Y:S04]  /*b150*/  STL [R1+0x3a48], R0 ;  /* 0x003a480001007387 */ /* 0x0001e80000100800 */
[----:B------:R1:W-:Y:S01]  /*b160*/  STL [R1+0x3a54], R40 ;  /* 0x003a542801007387 */ /* 0x0003e20000100800 */
[----:B0-----:R-:W-:-:S03]  /*b170*/  IMAD.MOV.U32 R0, RZ, RZ, R41 ;  /* 0x000000ffff007224 */ /* 0x001fc600078e0029 */
[----:B-1----:R-:W4:Y:S04]  /*b180*/  LDL.LU.64 R40, [R1+0x518] ;  /* 0x0005180001287983 */ /* 0x002f280000300a00 */
[----:B------:R0:W-:Y:S04]  /*b190*/  STL [R1+0x3a50], R0 ;  /* 0x003a500001007387 */ /* 0x0001e80000100800 */
[----:B------:R1:W-:Y:S01]  /*b1a0*/  STL [R1+0x3a5c], R38 ;  /* 0x003a5c2601007387 */ /* 0x0003e20000100800 */
[----:B0-----:R-:W-:-:S03]  /*b1b0*/  IMAD.MOV.U32 R0, RZ, RZ, R39 ;  /* 0x000000ffff007224 */ /* 0x001fc600078e0027 */
[----:B-1----:R-:W4:Y:S04]  /*b1c0*/  LDL.LU.64 R38, [R1+0x520] ;  /* 0x0005200001267983 */ /* 0x002f280000300a00 */
[----:B------:R0:W-:Y:S04]  /*b1d0*/  STL [R1+0x3a58], R0 ;  /* 0x003a580001007387 */ /* 0x0001e80000100800 */
[----:B------:R-:W-:Y:S04]  /*b1e0*/  STL [R1+0x3a60], R58 ;  /* 0x003a603a01007387 */ /* 0x000fe80000100800 */
[----:B------:R-:W-:Y:S04]  /*b1f0*/  STL [R1+0x17a0], R59 ;  /* 0x0017a03b01007387 */ /* 0x000fe80000100800 */
[----:B------:R-:W4:Y:S04]  /*b200*/  LDL.LU.64 R32, [R1+0x528] ;  /* 0x0005280001207983 */ /* 0x000f280000300a00 */
        /* <DEDUP_REMOVED lines=10> */
[----:B-1----:R-:W2:Y:S04]  /*b2b0*/  LDL.LU.64 R36, [R1+0x538] ;  /* 0x0005380001247983 */ /* 0x002ea80000300a00 */
[----:B------:R0:W-:Y:S04]  /*b2c0*/  STL [R1+0x17b4], R0 ;  /* 0x0017b40001007387 */ /* 0x0001e80000100800 */
[----:B---3--:R1:W-:Y:S01]  /*b2d0*/  STL [R1+0x3744], R60 ;  /* 0x0037443c01007387 */ /* 0x0083e20000100800 */
[----:B0-----:R-:W-:-:S03]  /*b2e0*/  IMAD.MOV.U32 R0, RZ, RZ, R61 ;  /* 0x000000ffff007224 */ /* 0x001fc600078e003d */
[----:B-1----:R-:W3:Y:S04]  /*b2f0*/  LDL.LU.64 R60, [R1+0x540] ;  /* 0x00054000013c7983 */ /* 0x002ee80000300a00 */
        /* <DEDUP_REMOVED lines=197> */
[----:B------:R1:W-:Y:S01]  /*bf50*/  STL [R1+0x390c], R38 ;  /* 0x00390c2601007387 */ /* 0x0003e20000100800 */
[----:B0-----:R-:W-:-:S03]  /*bf60*/  IMAD.MOV.U32 R0, RZ, RZ, R39 ;  /* 0x000000ffff007224 */ /* 0x001fc600078e0027 */
[----:B------:R-:W4:Y:S04]  /*bf70*/  LDL.LU.64 R40, [R1+0x670] ;  /* 0x0006700001287983 */ /* 0x000f280000300a00 */
[----:B------:R-:W-:Y:S04]  /*bf80*/  STL [R1+0x3914], R34 ;  /* 0x0039142201007387 */ /* 0x000fe80000100800 */
[----:B------:R0:W-:Y:S04]  /*bf90*/  STL [R1+0x3908], R0 ;  /* 0x0039080001007387 */ /* 0x0001e80000100800 */
[----:B-1----:R-:W4:Y:S01]  /*bfa0*/  LDL.LU.64 R38, [R1+0x678] ;  /* 0x0006780001267983 */ /* 0x002f220000300a00 */
[----:B0-----:R-:W-:-:S03]  /*bfb0*/  IMAD.MOV.U32 R0, RZ, RZ, R35 ;  /* 0x000000ffff007224 */ /* 0x001fc600078e0023 */
[----:B--2---:R-:W-:Y:S04]  /*bfc0*/  STL [R1+0x391c], R26 ;  /* 0x00391c1a01007387 */ /* 0x004fe80000100800 */
[----:B------:R0:W-:Y:S02]  /*bfd0*/  STL [R1+0x3910], R0 ;  /* 0x0039100001007387 */ /* 0x0001e40000100800 */
[----:B0-----:R-:W-:Y:S02]  /*bfe0*/  IMAD.MOV.U32 R0, RZ, RZ, R27 ;  /* 0x000000ffff007224 */ /* 0x001fe400078e001b */
[----:B------:R-:W2:Y:S04]  /*bff0*/  LDL.LU.64 R26, [R1+0x680] ;  /* 0x00068000011a7983 */ /* 0x000ea80000300a00 */
        /* <DEDUP_REMOVED lines=29> */
[----:B------:R-:W-:Y:S01]  /*c1d0*/  STL [R1+0x395c], R32 ;  /* 0x00395c2001007387 */ /* 0x000fe20000100800 */
[----:B0-----:R-:W-:-:S03]  /*c1e0*/  IMAD.MOV.U32 R0, RZ, RZ, R33 ;  /* 0x000000ffff007224 */ /* 0x001fc600078e0021 */
        /* <DEDUP_REMOVED lines=8> */
[----:B------:R-:W4:Y:S04]  /*c270*/  LDL.LU.64 R38, [R1+0x6b8] ;  /* 0x0006b80001267983 */ /* 0x000f280000300a00 */
[----:B------:R2:W-:Y:S02]  /*c280*/  STL [R1+0x3968], R0 ;  /* 0x0039680001007387 */ /* 0x0005e40000100800 */
[----:B--2---:R-:W-:Y:S02]  /*c290*/  IMAD.MOV.U32 R0, RZ, RZ, R27 ;  /* 0x000000ffff007224 */ /* 0x004fe400078e001b */
[----:B------:R0:W-:Y:S04]  /*c2a0*/  STL [R1+0x3974], R26 ;  /* 0x0039741a01007387 */ /* 0x0001e80000100800 */
[----:B0-----:R-:W2:Y:S04]  /*c2b0*/  LDL.LU.64 R26, [R1+0x6c0] ;  /* 0x0006c000011a7983 */ /* 0x001ea80000300a00 */
        /* <DEDUP_REMOVED lines=13> */
[----:B----4-:R-:W-:Y:S04]  /*c390*/  STL [R1+0x3994], R30 ;  /* 0x0039941e01007387 */ /* 0x010fe80000100800 */
[----:B------:R-:W4:Y:S01]  /*c3a0*/  LDL.LU.64 R32, [R1+0x6d8] ;  /* 0x0006d80001207983 */ /* 0x000f220000300a00 */
[----:B0-----:R-:W-:-:S05]  /*c3b0*/  IMAD.MOV.U32 R0, RZ, RZ, R31 ;  /* 0x000000ffff007224 */ /* 0x001fca00078e001f */
[----:B------:R0:W-:Y:S04]  /*c3c0*/  STL [R1+0x3990], R0 ;  /* 0x0039900001007387 */ /* 0x0001e80000100800 */
[----:B------:R-:W-:Y:S04]  /*c3d0*/  STL [R1+0x399c], R28 ;  /* 0x00399c1c01007387 */ /* 0x000fe80000100800 */
[----:B------:R-:W4:Y:S01]  /*c3e0*/  LDL.LU.64 R40, [R1+0x6e0] ;  /* 0x0006e00001287983 */ /* 0x000f220000300a00 */
[----:B0-----:R-:W-:-:S05]  /*c3f0*/  IMAD.MOV.U32 R0, RZ, RZ, R29 ;  /* 0x000000ffff007224 */ /* 0x001fca00078e001d */
[----:B------:R0:W-:Y:S02]  /*c400*/  STL [R1+0x3998], R0 ;  /* 0x0039980001007387 */ /* 0x0001e40000100800 */
[----:B0-----:R-:W-:Y:S02]  /*c410*/  IMAD.MOV.U32 R0, RZ, RZ, R23 ;  /* 0x000000ffff007224 */ /* 0x001fe400078e0017 */
[----:B------:R-:W-:Y:S04]  /*c420*/  STL [R1+0x39a4], R22 ;  /* 0x0039a41601007387 */ /* 0x000fe80000100800 */
[----:B------:R-:W4:Y:S04]  /*c430*/  LDL.LU.64 R30, [R1+0x3c8] ;  /* 0x0003c800011e7983 */ /* 0x000f280000300a00 */
[----:B------:R0:W-:Y:S02]  /*c440*/  STL [R1+0x39a0], R0 ;  /* 0x0039a00001007387 */ /* 0x0001e40000100800 */
[----:B0-----:R-:W-:-:S02]  /*c450*/  IMAD.MOV.U32 R0, RZ, RZ, R21 ;  /* 0x000000ffff007224 */ /* 0x001fc400078e0015 */
[----:B------:R-:W-:Y:S04]  /*c460*/  STL [R1+0x39ac], R20 ;  /* 0x0039ac1401007387 */ /* 0x000fe80000100800 */
[----:B------:R-:W4:Y:S04]  /*c470*/  LDL.LU.64 R28, [R1+0x6e8] ;  /* 0x0006e800011c7983 */ /* 0x000f280000300a00 */
[----:B------:R-:W4:Y:S04]  /*c480*/  LDL.LU.64 R22, [R1+0x6f0] ;  /* 0x0006f00001167983 */ /* 0x000f280000300a00 */
[----:B------:R0:W-:Y:S02]  /*c490*/  STL [R1+0x39a8], R0 ;  /* 0x0039a80001007387 */ /* 0x0001e40000100800 */
[----:B0-----:R-:W-:-:S02]  /*c4a0*/  IMAD.MOV.U32 R0, RZ, RZ, R43 ;  /* 0x000000ffff007224 */ /* 0x001fc400078e002b */
[----:B------:R-:W-:Y:S04]  /*c4b0*/  STL [R1+0x39b4], R42 ;  /* 0x0039b42a01007387 */ /* 0x000fe80000100800 */
[----:B------:R-:W4:Y:S04]  /*c4c0*/  LDL.LU.64 R20, [R1+0x6f8] ;  /* 0x0006f80001147983 */ /* 0x000f280000300a00 */
[----:B------:R-:W-:Y:S04]  /*c4d0*/  STL [R1+0x39bc], R34 ;  /* 0x0039bc2201007387 */ /* 0x000fe80000100800 */
[----:B------:R0:W-:Y:S01]  /*c4e0*/  STL [R1+0x39b0], R0 ;  /* 0x0039b00001007387 */ /* 0x0001e20000100800 */
[----:B------:R-:W-:-:S03]  /*c4f0*/  IMAD.MOV.U32 R2, RZ, RZ, R39 ;  /* 0x000000ffff027224 */ /* 0x000fc600078e0027 */
[----:B------:R-:W-:Y:S01]  /*c500*/  STL [R1+0x39c4], R38 ;  /* 0x0039c42601007387 */ /* 0x000fe20000100800 */
[----:B0-----:R-:W-:-:S05]  /*c510*/  IMAD.MOV.U32 R0, RZ, RZ, R35 ;  /* 0x000000ffff007224 */ /* 0x001fca00078e0023 */
[----:B------:R0:W-:Y:S04]  /*c520*/  STL [R1+0x39b8], R0 ;  /* 0x0039b80001007387 */ /* 0x0001e80000100800 */
[----:B0-----:R-:W4:Y:S04]  /*c530*/  LDL.LU R0, [R1+0x718] ;  /* 0x0007180001007983 */ /* 0x001f280000300800 */
[----:B------:R2:W-:Y:S02]  /*c540*/  STL [R1+0x39c0], R2 ;  /* 0x0039c00201007387 */ /* 0x0005e40000100800 */
[----:B--2---:R-:W-:-:S02]  /*c550*/  IMAD.MOV.U32 R2, RZ, RZ, R27 ;  /* 0x000000ffff027224 */ /* 0x004fc400078e001b */
[----:B------:R0:W-:Y:S04]  /*c560*/  STL [R1+0x39cc], R26 ;  /* 0x0039cc1a01007387 */ /* 0x0001e80000100800 */
[----:B------:R-:W2:Y:S04]  /*c570*/  LDL.LU.64 R38, [R1+0x638] ;  /* 0x0006380001267983 */ /* 0x000ea80000300a00 */
[----:B------:R-:W-:Y:S04]  /*c580*/  STL [R1+0x39d4], R24 ;  /* 0x0039d41801007387 */ /* 0x000fe80000100800 */
[----:B------:R1:W-:Y:S04]  /*c590*/  STL [R1+0x39c8], R2 ;  /* 0x0039c80201007387 */ /* 0x0003e80000100800 */
[----:B0-----:R-:W2:Y:S01]  /*c5a0*/  LDL.LU.64 R26, [R1+0x700] ;  /* 0x00070000011a7983 */ /* 0x001ea20000300a00 */
[----:B-1----:R-:W-:-:S03]  /*c5b0*/  IMAD.MOV.U32 R2, RZ, RZ, R25 ;  /* 0x000000ffff027224 */ /* 0x002fc600078e0019 */
[----:B------:R-:W-:Y:S04]  /*c5c0*/  STL [R1+0x39dc], R36 ;  /* 0x0039dc2401007387 */ /* 0x000fe80000100800 */
[----:B------:R0:W-:Y:S04]  /*c5d0*/  STL [R1+0x39d0], R2 ;  /* 0x0039d00201007387 */ /* 0x0001e80000100800 */
[----:B------:R-:W2:Y:S01]  /*c5e0*/  LDL.LU.64 R24, [R1+0x708] ;  /* 0x0007080001187983 */ /* 0x000ea20000300a00 */
[----:B0-----:R-:W-:-:S03]  /*c5f0*/  IMAD.MOV.U32 R2, RZ, RZ, R37 ;  /* 0x000000ffff027224 */ /* 0x001fc600078e0025 */
[----:B---3--:R0:W-:Y:S04]  /*c600*/  STL [R1+0x39e4], R60 ;  /* 0x0039e43c01007387 */ /* 0x0081e80000100800 */
[----:B------:R1:W-:Y:S04]  /*c610*/  STL [R1+0x39d8], R2 ;  /* 0x0039d80201007387 */ /* 0x0003e80000100800 */
[----:B0-----:R-:W3:Y:S01]  /*c620*/  LDL.LU R60, [R1+0x71c] ;  /* 0x00071c00013c7983 */ /* 0x001ee20000300800 */
[----:B-1----:R-:W-:-:S05]  /*c630*/  IMAD.MOV.U32 R2, RZ, RZ, R61 ;  /* 0x000000ffff027224 */ /* 0x002fca00078e003d */
[----:B------:R0:W-:Y:S04]  /*c640*/  STL [R1+0x39e0], R2 ;  /* 0x0039e00201007387 */ /* 0x0001e80000100800 */
[----:B----4-:R-:W-:Y:S04]  /*c650*/  STL [R1+0x39ec], R32 ;  /* 0x0039ec2001007387 */ /* 0x010fe80000100800 */
[----:B------:R-:W4:Y:S01]  /*c660*/  LDL.LU.64 R36, [R1+0x710] ;  /* 0x0007100001247983 */ /* 0x000f220000300a00 */
[----:B0-----:R-:W-:-:S03]  /*c670*/  IMAD.MOV.U32 R2, RZ, RZ, R33 ;  /* 0x000000ffff027224 */ /* 0x001fc600078e0021 */
[----:B------:R-:W-:Y:S04]  /*c680*/  STL [R1+0x39f4], R40 ;  /* 0x0039f42801007387 */ /* 0x000fe80000100800 */
[----:B------:R0:W-:Y:S04]  /*c690*/  STL [R1+0x39e8], R2 ;  /* 0x0039e80201007387 */ /* 0x0001e80000100800 */
[----:B------:R-:W4:Y:S01]  /*c6a0*/  LDL.LU R61, [R1+0x720] ;  /* 0x00072000013d7983 */ /* 0x000f220000300800 */
[----:B0-----:R-:W-:-:S03]  /*c6b0*/  IMAD.MOV.U32 R2, RZ, RZ, R41 ;  /* 0x000000ffff027224 */ /* 0x001fc600078e0029 */
[----:B------:R-:W-:Y:S04]  /*c6c0*/  STL [R1+0x39fc], R30 ;  /* 0x0039fc1e01007387 */ /* 0x000fe80000100800 */
[----:B------:R0:W-:Y:S02]  /*c6d0*/  STL [R1+0x39f0], R2 ;  /* 0x0039f00201007387 */ /* 0x0001e40000100800 */
[----:B0-----:R-:W-:Y:S02]  /*c6e0*/  IMAD.MOV.U32 R2, RZ, RZ, R31 ;  /* 0x000000ffff027224 */ /* 0x001fe400078e001f */
[----:B------:R-:W-:Y:S04]  /*c6f0*/  STL [R1+0x3a04], R28 ;  /* 0x003a041c01007387 */ /* 0x000fe80000100800 */
[----:B------:R0:W-:Y:S04]  /*c700*/  STL [R1+0x39f8], R2 ;  /* 0x0039f80201007387 */ /* 0x0001e80000100800 */
[----:B------:R-:W-:Y:S01]  /*c710*/  STL [R1+0x3a0c], R22 ;  /* 0x003a0c1601007387 */ /* 0x000fe20000100800 */
[----:B0-----:R-:W-:-:S05]  /*c720*/  IMAD.MOV.U32 R2, RZ, RZ, R29 ;  /* 0x000000ffff027224 */ /* 0x001fca00078e001d */
[----:B------:R0:W-:Y:S04]  /*c730*/  STL [R1+0x3a00], R2 ;  /* 0x003a000201007387 */ /* 0x0001e80000100800 */
[----:B------:R-:W-:Y:S01]  /*c740*/  STL [R1+0x3a14], R20 ;  /* 0x003a141401007387 */ /* 0x000fe20000100800 */
[----:B0-----:R-:W-:-:S05]  /*c750*/  IMAD.MOV.U32 R2, RZ, RZ, R23 ;  /* 0x000000ffff027224 */ /* 0x001fca00078e0017 */
[----:B------:R0:W-:Y:S04]  /*c760*/  STL [R1+0x3a08], R2 ;  /* 0x003a080201007387 */ /* 0x0001e80000100800 */
[----:B------:R-:W4:Y:S01]  /*c770*/  LDL.LU R23, [R1+0x724] ;  /* 0x0007240001177983 */ /* 0x000f220000300800 */
[----:B0-----:R-:W-:-:S05]  /*c780*/  IMAD.MOV.U32 R2, RZ, RZ, R21 ;  /* 0x000000ffff027224 */ /* 0x001fca00078e0015 */
[----:B------:R2:W-:Y:S04]  /*c790*/  STL [R1+0x3a10], R2 ;  /* 0x003a100201007387 */ /* 0x0005e80000100800 */
[----:B------:R-:W4:Y:S01]  /*c7a0*/  LDL.LU R20, [R1+0x728] ;  /* 0x0007280001147983 */ /* 0x000f220000300800 */
[----:B------:R-:W-:-:S05]  /*c7b0*/  IMAD R0, R0, UR9, RZ ;  /* 0x0000000900007c24 */ /* 0x000fca000f8e02ff */
[----:B------:R-:W-:-:S04]  /*c7c0*/  LEA R30, P0, R0, UR12, 0x1 ;  /* 0x0000000c001e7c11 */ /* 0x000fc8000f8008ff */
[----:B------:R-:W-:Y:S01]  /*c7d0*/  LEA.HI.X.SX32 R31, R0, UR13, 0x1, P0 ;  /* 0x0000000d001f7c11 */ /* 0x000fe200080f0eff */
[----:B--2---:R-:W-:Y:S01]  /*c7e0*/  IMAD.MOV.U32 R2, RZ, RZ, R39 ;  /* 0x000000ffff027224 */ /* 0x004fe200078e0027 */
[----:B------:R-:W-:Y:S04]  /*c7f0*/  STL [R1+0x3a1c], R38 ;  /* 0x003a1c2601007387 */ /* 0x000fe80000100800 */
[----:B------:R0:W-:Y:S02]  /*c800*/  STL [R1+0x3a18], R2 ;  /* 0x003a180201007387 */ /* 0x0001e40000100800 */
[----:B0-----:R-:W-:Y:S02]  /*c810*/  IMAD.MOV.U32 R2, RZ, RZ, R27 ;  /* 0x000000ffff027224 */ /* 0x001fe400078e001b */
[----:B------:R-:W-:Y:S04]  /*c820*/  STL [R1+0x3a24], R26 ;  /* 0x003a241a01007387 */ /* 0x000fe80000100800 */
[----:B------:R0:W-:Y:S02]  /*c830*/  STL [R1+0x3a20], R2 ;  /* 0x003a200201007387 */ /* 0x0001e40000100800 */
[----:B0-----:R-:W-:-:S02]  /*c840*/  IMAD.MOV.U32 R2, RZ, RZ, R25 ;  /* 0x000000ffff027224 */ /* 0x001fc400078e0019 */
[----:B------:R-:W-:Y:S04]  /*c850*/  STL [R1+0x3a2c], R24 ;  /* 0x003a2c1801007387 */ /* 0x000fe80000100800 */
[----:B------:R-:W2:Y:S04]  /*c860*/  LDL.LU R21, [R1+0x72c] ;  /* 0x00072c0001157983 */ /* 0x000ea80000300800 */
[----:B------:R0:W-:Y:S01]  /*c870*/  STL [R1+0x3a28], R2 ;  /* 0x003a280201007387 */ /* 0x0001e20000100800 */
[----:B---3--:R-:W-:-:S03]  /*c880*/  IMAD R4, R60, UR9, RZ ;  /* 0x000000093c047c24 */ /* 0x008fc6000f8e02ff */
[----:B----4-:R-:W-:Y:S04]  /*c890*/  STL [R1+0x3a34], R36 ;  /* 0x003a342401007387 */ /* 0x010fe80000100800 */
[----:B------:R-:W3:Y:S01]  /*c8a0*/  LDL.LU R60, [R1+0x730] ;  /* 0x00073000013c7983 */ /* 0x000ee20000300800 */
[----:B------:R-:W-:-:S03]  /*c8b0*/  IMAD R0, R61, UR9, RZ ;  /* 0x000000093d007c24 */ /* 0x000fc6000f8e02ff */
[----:B------:R-:W4:Y:S01]  /*c8c0*/  LDL.LU R61, [R1+0x734] ;  /* 0x00073400013d7983 */ /* 0x000f220000300800 */
[----:B0-----:R-:W-:Y:S01]  /*c8d0*/  IMAD.MOV.U32 R2, RZ, RZ, R37 ;  /* 0x000000ffff027224 */ /* 0x001fe200078e0025 */
[----:B------:R-:W-:Y:S02]  /*c8e0*/  LEA R28, P1, R4, UR12, 0x1 ;  /* 0x0000000c041c7c11 */ /* 0x000fe4000f8208ff */
[----:B------:R-:W-:Y:S02]  /*c8f0*/  LEA R26, P0, R0, UR12, 0x1 ;  /* 0x0000000c001a7c11 */ /* 0x000fe4000f8008ff */
[----:B------:R0:W-:Y:S01]  /*c900*/  STL [R1+0x3a30], R2 ;  /* 0x003a300201007387 */ /* 0x0001e20000100800 */
[----:B------:R-:W-:Y:S02]  /*c910*/  LEA.HI.X.SX32 R29, R4, UR13, 0x1, P1 ;  /* 0x0000000d041d7c11 */ /* 0x000fe400088f0eff */
[----:B------:R-:W-:Y:S01]  /*c920*/  LEA.HI.X.SX32 R27, R0, UR13, 0x1, P0 ;  /* 0x0000000d001b7c11 */ /* 0x000fe200080f0eff */
[----:B------:R-:W-:Y:S01]  /*c930*/  STL.64 [R1+0xb48], R30 ;  /* 0x000b481e01007387 */ /* 0x000fe20000100a00 */
[----:B------:R-:W-:-:S04]  /*c940*/  IMAD.WIDE R4, R7, 0x2, R28 ;  /* 0x0000000207047825 */ /* 0x000fc800078e021c */
[C---:B0-----:R-:W-:Y:S01]  /*c950*/  IMAD.WIDE R2, R7.reuse, 0x2, R30 ;  /* 0x0000000207027825 */ /* 0x041fe200078e021e */
[----:B------:R-:W-:Y:S04]  /*c960*/  STL [R1+0x3a3c], R18 ;  /* 0x003a3c1201007387 */ /* 0x000fe80000100800 */
[----:B------:R-:W-:Y:S04]  /*c970*/  STL [R1+0x3a38], R19 ;  /* 0x003a381301007387 */ /* 0x000fe80000100800 */
[----:B------:R-:W-:Y:S04]  /*c980*/  STL [R1+0x3a40], R2 ;  /* 0x003a400201007387 */ /* 0x000fe80000100800 */
[----:B------:R0:W-:Y:S04]  /*c990*/  STL [R1+0x3790], R3 ;  /* 0x0037900301007387 */ /* 0x0001e80000100800 */
[----:B------:R-:W-:Y:S04]  /*c9a0*/  STL.64 [R1+0xcb0], R28 ;  /* 0x000cb01c01007387 */ /* 0x000fe80000100a00 */
[----:B------:R-:W-:Y:S01]  /*c9b0*/  STL.64 [R1+0xcb8], R26 ;  /* 0x000cb81a01007387 */ /* 0x000fe20000100a00 */
[----:B0-----:R-:W-:-:S03]  /*c9c0*/  IMAD.WIDE R2, R7, 0x2, R26 ;  /* 0x0000000207027825 */ /* 0x001fc600078e021a */
[----:B------:R-:W-:Y:S04]  /*c9d0*/  STL [R1+0x3794], R4 ;  /* 0x0037940401007387 */ /* 0x000fe80000100800 */
[----:B------:R0:W-:Y:S04]  /*c9e0*/  STL [R1+0x3780], R5 ;  /* 0x0037800501007387 */ /* 0x0001e80000100800 */
[----:B------:R-:W-:Y:S04]  /*c9f0*/  STL [R1+0x3784], R2 ;  /* 0x0037840201007387 */ /* 0x000fe80000100800 */
[----:B------:R1:W-:Y:S01]  /*ca00*/  STL [R1+0x3778], R3 ;  /* 0x0037780301007387 */ /* 0x0003e20000100800 */
[----:B------:R-:W-:-:S05]  /*ca10*/  IMAD R6, R23, UR9, RZ ;  /* 0x0000000917067c24 */ /* 0x000fca000f8e02ff */
[----:B------:R-:W-:-:S04]  /*ca20*/  LEA R24, P1, R6, UR12, 0x1 ;  /* 0x0000000c06187c11 */ /* 0x000fc8000f8208ff */
[----:B------:R-:W-:Y:S01]  /*ca30*/  LEA.HI.X.SX32 R25, R6, UR13, 0x1, P1 ;  /* 0x0000000d06197c11 */ /* 0x000fe200088f0eff */
[----:B------:R-:W-:-:S05]  /*ca40*/  IMAD R0, R20, UR9, RZ ;  /* 0x0000000914007c24 */ /* 0x000fca000f8e02ff */
[----:B------:R-:W-:Y:S01]  /*ca50*/  LEA R22, P0, R0, UR12, 0x1 ;  /* 0x0000000c00167c11 */ /* 0x000fe2000f8008ff */
[----:B0-----:R-:W-:-:S03]  /*ca60*/  IMAD.WIDE R4, R7, 0x2, R24 ;  /* 0x0000000207047825 */ /* 0x001fc600078e0218 */
[----:B------:R-:W-:Y:S01]  /*ca70*/  LEA.HI.X.SX32 R23, R0, UR13, 0x1, P0 ;  /* 0x0000000d00177c11 */ /* 0x000fe200080f0eff */
[----:B------:R-:W-:Y:S04]  /*ca80*/  STL.64 [R1+0xcc0], R24 ;  /* 0x000cc01801007387 */ /* 0x000fe80000100a00 */
[----:B------:R-:W-:Y:S01]  /*ca90*/  STL.64 [R1+0xcc8], R22 ;  /* 0x000cc81601007387 */ /* 0x000fe20000100a00 */
[----:B-1----:R-:W-:-:S03]  /*caa0*/  IMAD.WIDE R2, R7, 0x2, R22 ;  /* 0x0000000207027825 */ /* 0x002fc600078e0216 */
[----:B------:R-:W-:Y:S04]  /*cab0*/  STL [R1+0x377c], R4 ;  /* 0x00377c0401007387 */ /* 0x000fe80000100800 */
[----:B------:R-:W-:Y:S04]  /*cac0*/  STL [R1+0x3768], R5 ;  /* 0x0037680501007387 */ /* 0x000fe80000100800 */
[----:B------:R-:W-:Y:S04]  /*cad0*/  STL [R1+0x376c], R2 ;  /* 0x00376c0201007387 */ /* 0x000fe80000100800 */
[----:B------:R0:W-:Y:S01]  /*cae0*/  STL [R1+0x3760], R3 ;  /* 0x0037600301007387 */ /* 0x0001e20000100800 */
[----:B--2---:R-:W-:-:S05]  /*caf0*/  IMAD R6, R21, UR9, RZ ;  /* 0x0000000915067c24 */ /* 0x004fca000f8e02ff */
[----:B------:R-:W-:-:S04]  /*cb00*/  LEA R20, P0, R6, UR12, 0x1 ;  /* 0x0000000c06147c11 */ /* 0x000fc8000f8008ff */
[----:B------:R-:W-:-:S03]  /*cb10*/  LEA.HI.X.SX32 R21, R6, UR13, 0x1, P0 ;  /* 0x0000000d06157c11 */ /* 0x000fc600080f0eff */
[----:B0-----:R-:W-:Y:S02]  /*cb20*/  IMAD.WIDE R2, R7, 0x2, R20 ;  /* 0x0000000207027825 */ /* 0x001fe400078e0214 */
[----:B------:R-:W-:Y:S02]  /*cb30*/  STL.64 [R1+0xcd0], R20 ;  /* 0x000cd01401007387 */ /* 0x000fe40000100a00 */
[----:B---3--:R-:W-:-:S05]  /*cb40*/  IMAD R0, R60, UR9, RZ ;  /* 0x000000093c007c24 */ /* 0x008fca000f8e02ff */
[----:B------:R-:W-:Y:S01]  /*cb50*/  LEA R18, P1, R0, UR12, 0x1 ;  /* 0x0000000c00127c11 */ /* 0x000fe2000f8208ff */
[----:B----4-:R-:W-:-:S03]  /*cb60*/  IMAD R4, R61, UR9, RZ ;  /* 0x000000093d047c24 */ /* 0x010fc6000f8e02ff */
[----:B------:R-:W-:Y:S02]  /*cb70*/  LEA.HI.X.SX32 R19, R0, UR13, 0x1, P1 ;  /* 0x0000000d00137c11 */ /* 0x000fe400088f0eff */
[----:B------:R-:W-:-:S03]  /*cb80*/  LEA R16, P0, R4, UR12, 0x1 ;  /* 0x0000000c04107c11 */ /* 0x000fc6000f8008ff */
[----:B------:R-:W-:Y:S01]  /*cb90*/  STL.64 [R1+0xcd8], R18 ;  /* 0x000cd81201007387 */ /* 0x000fe20000100a00 */
[----:B------:R-:W-:Y:S01]  /*cba0*/  LEA.HI.X.SX32 R17, R4, UR13, 0x1, P0 ;  /* 0x0000000d04117c11 */ /* 0x000fe200080f0eff */
[C---:B------:R-:W-:Y:S02]  /*cbb0*/  IMAD.WIDE R4, R7.reuse, 0x2, R18 ;  /* 0x0000000207047825 */ /* 0x040fe400078e0212 */
[----:B------:R-:W-:Y:S02]  /*cbc0*/  STL [R1+0x3764], R2 ;  /* 0x0037640201007387 */ /* 0x000fe40000100800 */
[----:B------:R-:W-:Y:S02]  /*cbd0*/  IMAD.U32 R0, RZ, RZ, UR8 ;  /* 0x00000008ff007e24 */ /* 0x000fe4000f8e00ff */
[----:B------:R0:W-:Y:S04]  /*cbe0*/  STL [R1+0x3750], R3 ;  /* 0x0037500301007387 */ /* 0x0001e80000100800 */
[----:B------:R-:W-:Y:S04]  /*cbf0*/  STL.64 [R1+0xce0], R16 ;  /* 0x000ce01001007387 */ /* 0x000fe80000100a00 */
[----:B------:R-:W-:Y:S01]  /*cc00*/  STL [R1+0x3754], R4 ;  /* 0x0037540401007387 */ /* 0x000fe20000100800 */
[----:B0-----:R-:W-:-:S03]  /*cc10*/  IMAD.WIDE R2, R7, 0x2, R16 ;  /* 0x0000000207027825 */ /* 0x001fc600078e0210 */
[----:B------:R0:W-:Y:S01]  /*cc20*/  STL [R1+0x3748], R5 ;  /* 0x0037480501007387 */ /* 0x0001e20000100800 */
[----:B------:R-:W-:-:S03]  /*cc30*/  IMAD.WIDE R6, R0, 0x2, R30 ;  /* 0x0000000200067825 */ /* 0x000fc600078e021e */
[----:B------:R-:W-:Y:S04]  /*cc40*/  STL [R1+0x374c], R2 ;  /* 0x00374c0201007387 */ /* 0x000fe80000100800 */
[----:B------:R1:W-:Y:S01]  /*cc50*/  STL [R1+0x373c], R3 ;  /* 0x00373c0301007387 */ /* 0x0003e20000100800 */
[----:B0-----:R-:W-:-:S03]  /*cc60*/  IMAD.WIDE R4, R0, 0x2, R28 ;  /* 0x0000000200047825 */ /* 0x001fc600078e021c */
[----:B------:R-:W-:Y:S04]  /*cc70*/  STL [R1+0x3740], R6 ;  /* 0x0037400601007387 */ /* 0x000fe80000100800 */
[----:B------:R-:W-:Y:S01]  /*cc80*/  STL [R1+0x3704], R7 ;  /* 0x0037040701007387 */ /* 0x000fe20000100800 */
[----:B-1----:R-:W-:-:S03]  /*cc90*/  IMAD.WIDE R2, R0, 0x2, R26 ;  /* 0x0000000200027825 */ /* 0x002fc600078e021a */
[----:B------:R-:W-:Y:S04]  /*cca0*/  STL [R1+0x3738], R4 ;  /* 0x0037380401007387 */ /* 0x000fe80000100800 */
[----:B------:R0:W-:Y:S04]  /*ccb0*/  STL [R1+0x3730], R5 ;  /* 0x0037300501007387 */ /* 0x0001e80000100800 */
[----:B------:R-:W-:Y:S01]  /*ccc0*/  STL [R1+0x3734], R2 ;  /* 0x0037340201007387 */ /* 0x000fe20000100800 */
[----:B0-----:R-:W-:-:S03]  /*ccd0*/  IMAD.WIDE R4, R0, 0x2, R24 ;  /* 0x0000000200047825 */ /* 0x001fc600078e0218 */
[----:B------:R0:W-:Y:S01]  /*cce0*/  STL [R1+0x3728], R3 ;  /* 0x0037280301007387 */ /* 0x0001e20000100800 */
[----:B------:R-:W-:-:S03]  /*ccf0*/  UIMAD UR8, UR6, 0x7d, URZ ;  /* 0x0000007d060878a4 */ /* 0x000fc6000f8e023f */
[----:B------:R-:W-:Y:S04]  /*cd00*/  STL [R1+0x372c], R4 ;  /* 0x00372c0401007387 */ /* 0x000fe80000100800 */
[----:B------:R1:W-:Y:S01]  /*cd10*/  STL [R1+0x3720], R5 ;  /* 0x0037200501007387 */ /* 0x0003e20000100800 */
[----:B0-----:R-:W-:-:S05]  /*cd20*/  IMAD.WIDE R2, R0, 0x2, R22 ;  /* 0x0000000200027825 */ /* 0x001fca00078e0216 */
[----:B------:R-:W-:Y:S01]  /*cd30*/  STL [R1+0x3724], R2 ;  /* 0x0037240201007387 */ /* 0x000fe20000100800 */
[----:B-1----:R-:W-:-:S03]  /*cd40*/  IMAD.WIDE R4, R0, 0x2, R20 ;  /* 0x0000000200047825 */ /* 0x002fc600078e0214 */
[----:B------:R0:W-:Y:S01]  /*cd50*/  STL [R1+0x3718], R3 ;  /* 0x0037180301007387 */ /* 0x0001e20000100800 */
[----:B------:R-:W-:-:S03]  /*cd60*/  IMAD.U32 R8, RZ, RZ, UR8 ;  /* 0x00000008ff087e24 */ /* 0x000fc6000f8e00ff */
[----:B------:R-:W-:Y:S04]  /*cd70*/  STL [R1+0x371c], R4 ;  /* 0x00371c0401007387 */ /* 0x000fe80000100800 */
[----:B------:R1:W-:Y:S01]  /*cd80*/  STL [R1+0x3710], R5 ;  /* 0x0037100501007387 */ /* 0x0003e20000100800 */
[----:B0-----:R-:W-:-:S04]  /*cd90*/  IMAD.WIDE R2, R0, 0x2, R18 ;  /* 0x0000000200027825 */ /* 0x001fc800078e0212 */
[----:B------:R-:W-:Y:S01]  /*cda0*/  IMAD.WIDE R6, R8, 0x2, R30 ;  /* 0x0000000208067825 */ /* 0x000fe200078e021e */
[----:B------:R-:W-:Y:S03]  /*cdb0*/  STL [R1+0x3714], R2 ;  /* 0x0037140201007387 */ /* 0x000fe60000100800 */
[----:B-1----:R-:W-:Y:S01]  /*cdc0*/  IMAD.WIDE R4, R0, 0x2, R16 ;  /* 0x0000000200047825 */ /* 0x002fe200078e0210 */
[----:B------:R0:W-:Y:S04]  /*cdd0*/  STL [R1+0x3708], R3 ;  /* 0x0037080301007387 */ /* 0x0001e80000100800 */
        /* <DEDUP_REMOVED lines=191> */
[----:B------:R-:W-:-:S03]  /*d9d0*/  UIMAD UR8, UR6, 0x75, URZ ;  /* 0x00000075060878a4 */ /* 0x000fc6000f8e023f */
[----:B------:R1:W-:Y:S01]  /*d9e0*/  STL [R1+0x3528], R3 ;  /* 0x0035280301007387 */ /* 0x0003e20000100800 */
[----:B0-----:R-:W-:-:S05]  /*d9f0*/  IMAD.WIDE R4, R0, 0x2, R24 ;  /* 0x0000000200047825 */ /* 0x001fca00078e0218 */
[----:B------:R-:W-:Y:S01]  /*da00*/  STL [R1+0x352c], R4 ;  /* 0x00352c0401007387 */ /* 0x000fe20000100800 */
[----:B-1----:R-:W-:-:S03]  /*da10*/  IMAD.WIDE R2, R0, 0x2, R22 ;  /* 0x0000000200027825 */ /* 0x002fc600078e0216 */
[----:B------:R0:W-:Y:S04]  /*da20*/  STL [R1+0x3520], R5 ;  /* 0x0035200501007387 */ /* 0x0001e80000100800 */
[----:B------:R-:W-:Y:S01]  /*da30*/  STL [R1+0x3524], R2 ;  /* 0x0035240201007387 */ /* 0x000fe20000100800 */
[----:B------:R-:W-:-:S03]  /*da40*/  IMAD.U32 R8, RZ, RZ, UR8 ;  /* 0x00000008ff087e24 */ /* 0x000fc6000f8e00ff */
[----:B------:R1:W-:Y:S01]  /*da50*/  STL [R1+0x3518], R3 ;  /* 0x0035180301007387 */ /* 0x0003e20000100800 */
[----:B0-----:R-:W-:-:S04]  /*da60*/  IMAD.WIDE R4, R0, 0x2, R20 ;  /* 0x0000000200047825 */ /* 0x001fc800078e0214 */
[C---:B------:R-:W-:Y:S01]  /*da70*/  IMAD.WIDE R6, R0.reuse, 0x2, R16 ;  /* 0x0000000200067825 */ /* 0x040fe200078e0210 */
[----:B------:R-:W-:Y:S03]  /*da80*/  STL [R1+0x351c], R4 ;  /* 0x00351c0401007387 */ /* 0x000fe60000100800 */
[----:B-1----:R-:W-:Y:S01]  /*da90*/  IMAD.WIDE R2, R0, 0x2, R18 ;  /* 0x0000000200027825 */ /* 0x002fe200078e0212 */
[----:B------:R0:W-:Y:S04]  /*daa0*/  STL [R1+0x3510], R5 ;  /* 0x0035100501007387 */ /* 0x0001e80000100800 */
[----:B------:R-:W-:Y:S04]  /*dab0*/  STL [R1+0x3514], R2 ;  /* 0x0035140201007387 */ /* 0x000fe80000100800 */
[----:B------:R1:W-:Y:S01]  /*dac0*/  STL [R1+0x3508], R3 ;  /* 0x0035080301007387 */ /* 0x0003e20000100800 */
[----:B0-----:R-:W-:-:S03]  /*dad0*/  IMAD.WIDE R4, R8, 0x2, R30 ;  /* 0x0000000208047825 */ /* 0x001fc600078e021e */
[----:B------:R-:W-:Y:S04]  /*dae0*/  STL [R1+0x350c], R6 ;  /* 0x00350c0601007387 */ /* 0x000fe80000100800 */
[----:B------:R0:W-:Y:S01]  /*daf0*/  STL [R1+0x17c0], R7 ;  /* 0x0017c00701007387 */ /* 0x0001e20000100800 */
[----:B-1----:R-:W-:-:S03]  /*db00*/  IMAD.WIDE R2, R8, 0x2, R28 ;  /* 0x0000000208027825 */ /* 0x002fc600078e021c */
[----:B------:R-:W-:Y:S04]  /*db10*/  STL [R1+0x3500], R4 ;  /* 0x0035000401007387 */ /* 0x000fe80000100800 */
[----:B------:R1:W-:Y:S01]  /*db20*/  STL [R1+0x17c4], R5 ;  /* 0x0017c40501007387 */ /* 0x0003e20000100800 */
[----:B0-----:R-:W-:-:S03]  /*db30*/  IMAD.WIDE R6, R8, 0x2, R26 ;  /* 0x0000000208067825 */ /* 0x001fc600078e021a */
[----:B------:R-:W-:Y:S04]  /*db40*/  STL [R1+0x34fc], R2 ;  /* 0x0034fc0201007387 */ /* 0x000fe80000100800 */
[----:B------:R0:W-:Y:S01]  /*db50*/  STL [R1+0x17c8], R3 ;  /* 0x0017c80301007387 */ /* 0x0001e20000100800 */
[----:B-1----:R-:W-:-:S03]  /*db60*/  IMAD.WIDE R4, R8, 0x2, R22 ;  /* 0x0000000208047825 */ /* 0x002fc600078e0216 */
[----:B------:R-:W-:Y:S01]  /*db70*/  STL [R1+0x17d0], R6 ;  /* 0x0017d00601007387 */ /* 0x000fe20000100800 */
[----:B0-----:R-:W-:-:S03]  /*db80*/  IMAD.WIDE R2, R8, 0x2, R24 ;  /* 0x0000000208027825 */ /* 0x001fc600078e0218 */
[----:B------:R-:W-:Y:S01]  /*db90*/  STL [R1+0x17cc], R7 ;  /* 0x0017cc0701007387 */ /* 0x000fe20000100800 */
[----:B------:R-:W-:-:S03]  /*dba0*/  UIMAD UR8, UR6, 0x74, URZ ;  /* 0x00000074060878a4 */ /* 0x000fc6000f8e023f */
[----:B------:R-:W-:Y:S04]  /*dbb0*/  STL [R1+0x17d8], R2 ;  /* 0x0017d80201007387 */ /* 0x000fe80000100800 */
[----:B------:R0:W-:Y:S04]  /*dbc0*/  STL [R1+0x17d4], R3 ;  /* 0x0017d40301007387 */ /* 0x0001e80000100800 */
[----:B------:R-:W-:Y:S04]  /*dbd0*/  STL [R1+0x17e0], R4 ;  /* 0x0017e00401007387 */ /* 0x000fe80000100800 */
[----:B------:R1:W-:Y:S01]  /*dbe0*/  STL [R1+0x17dc], R5 ;  /* 0x0017dc0501007387 */ /* 0x0003e20000100800 */
[----:B0-----:R-:W-:-:S04]  /*dbf0*/  IMAD.WIDE R2, R8, 0x2, R20 ;  /* 0x0000000208027825 */ /* 0x001fc800078e0214 */
[----:B------:R-:W-:Y:S01]  /*dc00*/  IMAD.U32 R0, RZ, RZ, UR8 ;  /* 0x00000008ff007e24 */ /* 0x000fe2000f8e00ff */
[----:B------:R-:W-:Y:S01]  /*dc10*/  STL [R1+0x17e8], R2 ;  /* 0x0017e80201007387 */ /* 0x000fe20000100800 */
[----:B-1----:R-:W-:-:S03]  /*dc20*/  IMAD.WIDE R4, R8, 0x2, R18 ;  /* 0x0000000208047825 */ /* 0x002fc600078e0212 */
[----:B------:R0:W-:Y:S04]  /*dc30*/  STL [R1+0x17e4], R3 ;  /* 0x0017e40301007387 */ /* 0x0001e80000100800 */
[----:B------:R-:W-:Y:S01]  /*dc40*/  STL [R1+0x17f0], R4 ;  /* 0x0017f00401007387 */ /* 0x000fe20000100800 */
[----:B------:R-:W-:-:S03]  /*dc50*/  IMAD.WIDE R6, R0, 0x2, R28 ;  /* 0x0000000200067825 */ /* 0x000fc600078e021c */
[----:B------:R1:W-:Y:S01]  /*dc60*/  STL [R1+0x17ec], R5 ;  /* 0x0017ec0501007387 */ /* 0x0003e20000100800 */
[----:B0-----:R-:W-:-:S04]  /*dc70*/  IMAD.WIDE R2, R8, 0x2, R16 ;  /* 0x0000000208027825 */ /* 0x001fc800078e0210 */
[C---:B------:R-:W-:Y:S01]  /*dc80*/  IMAD.WIDE R8, R0.reuse, 0x2, R26 ;  /* 0x0000000200087825 */ /* 0x040fe200078e021a */
[----:B------:R-:W-:Y:S03]  /*dc90*/  STL [R1+0x17f8], R2 ;  /* 0x0017f80201007387 */ /* 0x000fe60000100800 */
[C---:B-1----:R-:W-:Y:S01]  /*dca0*/  IMAD.WIDE R4, R0.reuse, 0x2, R30 ;  /* 0x0000000200047825 */ /* 0x042fe200078e021e */
[----:B------:R0:W-:Y:S04]  /*dcb0*/  STL [R1+0x17f4], R3 ;  /* 0x0017f40301007387 */ /* 0x0001e80000100800 */
[----:B------:R-:W-:Y:S04]  /*dcc0*/  STL [R1+0x1800], R4 ;  /* 0x0018000401007387 */ /* 0x000fe80000100800 */
[----:B------:R1:W-:Y:S01]  /*dcd0*/  STL [R1+0x17fc], R5 ;  /* 0x0017fc0501007387 */ /* 0x0003e20000100800 */
[----:B0-----:R-:W-:-:S03]  /*dce0*/  IMAD.WIDE R2, R0, 0x2, R24 ;  /* 0x0000000200027825 */ /* 0x001fc600078e0218 */
[----:B------:R-:W-:Y:S04]  /*dcf0*/  STL [R1+0x1808], R6 ;  /* 0x0018080601007387 */ /* 0x000fe80000100800 */
[----:B------:R-:W-:Y:S01]  /*dd00*/  STL [R1+0x1804], R7 ;  /* 0x0018040701007387 */ /* 0x000fe20000100800 */
[----:B-1----:R-:W-:-:S03]  /*dd10*/  IMAD.WIDE R4, R0, 0x2, R22 ;  /* 0x0000000200047825 */ /* 0x002fc600078e0216 */
[----:B------:R-:W-:Y:S01]  /*dd20*/  STL [R1+0x1810], R8 ;  /* 0x0018100801007387 */ /* 0x000fe20000100800 */
[----:B------:R-:W-:-:S03]  /*dd30*/  UIMAD UR8, UR6, 0x73, URZ ;  /* 0x00000073060878a4 */ /* 0x000fc6000f8e023f */
[----:B------:R-:W-:Y:S04]  /*dd40*/  STL [R1+0x180c], R9 ;  /* 0x00180c0901007387 */ /* 0x000fe80000100800 */
        /* <DEDUP_REMOVED lines=506> */
[----:B0-----:R-:W-:Y:S01]  /*fcf0*/  IMAD.WIDE R2, R10, 0x2, R16 ;  /* 0x000000020a027825 */ /* 0x001fe200078e0210 */
[----:B------:R-:W-:Y:S01]  /*fd00*/  UIMAD UR8, UR6, 0x5f, URZ ;  /* 0x0000005f060878a4 */ /* 0x000fe2000f8e023f */
[----:B------:R-:W0:Y:S02]  /*fd10*/  LDC R10, c[0x0][0x238] ;  /* 0x00008e00ff0a7b82 */ /* 0x000e240000000800 */
[C---:B------:R-:W-:Y:S01]  /*fd20*/  IMAD.WIDE R8, R0.reuse, 0x2, R26 ;  /* 0x0000000200087825 */ /* 0x040fe200078e021a */
[----:B------:R-:W-:Y:S03]  /*fd30*/  STL [R1+0x1cf8], R2 ;  /* 0x001cf80201007387 */ /* 0x000fe60000100800 */
[C---:B-1----:R-:W-:Y:S01]  /*fd40*/  IMAD.WIDE R4, R0.reuse, 0x2, R30 ;  /* 0x0000000200047825 */ /* 0x042fe200078e021e */
[----:B------:R1:W-:Y:S04]  /*fd50*/  STL [R1+0x1cf4], R3 ;  /* 0x001cf40301007387 */ /* 0x0003e80000100800 */
[----:B------:R-:W-:Y:S04]  /*fd60*/  STL [R1+0x1d00], R4 ;  /* 0x001d000401007387 */ /* 0x000fe80000100800 */
[----:B------:R2:W-:Y:S01]  /*fd70*/  STL [R1+0x1cfc], R5 ;  /* 0x001cfc0501007387 */ /* 0x0005e20000100800 */
[----:B-1----:R-:W-:-:S03]  /*fd80*/  IMAD.WIDE R2, R0, 0x2, R24 ;  /* 0x0000000200027825 */ /* 0x002fc600078e0218 */
[----:B------:R-:W-:Y:S04]  /*fd90*/  STL [R1+0x1d08], R6 ;  /* 0x001d080601007387 */ /* 0x000fe80000100800 */
[----:B------:R-:W-:Y:S01]  /*fda0*/  STL [R1+0x1d04], R7 ;  /* 0x001d040701007387 */ /* 0x000fe20000100800 */
[----:B--2---:R-:W-:-:S03]  /*fdb0*/  IMAD.WIDE R4, R0, 0x2, R22 ;  /* 0x0000000200047825 */ /* 0x004fc600078e0216 */
[----:B------:R1:W-:Y:S04]  /*fdc0*/  STL [R1+0x1d10], R8 ;  /* 0x001d100801007387 */ /* 0x0003e80000100800 */
[----:B------:R-:W-:Y:S04]  /*fdd0*/  STL [R1+0x1d0c], R9 ;  /* 0x001d0c0901007387 */ /* 0x000fe80000100800 */
[----:B------:R-:W-:Y:S04]  /*fde0*/  STL [R1+0x1d18], R2 ;  /* 0x001d180201007387 */ /* 0x000fe80000100800 */
[----:B------:R2:W-:Y:S01]  /*fdf0*/  STL [R1+0x1d14], R3 ;  /* 0x001d140301007387 */ /* 0x0005e20000100800 */
[----:B-1----:R-:W-:-:S03]  /*fe00*/  IMAD.U32 R8, RZ, RZ, UR8 ;  /* 0x00000008ff087e24 */ /* 0x002fc6000f8e00ff */
[----:B------:R-:W-:Y:S01]  /*fe10*/  STL [R1+0x1d20], R4 ;  /* 0x001d200401007387 */ /* 0x000fe20000100800 */
[----:B--2---:R-:W-:-:S03]  /*fe20*/  IMAD.WIDE R2, R0, 0x2, R20 ;  /* 0x0000000200027825 */ /* 0x004fc600078e0214 */
[----:B------:R1:W-:Y:S04]  /*fe30*/  STL [R1+0x1d1c], R5 ;  /* 0x001d1c0501007387 */ /* 0x0003e80000100800 */
[----:B------:R-:W-:Y:S01]  /*fe40*/  STL [R1+0x1d28], R2 ;  /* 0x001d280201007387 */ /* 0x000fe20000100800 */
[----:B------:R-:W-:-:S03]  /*fe50*/  IMAD.WIDE R6, R8, 0x2, R30 ;  /* 0x0000000208067825 */ /* 0x000fc600078e021e */
[----:B------:R2:W-:Y:S01]  /*fe60*/  STL [R1+0x1d24], R3 ;  /* 0x001d240301007387 */ /* 0x0005e20000100800 */
[----:B-1----:R-:W-:-:S05]  /*fe70*/  IMAD.WIDE R4, R0, 0x2, R18 ;  /* 0x0000000200047825 */ /* 0x002fca00078e0212 */
[----:B------:R-:W-:Y:S01]  /*fe80*/  STL [R1+0x1d30], R4 ;  /* 0x001d300401007387 */ /* 0x000fe20000100800 */
[----:B--2---:R-:W-:-:S03]  /*fe90*/  IMAD.WIDE R2, R0, 0x2, R16 ;  /* 0x0000000200027825 */ /* 0x004fc600078e0210 */
[----:B------:R1:W-:Y:S04]  /*fea0*/  STL [R1+0x1d2c], R5 ;  /* 0x001d2c0501007387 */ /* 0x0003e80000100800 */
[----:B------:R-:W-:Y:S04]  /*feb0*/  STL [R1+0x1d38], R2 ;  /* 0x001d380201007387 */ /* 0x000fe80000100800 */
[----:B------:R2:W-:Y:S01]  /*fec0*/  STL [R1+0x1d34], R3 ;  /* 0x001d340301007387 */ /* 0x0005e20000100800 */
[----:B-1----:R-:W-:-:S03]  /*fed0*/  IMAD.WIDE R4, R8, 0x2, R28 ;  /* 0x0000000208047825 */ /* 0x002fc600078e021c */
[----:B------:R-:W-:Y:S04]  /*fee0*/  STL [R1+0x1d40], R6 ;  /* 0x001d400601007387 */ /* 0x000fe80000100800 */
[----:B------:R1:W-:Y:S01]  /*fef0*/  STL [R1+0x1d3c], R7 ;  /* 0x001d3c0701007387 */ /* 0x0003e20000100800 */
[----:B--2---:R-:W-:-:S03]  /*ff00*/  IMAD.WIDE R2, R8, 0x2, R26 ;  /* 0x0000000208027825 */ /* 0x004fc600078e021a */
[----:B------:R-:W-:Y:S01]  /*ff10*/  STL [R1+0x1d48], R4 ;  /* 0x001d480401007387 */ /* 0x000fe20000100800 */
[----:B------:R-:W-:-:S03]  /*ff20*/  UIMAD UR8, UR6, 0x5e, URZ ;  /* 0x0000005e060878a4 */ /* 0x000fc6000f8e023f */
[----:B------:R2:W-:Y:S01]  /*ff30*/  STL [R1+0x1d44], R5 ;  /* 0x001d440501007387 */ /* 0x0005e20000100800 */
[----:B-1----:R-:W-:-:S03]  /*ff40*/  IMAD.WIDE R6, R8, 0x2, R22 ;  /* 0x0000000208067825 */ /* 0x002fc600078e0216 */
[----:B------:R-:W-:Y:S01]  /*ff50*/  STL [R1+0x1d50], R2 ;  /* 0x001d500201007387 */ /* 0x000fe20000100800 */
[----:B--2---:R-:W-:-:S03]  /*ff60*/  IMAD.WIDE R4, R8, 0x2, R24 ;  /* 0x0000000208047825 */ /* 0x004fc600078e0218 */
[----:B------:R1:W-:Y:S04]  /*ff70*/  STL [R1+0x1d4c], R3 ;  /* 0x001d4c0301007387 */ /* 0x0003e80000100800 */
[----:B------:R-:W-:Y:S01]  /*ff80*/  STL [R1+0x1d58], R4 ;  /* 0x001d580401007387 */ /* 0x000fe20000100800 */
[----:B------:R-:W-:-:S03]  /*ff90*/  IMAD.U32 R0, RZ, RZ, UR8 ;  /* 0x00000008ff007e24 */ /* 0x000fc6000f8e00ff */
[----:B------:R2:W-:Y:S01]  /*ffa0*/  STL [R1+0x1d54], R5 ;  /* 0x001d540501007387 */ /* 0x0005e20000100800 */
[----:B-1----:R-:W-:-:S03]  /*ffb0*/  IMAD.WIDE R2, R8, 0x2, R20 ;  /* 0x0000000208027825 */ /* 0x002fc600078e0214 */
[----:B------:R-:W-:Y:S04]  /*ffc0*/  STL [R1+0x1d60], R6 ;  /* 0x001d600601007387 */ /* 0x000fe80000100800 */
[----:B------:R1:W-:Y:S01]  /*ffd0*/  STL [R1+0x1d5c], R7 ;  /* 0x001d5c0701007387 */ /* 0x0003e20000100800 */
[----:B--2---:R-:W-:-:S03]  /*ffe0*/  IMAD.WIDE R4, R8, 0x2, R18 ;  /* 0x0000000208047825 */ /* 0x004fc600078e0212 */
[----:B------:R-:W-:Y:S04]  /*fff0*/  STL [R1+0x1d68], R2 ;  /* 0x001d680201007387 */ /* 0x000fe80000100800 */
[----:B------:R2:W-:Y:S01]  /*10000*/  STL [R1+0x1d64], R3 ;  /* 0x001d640301007387 */ /* 0x0005e20000100800 */
[----:B-1----:R-:W-:-:S03]  /*10010*/  IMAD.WIDE R6, R8, 0x2, R16 ;  /* 0x0000000208067825 */ /* 0x002fc600078e0210 */
[----:B------:R-:W-:Y:S01]  /*10020*/  STL [R1+0x1d70], R4 ;  /* 0x001d700401007387 */ /* 0x000fe20000100800 */
[----:B------:R-:W-:-:S03]  /*10030*/  IMAD.WIDE R8, R0, 0x2, R30 ;  /* 0x0000000200087825 */ /* 0x000fc600078e021e */
[----:B------:R1:W-:Y:S01]  /*10040*/  STL [R1+0x1d6c], R5 ;  /* 0x001d6c0501007387 */ /* 0x0003e20000100800 */
[----:B--2---:R-:W-:-:S03]  /*10050*/  IMAD.WIDE R2, R0, 0x2, R28 ;  /* 0x0000000200027825 */ /* 0x004fc600078e021c */
[----:B------:R-:W-:Y:S04]  /*10060*/  STL [R1+0x1d78], R6 ;  /* 0x001d780601007387 */ /* 0x000fe80000100800 */
[----:B------:R2:W-:Y:S01]  /*10070*/  STL [R1+0x1d74], R7 ;  /* 0x001d740701007387 */ /* 0x0005e20000100800 */
[----:B-1----:R-:W-:-:S03]  /*10080*/  IMAD.WIDE R4, R0, 0x2, R26 ;  /* 0x0000000200047825 */ /* 0x002fc600078e021a */
[----:B------:R-:W-:Y:S04]  /*10090*/  STL [R1+0x1d80], R8 ;  /* 0x001d800801007387 */ /* 0x000fe80000100800 */
[----:B------:R-:W-:Y:S01]  /*100a0*/  STL [R1+0x1d7c], R9 ;  /* 0x001d7c0901007387 */ /* 0x000fe20000100800 */
[----:B--2---:R-:W-:-:S03]  /*100b0*/  IMAD.WIDE R6, R0, 0x2, R24 ;  /* 0x0000000200067825 */ /* 0x004fc600078e0218 */
[----:B------:R-:W-:Y:S04]  /*100c0*/  STL [R1+0x1d88], R2 ;  /* 0x001d880201007387 */ /* 0x000fe80000100800 */
[----:B------:R1:W-:Y:S04]  /*100d0*/  STL [R1+0x1d84], R3 ;  /* 0x001d840301007387 */ /* 0x0003e80000100800 */
[----:B------:R-:W-:Y:S04]  /*100e0*/  STL [R1+0x1d90], R4 ;  /* 0x001d900401007387 */ /* 0x000fe80000100800 */
[----:B------:R2:W-:Y:S01]  /*100f0*/  STL [R1+0x1d8c], R5 ;  /* 0x001d8c0501007387 */ /* 0x0005e20000100800 */
[----:B-1----:R-:W-:-:S03]  /*10100*/  IMAD.WIDE R2, R0, 0x2, R22 ;  /* 0x0000000200027825 */ /* 0x002fc600078e0216 */
[----:B------:R-:W-:Y:S04]  /*10110*/  STL [R1+0x1d98], R6 ;  /* 0x001d980601007387 */ /* 0x000fe80000100800 */
[----:B------:R1:W-:Y:S04]  /*10120*/  STL [R1+0x1d94], R7 ;  /* 0x001d940701007387 */ /* 0x0003e80000100800 */
[----:B------:R-:W-:Y:S01]  /*10130*/  STL [R1+0x1da0], R2 ;  /* 0x001da00201007387 */ /* 0x000fe20000100800 */
[----:B0-----:R-:W-:-:S03]  /*10140*/  IMAD R10, R10, 0x5d, RZ ;  /* 0x0000005d0a0a7824 */ /* 0x001fc600078e02ff */
[----:B------:R0:W-:Y:S01]  /*10150*/  STL [R1+0x1d9c], R3 ;  /* 0x001d9c0301007387 */ /* 0x0001e20000100800 */
[----:B--2---:R-:W-:-:S04]  /*10160*/  IMAD.WIDE R4, R0, 0x2, R18 ;  /* 0x0000000200047825 */ /* 0x004fc800078e0212 */
[----:B-1----:R-:W-:-:S04]  /*10170*/  IMAD.WIDE R6, R0, 0x2, R16 ;  /* 0x0000000200067825 */ /* 0x002fc800078e0210 */
[----:B0-----:R-:W-:-:S04]  /*10180*/  IMAD.WIDE R2, R0, 0x2, R20 ;  /* 0x0000000200027825 */ /* 0x001fc800078e0214 */
[C---:B------:R-:W-:Y:S01]  /*10190*/  IMAD.WIDE R8, R10.reuse, 0x2, R30 ;  /* 0x000000020a087825 */ /* 0x040fe200078e021e */
[----:B------:R-:W-:Y:S04]  /*101a0*/  STL [R1+0x1da8], R2 ;  /* 0x001da80201007387 */ /* 0x000fe80000100800 */
        /* <DEDUP_REMOVED lines=8> */
[----:B------:R-:W-:Y:S01]  /*10230*/  STL [R1+0x1dbc], R9 ;  /* 0x001dbc0901007387 */ /* 0x000fe20000100800 */
[----:B0-----:R-:W-:-:S03]  /*10240*/  IMAD.WIDE R6, R10, 0x2, R24 ;  /* 0x000000020a067825 */ /* 0x001fc600078e0218 */
[----:B------:R-:W-:Y:S04]  /*10250*/  STL [R1+0x1dc8], R2 ;  /* 0x001dc80201007387 */ /* 0x000fe80000100800 */
[----:B------:R0:W-:Y:S04]  /*10260*/  STL [R1+0x1dc4], R3 ;  /* 0x001dc40301007387 */ /* 0x0001e80000100800 */
[----:B------:R-:W-:Y:S04]  /*10270*/  STL [R1+0x1dd0], R4 ;  /* 0x001dd00401007387 */ /* 0x000fe80000100800 */
[----:B------:R1:W-:Y:S01]  /*10280*/  STL [R1+0x1dcc], R5 ;  /* 0x001dcc0501007387 */ /* 0x0003e20000100800 */
[----:B0-----:R-:W-:-:S03]  /*10290*/  IMAD.WIDE R2, R10, 0x2, R22 ;  /* 0x000000020a027825 */ /* 0x001fc600078e0216 */
[----:B------:R-:W-:Y:S04]  /*102a0*/  STL [R1+0x1dd8], R6 ;  /* 0x001dd80601007387 */ /* 0x000fe80000100800 */
[----:B------:R0:W-:Y:S04]  /*102b0*/  STL [R1+0x1dd4], R7 ;  /* 0x001dd40701007387 */ /* 0x0001e80000100800 */
[----:B------:R-:W-:Y:S01]  /*102c0*/  STL [R1+0x1de0], R2 ;  /* 0x001de00201007387 */ /* 0x000fe20000100800 */
[----:B------:R-:W-:Y:S02]  /*102d0*/  IMAD R0, R11, 0x5c, RZ ;  /* 0x0000005c0b007824 */ /* 0x000fe400078e02ff */
[C---:B-1----:R-:W-:Y:S01]  /*102e0*/  IMAD.WIDE R4, R10.reuse, 0x2, R18 ;  /* 0x000000020a047825 */ /* 0x042fe200078e0212 */
[----:B------:R1:W-:Y:S01]  /*102f0*/  STL [R1+0x1ddc], R3 ;  /* 0x001ddc0301007387 */ /* 0x0003e20000100800 */
[----:B------:R-:W2:Y:S02]  /*10300*/  LDC R11, c[0x0][0x238] ;  /* 0x00008e00ff0b7b82 */ /* 0x000ea40000000800 */
[----:B0-----:R-:W-:-:S04]  /*10310*/  IMAD.WIDE R6, R10, 0x2, R16 ;  /* 0x000000020a067825 */ /* 0x001fc800078e0210 */
[----:B-1----:R-:W-:-:S04]  /*10320*/  IMAD.WIDE R2, R10, 0x2, R20 ;  /* 0x000000020a027825 */ /* 0x002fc800078e0214 */
        /* <DEDUP_REMOVED lines=23> */
[----:B------:R-:W3:Y:S02]  /*104a0*/  LDC R12, c[0x0][0x238] ;  /* 0x00008e00ff0c7b82 */ /* 0x000ee40000000800 */
        /* <DEDUP_REMOVED lines=22> */
[----:B--2---:R-:W-:Y:S02]  /*10610*/  IMAD R0, R11, 0x5a, RZ ;  /* 0x0000005a0b007824 */ /* 0x004fe400078e02ff */
        /* <DEDUP_REMOVED lines=25> */
[----:B---3--:R-:W-:Y:S02]  /*107b0*/  IMAD R10, R12, 0x59, RZ ;  /* 0x000000590c0a7824 */ /* 0x008fe400078e02ff */
        /* <DEDUP_REMOVED lines=649> */
[----:B--2---:R-:W-:Y:S02]  /*13050*/  IMAD.SHL.U32 R0, R11, 0x40, RZ ;  /* 0x000000400b007824 */ /* 0x004fe400078e00ff */
        /* <DEDUP_REMOVED lines=1611> */
[----:B--2---:R-:W-:Y:S02]  /*19510*/  IMAD.SHL.U32 R0, R11, 0x2, RZ ;  /* 0x000000020b007824 */ /* 0x004fe400078e00ff */
[----:B-1----:R-:W-:Y:S01]  /*19520*/  IMAD.WIDE R4, R10, 0x2, R18 ;  /* 0x000000020a047825 */ /* 0x002fe200078e0212 */
[----:B------:R1:W-:Y:S01]  /*19530*/  STL [R1+0x3448], R8 ;  /* 0x0034480801007387 */ /* 0x0003e20000100800 */
[----:B------:R-:W2:Y:S03]  /*19540*/  LDC R11, c[0x0][0x238] ;  /* 0x00008e00ff0b7b82 */ /* 0x000ea60000000800 */
[----:B------:R4:W-:Y:S04]  /*19550*/  STL [R1+0x3444], R9 ;  /* 0x0034440901007387 */ /* 0x0009e80000100800 */
[----:B------:R-:W-:Y:S01]  /*19560*/  STL [R1+0x3450], R2 ;  /* 0x0034500201007387 */ /* 0x000fe20000100800 */
[----:B0-----:R-:W-:-:S03]  /*19570*/  IMAD.WIDE R6, R0, 0x2, R30 ;  /* 0x0000000200067825 */ /* 0x001fc600078e021e */
[----:B------:R0:W-:Y:S01]  /*19580*/  STL [R1+0x344c], R3 ;  /* 0x00344c0301007387 */ /* 0x0001e20000100800 */
[----:B-1----:R-:W1:Y:S03]  /*19590*/  LDC R8, c[0x0][0x238] ;  /* 0x00008e00ff087b82 */ /* 0x002e660000000800 */
[----:B------:R-:W-:Y:S05]  /*195a0*/  STL [R1+0x3458], R4 ;  /* 0x0034580401007387 */ /* 0x000fea0000100800 */
[----:B----4-:R-:W4:Y:S01]  /*195b0*/  LDC R9, c[0x0][0x238] ;  /* 0x00008e00ff097b82 */ /* 0x010f220000000800 */
[----:B0-----:R-:W-:Y:S01]  /*195c0*/  IMAD.WIDE R2, R10, 0x2, R16 ;  /* 0x000000020a027825 */ /* 0x001fe200078e0210 */
[----:B------:R0:W-:Y:S04]  /*195d0*/  STL [R1+0x3454], R5 ;  /* 0x0034540501007387 */ /* 0x0001e80000100800 */
[----:B------:R-:W-:Y:S02]  /*195e0*/  STL [R1+0x3460], R2 ;  /* 0x0034600201007387 */ /* 0x000fe40000100800 */
[----:B------:R-:W3:Y:S02]  /*195f0*/  LDC R10, c[0x0][0x238] ;  /* 0x00008e00ff0a7b82 */ /* 0x000ee40000000800 */
[----:B------:R0:W-:Y:S02]  /*19600*/  STL [R1+0x345c], R3 ;  /* 0x00345c0301007387 */ /* 0x0001e40000100800 */
[----:B0-----:R-:W-:-:S02]  /*19610*/  IMAD.WIDE R4, R0, 0x2, R28 ;  /* 0x0000000200047825 */ /* 0x001fc400078e021c */
[----:B------:R-:W-:Y:S04]  /*19620*/  STL [R1+0x3468], R6 ;  /* 0x0034680601007387 */ /* 0x000fe80000100800 */
[----:B------:R0:W-:Y:S01]  /*19630*/  STL [R1+0x3464], R7 ;  /* 0x0034640701007387 */ /* 0x0001e20000100800 */
[----:B------:R-:W-:-:S03]  /*19640*/  IMAD.WIDE R2, R0, 0x2, R26 ;  /* 0x0000000200027825 */ /* 0x000fc600078e021a */
[----:B------:R-:W-:Y:S04]  /*19650*/  STL [R1+0x3470], R4 ;  /* 0x0034700401007387 */ /* 0x000fe80000100800 */
[----:B------:R2:W-:Y:S01]  /*19660*/  STL [R1+0x346c], R5 ;  /* 0x00346c0501007387 */ /* 0x0005e20000100800 */
[----:B0-----:R-:W-:-:S03]  /*19670*/  IMAD.WIDE R6, R0, 0x2, R22 ;  /* 0x0000000200067825 */ /* 0x001fc600078e0216 */
[----:B------:R-:W-:Y:S01]  /*19680*/  STL [R1+0x3478], R2 ;  /* 0x0034780201007387 */ /* 0x000fe20000100800 */
[----:B--2---:R-:W-:-:S03]  /*19690*/  IMAD.WIDE R4, R0, 0x2, R24 ;  /* 0x0000000200047825 */ /* 0x004fc600078e0218 */
[----:B------:R0:W-:Y:S04]  /*196a0*/  STL [R1+0x3474], R3 ;  /* 0x0034740301007387 */ /* 0x0001e80000100800 */
[----:B------:R-:W-:Y:S04]  /*196b0*/  STL [R1+0x3480], R4 ;  /* 0x0034800401007387 */ /* 0x000fe80000100800 */
[----:B------:R2:W-:Y:S01]  /*196c0*/  STL [R1+0x347c], R5 ;  /* 0x00347c0501007387 */ /* 0x0005e20000100800 */
[----:B0-----:R-:W-:-:S03]  /*196d0*/  IMAD.WIDE R2, R0, 0x2, R20 ;  /* 0x0000000200027825 */ /* 0x001fc600078e0214 */
[----:B------:R-:W-:Y:S04]  /*196e0*/  STL [R1+0x3488], R6 ;  /* 0x0034880601007387 */ /* 0x000fe80000100800 */
[----:B------:R0:W-:Y:S01]  /*196f0*/  STL [R1+0x3484], R7 ;  /* 0x0034840701007387 */ /* 0x0001e20000100800 */
[----:B--2---:R-:W-:-:S03]  /*19700*/  IMAD.WIDE R4, R0, 0x2, R18 ;  /* 0x0000000200047825 */ /* 0x004fc600078e0212 */
        /* <DEDUP_REMOVED lines=8> */
[----:B----4-:R-:W-:-:S03]  /*19790*/  IMAD.WIDE R4, R9, 0x2, R28 ;  /* 0x0000000209047825 */ /* 0x010fc600078e021c */
[----:B------:R-:W-:Y:S01]  /*197a0*/  STL [R1+0x34a8], R2 ;  /* 0x0034a80201007387 */ /* 0x000fe20000100800 */
[----:B------:R-:W-:-:S03]  /*197b0*/  IMAD.WIDE R8, R11, 0x2, R24 ;  /* 0x000000020b087825 */ /* 0x000fc600078e0218 */
[----:B------:R0:W-:Y:S01]  /*197c0*/  STL [R1+0x34a4], R3 ;  /* 0x0034a40301007387 */ /* 0x0001e20000100800 */
[----:B---3--:R-:W-:-:S03]  /*197d0*/  IMAD.WIDE R6, R10, 0x2, R26 ;  /* 0x000000020a067825 */ /* 0x008fc600078e021a */
        /* <DEDUP_REMOVED lines=12> */
[----:B------:R-:W-:Y:S01]  /*198a0*/  STL [R1+0x34cc], R5 ;  /* 0x0034cc0501007387 */ /* 0x000fe20000100800 */
[----:B0-----:R-:W-:-:S03]  /*198b0*/  IMAD.WIDE R2, R15, 0x2, R16 ;  /* 0x000000020f027825 */ /* 0x001fc600078e0210 */
[----:B------:R-:W-:Y:S04]  /*198c0*/  STL [R1+0x34d8], R6 ;  /* 0x0034d80601007387 */ /* 0x000fe80000100800 */
[----:B------:R-:W-:Y:S04]  /*198d0*/  STL [R1+0x34d4], R7 ;  /* 0x0034d40701007387 */ /* 0x000fe80000100800 */
[----:B------:R0:W-:Y:S04]  /*198e0*/  STL [R1+0x34e0], R2 ;  /* 0x0034e00201007387 */ /* 0x0001e80000100800 */
[----:B------:R1:W-:Y:S04]  /*198f0*/  STL [R1+0x34dc], R3 ;  /* 0x0034dc0301007387 */ /* 0x0003e80000100800 */
[----:B------:R2:W-:Y:S04]  /*19900*/  STL [R1+0x177c], RZ ;  /* 0x00177cff01007387 */ /* 0x0005e80000100800 */
        /* <DEDUP_REMOVED lines=312> */
[----:B------:R2:W-:Y:S01]  /*1ac90*/  STL [R1+0x660], RZ ;  /* 0x000660ff01007387 */ /* 0x0005e20000100800 */
[----:B------:R-:W3:Y:S03]  /*1aca0*/  S2R R61, SR_TID.X ;  /* 0x00000000003d7919 */ /* 0x000ee60000002100 */
        /* <DEDUP_REMOVED lines=18> */
[----:B------:R-:W-:Y:S01]  /*1add0*/  USHF.R.S32.HI UR8, URZ, 0x1f, UR4 ;  /* 0x0000001f3f087899 */ /* 0x000fe20008011404 */
[----:B---3--:R-:W-:Y:S01]  /*1ade0*/  LOP3.LUT R61, R61, 0x1f, RZ, 0xc0, !PT ;  /* 0x0000001f3d3d7812 */ /* 0x008fe200078ec0ff */
[----:B------:R-:W-:-:S02]  /*1adf0*/  USHF.L.U32 UR6, UR6, 0x7, URZ ;  /* 0x0000000706067899 */ /* 0x000fc4000800063f */
[----:B------:R-:W-:Y:S02]  /*1ae00*/  ULEA.HI UR8, UR8, UR4, URZ, 0x7 ;  /* 0x0000000408087291 */ /* 0x000fe4000f8f383f */
[----:B------:R-:W-:Y:S01]  /*1ae10*/  USHF.L.U32 UR7, UR7, 0x7, URZ ;  /* 0x0000000707077899 */ /* 0x000fe2000800063f */
[----:B------:R-:W-:Y:S01]  /*1ae20*/  IMAD.SHL.U32 R0, R61, 0x2, RZ ;  /* 0x000000023d007824 */ /* 0x000fe200078e00ff */
[----:B------:R-:W-:Y:S02]  /*1ae30*/  USHF.R.S32.HI UR4, URZ, 0x1f, UR6 ;  /* 0x0000001f3f047899 */ /* 0x000fe40008011406 */
[----:B------:R-:W-:Y:S02]  /*1ae40*/  USHF.R.S32.HI UR9, URZ, 0x1f, UR7 ;  /* 0x0000001f3f097899 */ /* 0x000fe40008011407 */
[----:B------:R-:W-:Y:S02]  /*1ae50*/  USHF.L.U32 UR13, UR6, 0x1, URZ ;  /* 0x00000001060d7899 */ /* 0x000fe4000800063f */
[----:B------:R-:W-:-:S02]  /*1ae60*/  USHF.L.U32 UR12, UR7, 0x1, URZ ;  /* 0x00000001070c7899 */ /* 0x000fc4000800063f */
[----:B------:R-:W-:Y:S02]  /*1ae70*/  USHF.R.S32.HI UR8, URZ, 0x7, UR8 ;  /* 0x000000073f087899 */ /* 0x000fe40008011408 */
[----:B------:R-:W-:Y:S01]  /*1ae80*/  USHF.L.U64.HI UR4, UR6, 0x1, UR4 ;  /* 0x0000000106047899 */ /* 0x000fe20008010204 */
[----:B------:R2:W-:Y:S01]  /*1ae90*/  STL [R1+0xacc], RZ ;  /* 0x000accff01007387 */ /* 0x0005e20000100800 */
[C---:B0-----:R-:W-:Y:S01]  /*1aea0*/  LOP3.LUT R2, R0.reuse, 0x10, RZ, 0x3c, !PT ;  /* 0x0000001000027812 */ /* 0x041fe200078e3cff */
[----:B------:R-:W-:Y:S01]  /*1aeb0*/  USHF.L.U64.HI UR9, UR7, 0x1, UR9 ;  /* 0x0000000107097899 */ /* 0x000fe20008010209 */
[C---:B------:R-:W-:Y:S01]  /*1aec0*/  LOP3.LUT R4, R0.reuse, 0x20, RZ, 0x3c, !PT ;  /* 0x0000002000047812 */ /* 0x040fe200078e3cff */
[----:B------:R2:W-:Y:S01]  /*1aed0*/  STL [R1+0x9c0], RZ ;  /* 0x0009c0ff01007387 */ /* 0x0005e20000100800 */
[----:B-1----:R-:W-:-:S03]  /*1aee0*/  LOP3.LUT R3, R0, 0x30, RZ, 0x3c, !PT ;  /* 0x0000003000037812 */ /* 0x002fc600078e3cff */
        /* <DEDUP_REMOVED lines=149> */
[----:B------:R-:W0:Y:S03]  /*1b840*/  S2R R61, SR_TID.X ;  /* 0x00000000003d7919 */ /* 0x000e260000002100 */
[----:B------:R2:W-:Y:S04]  /*1b850*/  STL [R1+0xc78], RZ ;  /* 0x000c78ff01007387 */ /* 0x0005e80000100800 */
[----:B------:R2:W-:Y:S04]  /*1b860*/  STL [R1+0xc7c], RZ ;  /* 0x000c7cff01007387 */ /* 0x0005e80000100800 */
[----:B------:R2:W-:Y:S04]  /*1b870*/  STL [R1+0xb70], RZ ;  /* 0x000b70ff01007387 */ /* 0x0005e80000100800 */
[----:B------:R2:W-:Y:S04]  /*1b880*/  STL [R1+0xb74], RZ ;  /* 0x000b74ff01007387 */ /* 0x0005e80000100800 */
[----:B------:R2:W-:Y:S01]  /*1b890*/  STL [R1+0xb78], RZ ;  /* 0x000b78ff01007387 */ /* 0x0005e20000100800 */
[----:B------:R-:W1:Y:S03]  /*1b8a0*/  S2R R21, SR_TID.X ;  /* 0x0000000000157919 */ /* 0x000e660000002100 */
[----:B------:R2:W-:Y:S04]  /*1b8b0*/  STL [R1+0xb7c], RZ ;  /* 0x000b7cff01007387 */ /* 0x0005e80000100800 */
[----:B------:R2:W-:Y:S01]  /*1b8c0*/  STL [R1+0xa50], RZ ;  /* 0x000a50ff01007387 */ /* 0x0005e20000100800 */
[----:B0-----:R-:W-:-:S03]  /*1b8d0*/  LOP3.LUT R60, R61, 0x7, RZ, 0xc0, !PT ;  /* 0x000000073d3c7812 */ /* 0x001fc600078ec0ff */
[----:B------:R2:W-:Y:S02]  /*1b8e0*/  STL [R1+0xa54], RZ ;  /* 0x000a54ff01007387 */ /* 0x0005e40000100800 */
[C---:B------:R-:W-:Y:S02]  /*1b8f0*/  IMAD R61, R60.reuse, 0x210, RZ ;  /* 0x000002103c3d7824 */ /* 0x040fe400078e02ff */
[----:B------:R2:W-:Y:S01]  /*1b900*/  STL [R1+0xa58], RZ ;  /* 0x000a58ff01007387 */ /* 0x0005e20000100800 */
[----:B------:R-:W-:-:S03]  /*1b910*/  IMAD R60, R60, 0x110, RZ ;  /* 0x000001103c3c7824 */ /* 0x000fc600078e02ff */
[----:B------:R2:W-:Y:S04]  /*1b920*/  STL [R1+0xa5c], RZ ;  /* 0x000a5cff01007387 */ /* 0x0005e80000100800 */
[----:B------:R2:W-:Y:S04]  /*1b930*/  STL [R1+0x950], RZ ;  /* 0x000950ff01007387 */ /* 0x0005e80000100800 */
[----:B------:R2:W-:Y:S04]  /*1b940*/  STL [R1+0x954], RZ ;  /* 0x000954ff01007387 */ /* 0x0005e80000100800 */
[----:B------:R2:W-:Y:S01]  /*1b950*/  STL [R1+0x958], RZ ;  /* 0x000958ff01007387 */ /* 0x0005e20000100800 */
[----:B-1----:R-:W-:-:S02]  /*1b960*/  IMAD.SHL.U32 R20, R21, 0x2, RZ ;  /* 0x0000000215147824 */ /* 0x002fc400078e00ff */
[----:B------:R-:W-:Y:S01]  /*1b970*/  IMAD.SHL.U32 R21, R21, 0x100, RZ ;  /* 0x0000010015157824 */ /* 0x000fe200078e00ff */
[----:B------:R2:W-:Y:S02]  /*1b980*/  STL [R1+0x95c], RZ ;  /* 0x00095cff01007387 */ /* 0x0005e40000100800 */
[--C-:B------:R-:W-:Y:S02]  /*1b990*/  LOP3.LUT R61, R61, 0x10, R20.reuse, 0x78, !PT ;  /* 0x000000103d3d7812 */ /* 0x100fe400078e7814 */
[----:B------:R2:W-:Y:S01]  /*1b9a0*/  STL [R1+0x810], RZ ;  /* 0x000810ff01007387 */ /* 0x0005e20000100800 */
[----:B------:R-:W-:Y:S02]  /*1b9b0*/  LOP3.LUT R60, R60, 0x30, R20, 0x78, !PT ;  /* 0x000000303c3c7812 */ /* 0x000fe400078e7814 */
[----:B------:R-:W-:Y:S01]  /*1b9c0*/  LOP3.LUT R61, R61, 0x1000, R21, 0xf8, !PT ;  /* 0x000010003d3d7812 */ /* 0x000fe200078ef815 */
[----:B------:R2:W-:Y:S01]  /*1b9d0*/  STL [R1+0x814], RZ ;  /* 0x000814ff01007387 */ /* 0x0005e20000100800 */
[----:B------:R-:W-:-:S02]  /*1b9e0*/  LOP3.LUT R2, R60, 0x40, RZ, 0x3c, !PT ;  /* 0x000000403c027812 */ /* 0x000fc400078e3cff */
[C---:B------:R-:W-:Y:S01]  /*1b9f0*/  LOP3.LUT R4, R61.reuse, 0x20, RZ, 0x3c, !PT ;  /* 0x000000203d047812 */ /* 0x040fe200078e3cff */
[----:B------:R2:W-:Y:S01]  /*1ba00*/  STL [R1+0x818], RZ ;  /* 0x000818ff01007387 */ /* 0x0005e20000100800 */
[C---:B------:R-:W-:Y:S02]  /*1ba10*/  LOP3.LUT R3, R61.reuse, 0x40, RZ, 0x3c, !PT ;  /* 0x000000403d037812 */ /* 0x040fe400078e3cff */
[----:B------:R-:W-:Y:S01]  /*1ba20*/  LOP3.LUT R2, R61, 0x60, RZ, 0x3c, !PT ;  /* 0x000000603d027812 */ /* 0x000fe200078e3cff */
        /* <DEDUP_REMOVED lines=12> */
[----:B------:R2:W-:Y:S02]  /*1baf0*/  STL [R1+0x7cc], RZ ;  /* 0x0007ccff01007387 */ /* 0x0005e40000100800 */
.L_x_1:
[----:B0-----:R-:W3:Y:S01]  /*1bb00*/  LDL.64 R4, [R1+0xce0] ;  /* 0x000ce00001047983 */ /* 0x001ee20000100a00 */
[----:B------:R-:W0:Y:S03]  /*1bb10*/  LDC R2, c[0x0][0x230] ;  /* 0x00008c00ff027b82 */ /* 0x000e260000000800 */
[----:B---3--:R1:W-:Y:S04]  /*1bb20*/  STL [R1+0x5210], R5 ;  /* 0x0052100501007387 */ /* 0x0083e80000100800 */
[----:B-1----:R-:W0:Y:S04]  /*1bb30*/  LDL R5, [R1+0x177c] ;  /* 0x00177c0001057983 */ /* 0x002e280000100800 */
[----:B-----5:R-:W-:Y:S04]  /*1bb40*/  STL [R1+0x4464], R29 ;  /* 0x0044641d01007387 */ /* 0x020fe80000100800 */
[----:B------:R-:W-:Y:S04]  /*1bb50*/  STL [R1+0x4468], R29 ;  /* 0x0044681d01007387 */ /* 0x000fe80000100800 */
        /* <DEDUP_REMOVED lines=72> */
[----:B------:R-:W-:Y:S01]  /*1bfe0*/  STL [R1+0x458c], R29 ;  /* 0x00458c1d01007387 */ /* 0x000fe20000100800 */
[----:B0-----:R-:W-:-:S03]  /*1bff0*/  IMAD R2, R5, -0x80, R2 ;  /* 0xffffff8005027824 */ /* 0x001fc600078e0202 */
        /* <DEDUP_REMOVED lines=801> */
[----:B------:R0:W-:Y:S04]  /*1f210*/  STL [R1+0x520c], R31 ;  /* 0x00520c1f01007387 */ /* 0x0001e80000100800 */
        /* <DEDUP_REMOVED lines=55> */
[----:B------:R-:W3:Y:S01]  /*1f590*/  LDL.LU R5, [R1+0x5210] ;  /* 0x0052100001057983 */ /* 0x000ee20000300800 */
[----:B------:R-:W-:-:S02]  /*1f5a0*/  ISETP.GT.AND P0, PT, R2, RZ, PT ;  /* 0x000000ff0200720c */ /* 0x000fc40003f04270 */
[----:B0-----:R-:W-:Y:S02]  /*1f5b0*/  PRMT R31, RZ, 0x7610, R31 ;  /* 0x00007610ff1f7816 */ /* 0x001fe4000000001f */
[----:B------:R-:W-:Y:S02]  /*1f5c0*/  PRMT R29, RZ, 0x7610, R29 ;  /* 0x00007610ff1d7816 */ /* 0x000fe4000000001d */
[----:B------:R-:W-:-:S07]  /*1f5d0*/  PRMT R24, RZ, 0x7610, R24 ;  /* 0x00007610ff187816 */ /* 0x000fce0000000018 */
[----:B---3--:R-:W3:Y:S04]  /*1f5e0*/  @P0 LDG.E.U16 R31, desc[UR10][R4.64] ;  /* 0x0000000a041f0981 */ /* 0x008ee8000c1e1500 */
[----:B---3--:R0:W-:Y:S04]  /*1f5f0*/  STL [R1+0x1770], R31 ;  /* 0x0017701f01007387 */ /* 0x0081e80000100800 */
[----:B0-----:R-:W3:Y:S04]  /*1f600*/  LDL.LU R31, [R1+0x520c] ;  /* 0x00520c00011f7983 */ /* 0x001ee80000300800 */
[----:B------:R-:W4:Y:S04]  /*1f610*/  LDL.64 R4, [R1+0xcd8] ;  /* 0x000cd80001047983 */ /* 0x000f280000100a00 */
[----:B----4-:R-:W4:Y:S04]  /*1f620*/  @P0 LDG.E.U16 R29, desc[UR10][R4.64] ;  /* 0x0000000a041d0981 */ /* 0x010f28000c1e1500 */
[----:B----4-:R0:W-:Y:S04]  /*1f630*/  STL [R1+0x176c], R29 ;  /* 0x00176c1d01007387 */ /* 0x0101e80000100800 */
[----:B0-----:R-:W4:Y:S04]  /*1f640*/  LDL.LU R29, [R1+0x5208] ;  /* 0x00520800011d7983 */ /* 0x001f280000300800 */
[----:B------:R-:W2:Y:S01]  /*1f650*/  LDL.64 R4, [R1+0xcd0] ;  /* 0x000cd00001047983 */ /* 0x000ea20000100a00 */
[----:B----4-:R-:W-:-:S03]  /*1f660*/  PRMT R29, RZ, 0x7610, R29 ;  /* 0x00007610ff1d7816 */ /* 0x010fc6000000001d */
[----:B--2---:R-:W2:Y:S04]  /*1f670*/  @P0 LDG.E.U16 R24, desc[UR10][R4.64] ;  /* 0x0000000a04180981 */ /* 0x004ea8000c1e1500 */
[----:B--2---:R0:W-:Y:S04]  /*1f680*/  STL [R1+0x1768], R24 ;  /* 0x0017681801007387 */ /* 0x0041e80000100800 */
[----:B0-----:R-:W2:Y:S04]  /*1f690*/  LDL.LU R24, [R1+0x5204] ;  /* 0x0052040001187983 */ /* 0x001ea80000300800 */
[----:B------:R-:W4:Y:S01]  /*1f6a0*/  LDL.64 R4, [R1+0xcc8] ;  /* 0x000cc80001047983 */ /* 0x000f220000100a00 */
[----:B--2---:R-:W-:-:S03]  /*1f6b0*/  PRMT R24, RZ, 0x7610, R24 ;  /* 0x00007610ff187816 */ /* 0x004fc60000000018 */
[----:B----4-:R-:W2:Y:S04]  /*1f6c0*/  @P0 LDG.E.U16 R29, desc[UR10][R4.64] ;  /* 0x0000000a041d0981 */ /* 0x010ea8000c1e1500 */
[----:B--2---:R0:W-:Y:S04]  /*1f6d0*/  STL [R1+0x1764], R29 ;  /* 0x0017641d01007387 */ /* 0x0041e80000100800 */
[----:B0-----:R-:W2:Y:S04]  /*1f6e0*/  LDL.LU R29, [R1+0x5200] ;  /* 0x00520000011d7983 */ /* 0x001ea80000300800 */
[----:B------:R-:W4:Y:S01]  /*1f6f0*/  LDL.64 R4, [R1+0xcc0] ;  /* 0x000cc00001047983 */ /* 0x000f220000100a00 */
[----:B------:R-:W-:-:S02]  /*1f700*/  ISETP.GT.AND P1, PT, R2, 0x1, PT ;  /* 0x000000010200780c */ /* 0x000fc40003f24270 */
[----:B--2---:R-:W-:Y:S01]  /*1f710*/  PRMT R29, RZ, 0x7610, R29 ;  /* 0x00007610ff1d7816 */ /* 0x004fe2000000001d */
[----:B----4-:R-:W2:Y:S04]  /*1f720*/  @P0 LDG.E.U16 R24, desc[UR10][R4.64] ;  /* 0x0000000a04180981 */ /* 0x010ea8000c1e1500 */
        /* <DEDUP_REMOVED lines=17> */
[----:B------:R-:W4:Y:S04]  /*1f840*/  LDL R4, [R1+0x34dc] ;  /* 0x0034dc0001047983 */ /* 0x000f280000100800 */
[----:B------:R-:W4:Y:S01]  /*1f850*/  LDL R5, [R1+0x34e0] ;  /* 0x0034e00001057983 */ /* 0x000f220000100800 */
[----:B--2---:R-:W-:-:S02]  /*1f860*/  PRMT R29, RZ, 0x7610, R29 ;  /* 0x00007610ff1d7816 */ /* 0x004fc4000000001d */
[----:B----4-:R-:W-:-:S04]  /*1f870*/  @P1 LOP3.LUT R5, R5, R4, RZ, 0x3c, !PT ;  /* 0x0000000405051212 */ /* 0x010fc800078e3cff */
[----:B------:R-:W-:-:S04]  /*1f880*/  @P1 LOP3.LUT R4, R5, R4, RZ, 0x3c, !PT ;  /* 0x0000000405041212 */ /* 0x000fc800078e3cff */
[----:B------:R-:W-:-:S05]  /*1f890*/  @P1 LOP3.LUT R5, R5, R4, RZ, 0x3c, !PT ;  /* 0x0000000405051212 */ /* 0x000fca00078e3cff */
[----:B------:R-:W2:Y:S04]  /*1f8a0*/  @P1 LDG.E.U16 R24, desc[UR10][R4.64] ;  /* 0x0000000a04181981 */ /* 0x000ea8000c1e1500 */
        /* <DEDUP_REMOVED lines=31> */
[----:B------:R-:W-:-:S02]  /*1faa0*/  ISETP.GT.AND P0, PT, R2, 0x2, PT ;  /* 0x000000020200780c */ /* 0x000fc40003f04270 */
[----:B--2---:R-:W-:Y:S02]  /*1fab0*/  PRMT R29, RZ, 0x7610, R29 ;  /* 0x00007610ff1d7816 */ /* 0x004fe4000000001d */
        /* <DEDUP_REMOVED lines=6941> */
[----:B------:R-:W4:Y:S02]  /*3ac90*/  LDL R5, [R1+0x1d10] ;  /* 0x001d100001057983 */ /* 0x000f240000100800 */
[----:B----4-:R-:W-:-:S04]  /*3aca0*/  @P0 LOP3.LUT R5, R5, R4, RZ, 0x3c, !PT ;  /* 0x0000000405050212 */ /* 0x010fc800078e3cff */
[----:B------:R-:W-:-:S04]  /*3acb0*/  @P0 LOP3.LUT R4, R5, R4, RZ, 0x3c, !PT ;  /* 0x0000000405040212 */ /* 0x000fc800078e3cff */
[----:B------:R-:W-:-:S05]  /*3acc0*/  @P0 LOP3.LUT R5, R5, R4, RZ, 0x3c, !PT ;  /* 0x0000000405050212 */ /* 0x000fca00078e3cff */
[----:B------:R-:W4:Y:S04]  /*3acd0*/  @P0 LDG.E.U16 R29, desc[UR10][R4.64] ;  /* 0x0000000a041d0981 */ /* 0x000f28000c1e1500 */
[----:B----4-:R0:W-:Y:S04]  /*3ace0*/  STL [R1+0x2b4], R29 ;  /* 0x0002b41d01007387 */ /* 0x0101e80000100800 */
[----:B0-----:R-:W4:Y:S04]  /*3acf0*/  LDL.LU R29, [R1+0x45f8] ;  /* 0x0045f800011d7983 */ /* 0x001f280000300800 */
[----:B------:R-:W3:Y:S04]  /*3ad00*/  LDL R4, [R1+0x1d04] ;  /* 0x001d040001047983 */ /* 0x000ee80000100800 */
[----:B------:R-:W3:Y:S01]  /*3ad10*/  LDL R5, [R1+0x1d08] ;  /* 0x001d080001057983 */ /* 0x000ee20000100800 */
[----:B----4-:R-:W-:-:S02]  /*3ad20*/  PRMT R29, RZ, 0x7610, R29 ;  /* 0x00007610ff1d7816 */ /* 0x010fc4000000001d */
[----:B---3--:R-:W-:-:S04]  /*3ad30*/  @P0 LOP3.LUT R5, R5, R4, RZ, 0x3c, !PT ;  /* 0x0000000405050212 */ /* 0x008fc800078e3cff */
[----:B------:R-:W-:-:S04]  /*3ad40*/  @P0 LOP3.LUT R4, R5, R4, RZ, 0x3c, !PT ;  /* 0x0000000405040212 */ /* 0x000fc800078e3cff */
[----:B------:R-:W-:-:S05]  /*3ad50*/  @P0 LOP3.LUT R5, R5, R4, RZ, 0x3c, !PT ;  /* 0x0000000405050212 */ /* 0x000fca00078e3cff */
[----:B------:R-:W3:Y:S04]  /*3ad60*/  @P0 LDG.E.U16 R29, desc[UR10][R4.64] ;  /* 0x0000000a041d0981 */ /* 0x000ee8000c1e1500 */
[----:B---3--:R0:W-:Y:S04]  /*3ad70*/  STL [R1+0x2b0], R29 ;  /* 0x0002b01d01007387 */ /* 0x0081e80000100800 */
[----:B0-----:R-:W3:Y:S04]  /*3ad80*/  LDL.LU R29, [R1+0x45f4] ;  /* 0x0045f400011d7983 */ /* 0x001ee80000300800 */
[----:B------:R-:W4:Y:S04]  /*3ad90*/  LDL R4, [R1+0x1cfc] ;  /* 0x001cfc0001047983 */ /* 0x000f280000100800 */
[----:B------:R-:W4:Y:S01]  /*3ada0*/  LDL R5, [R1+0x1d00] ;  /* 0x001d000001057983 */ /* 0x000f220000100800 */
[----:B------:R-:W-:-:S02]  /*3adb0*/  ISETP.GT.AND P1, PT, R2, 0x61, PT ;  /* 0x000000610200780c */ /* 0x000fc40003f24270 */
[----:B---3--:R-:W-:Y:S02]  /*3adc0*/  PRMT R29, RZ, 0x7610, R29 ;  /* 0x00007610ff1d7816 */ /* 0x008fe4000000001d */
[----:B----4-:R-:W-:-:S04]  /*3add0*/  @P0 LOP3.LUT R5, R5, R4, RZ, 0x3c, !PT ;  /* 0x0000000405050212 */ /* 0x010fc800078e3cff */
[----:B------:R-:W-:-:S04]  /*3ade0*/  @P0 LOP3.LUT R4, R5, R4, RZ, 0x3c, !PT ;  /* 0x0000000405040212 */ /* 0x000fc800078e3cff */
[----:B------:R-:W-:-:S05]  /*3adf0*/  @P0 LOP3.LUT R5, R5, R4, RZ, 0x3c, !PT ;  /* 0x0000000405050212 */ /* 0x000fca00078e3cff */
[----:B------:R-:W3:Y:S04]  /*3ae00*/  @P0 LDG.E.U16 R29, desc[UR10][R4.64] ;  /* 0x0000000a041d0981 */ /* 0x000ee8000c1e1500 */
[----:B---3--:R0:W-:Y:S04]  /*3ae10*/  STL [R1+0x2ac], R29 ;  /* 0x0002ac1d01007387 */ /* 0x0081e80000100800 */
[----:B0-----:R-:W3:Y:S04]  /*3ae20*/  LDL.LU R29, [R1+0x45f0] ;  /* 0x0045f000011d7983 */ /* 0x001ee80000300800 */
[----:B------:R-:W4:Y:S04]  /*3ae30*/  LDL R4, [R1+0x1cf4] ;  /* 0x001cf40001047983 */ /* 0x000f280000100800 */
[----:B------:R-:W4:Y:S01]  /*3ae40*/  LDL R5, [R1+0x1cf8] ;  /* 0x001cf80001057983 */ /* 0x000f220000100800 */
[----:B---3--:R-:W-:-:S02]  /*3ae50*/  PRMT R29, RZ, 0x7610, R29 ;  /* 0x00007610ff1d7816 */ /* 0x008fc4000000001d */
        /* <DEDUP_REMOVED lines=911> */
[----:B------:R-:W-:-:S02]  /*3e750*/  PRMT R31, RZ, 0x7610, R31 ;  /* 0x00007610ff1f7816 */ /* 0x000fc4000000001f */
        /* <DEDUP_REMOVED lines=8> */
[----:B------:R-:W-:-:S02]  /*3e7e0*/  PRMT R0, RZ, 0x7610, R0 ;  /* 0x00007610ff007816 */ /* 0x000fc40000000000 */
[----:B---3--:R-:W-:-:S04]  /*3e7f0*/  @P1 LOP3.LUT R5, R5, R4, RZ, 0x3c, !PT ;  /* 0x0000000405051212 */ /* 0x008fc800078e3cff */
[----:B------:R-:W-:-:S04]  /*3e800*/  @P1 LOP3.LUT R4, R5, R4, RZ, 0x3c, !PT ;  /* 0x0000000405041212 */ /* 0x000fc800078e3cff */
[----:B------:R-:W-:-:S05]  /*3e810*/  @P1 LOP3.LUT R5, R5, R4, RZ, 0x3c, !PT ;  /* 0x0000000405051212 */ /* 0x000fca00078e3cff */
[----:B------:R-:W3:Y:S04]  /*3e820*/  @P1 LDG.E.U16 R0, desc[UR10][R4.64] ;  /* 0x0000000a04001981 */ /* 0x000ee8000c1e1500 */
[----:B---3--:R0:W-:Y:S04]  /*3e830*/  STL [R1+0x114], R0 ;  /* 0x0001140001007387 */ /* 0x0081e80000100800 */
[----:B0-----:R-:W3:Y:S04]  /*3e840*/  LDL.LU R0, [R1+0x4458] ;  /* 0x0044580001007983 */ /* 0x001ee80000300800 */
[----:B------:R-:W2:Y:S04]  /*3e850*/  LDL R4, [R1+0x19c4] ;  /* 0x0019c40001047983 */ /* 0x000ea80000100800 */
[----:B------:R-:W2:Y:S01]  /*3e860*/  LDL R5, [R1+0x19c8] ;  /* 0x0019c80001057983 */ /* 0x000ea20000100800 */
[----:B------:R-:W-:-:S02]  /*3e870*/  PRMT R10, RZ, 0x7610, R10 ;  /* 0x00007610ff0a7816 */ /* 0x000fc4000000000a */
[----:B--2---:R-:W-:-:S04]  /*3e880*/  @P1 LOP3.LUT R5, R5, R4, RZ, 0x3c, !PT ;  /* 0x0000000405051212 */ /* 0x004fc800078e3cff */
        /* <DEDUP_REMOVED lines=8> */
[----:B------:R-:W-:Y:S02]  /*3e910*/  ISETP.GT.AND P0, PT, R2, 0x6e, PT ;  /* 0x0000006e0200780c */ /* 0x000fe40003f04270 */
        /* <DEDUP_REMOVED lines=72> */
[----:B------:R-:W-:Y:S02]  /*3eda0*/  ISETP.GT.AND P1, PT, R2, 0x6f, PT ;  /* 0x0000006f0200780c */ /* 0x000fe40003f24270 */
        /* <DEDUP_REMOVED lines=72> */
[----:B------:R-:W-:Y:S02]  /*3f230*/  ISETP.GT.AND P0, PT, R2, 0x70, PT ;  /* 0x000000700200780c */ /* 0x000fe40003f04270 */
        /* <DEDUP_REMOVED lines=259> */
[----:B------:R-:W4:Y:S04]  /*40270*/  LDL R4, [R1+0x1854] ;  /* 0x0018540001047983 */ /* 0x000f280000100800 */
[----:B------:R-:W4:Y:S01]  /*40280*/  LDL R5, [R1+0x1858] ;  /* 0x0018580001057983 */ /* 0x000f220000100800 */
[----:B------:R-:W-:-:S03]  /*40290*/  PRMT R27, RZ, 0x7610, R27 ;  /* 0x00007610ff1b7816 */ /* 0x000fc6000000001b */
[----:B--2---:R0:W-:Y:S04]  /*402a0*/  STL [R1+0x5c], R29 ;  /* 0x00005c1d01007387 */ /* 0x0041e80000100800 */
[----:B0-----:R-:W2:Y:S01]  /*402b0*/  LDL R29, [R1+0x1830] ;  /* 0x00183000011d7983 */ /* 0x001ea20000100800 */
        /* <DEDUP_REMOVED lines=40> */
[----:B------:R-:W3:Y:S01]  /*40540*/  @P0 LDG.E.U16 R37, desc[UR10][R4.64] ;  /* 0x0000000a04250981 */ /* 0x000ee2000c1e1500 */
[----:B------:R-:W-:-:S03]  /*40550*/  PRMT R39, RZ, 0x7610, R39 ;  /* 0x00007610ff277816 */ /* 0x000fc60000000027 */
[----:B---3--:R0:W-:Y:S04]  /*40560*/  STL [R1+0x48], R37 ;  /* 0x0000482501007387 */ /* 0x0081e80000100800 */
[----:B0-----:R-:W3:Y:S04]  /*40570*/  LDL.LU R37, [R1+0x4390] ;  /* 0x0043900001257983 */ /* 0x001ee80000300800 */
[----:B------:R-:W2:Y:S01]  /*40580*/  LDL R5, [R1+0x182c] ;  /* 0x00182c0001057983 */ /* 0x000ea20000100800 */
[----:B------:R-:W-:-:S03]  /*40590*/  @P0 IMAD.MOV.U32 R4, RZ, RZ, R29 ;  /* 0x000000ffff040224 */ /* 0x000fc600078e001d */
[----:B------:R-:W4:Y:S04]  /*405a0*/  LDL R29, [R1+0x1808] ;  /* 0x00180800011d7983 */ /* 0x000f280000100800 */
[----:B--2---:R-:W2:Y:S04]  /*405b0*/  @P0 LDG.E.U16 R39, desc[UR10][R4.64] ;  /* 0x0000000a04270981 */ /* 0x004ea8000c1e1500 */
[----:B--2---:R0:W-:Y:S04]  /*405c0*/  STL [R1+0x44], R39 ;  /* 0x0000442701007387 */ /* 0x0041e80000100800 */
[----:B0-----:R-:W2:Y:S04]  /*405d0*/  LDL.LU R39, [R1+0x438c] ;  /* 0x00438c0001277983 */ /* 0x001ea80000300800 */
[----:B------:R-:W3:Y:S04]  /*405e0*/  LDL R4, [R1+0x1824] ;  /* 0x0018240001047983 */ /* 0x000ee80000100800 */
[----:B------:R-:W3:Y:S01]  /*405f0*/  LDL R5, [R1+0x1828] ;  /* 0x0018280001057983 */ /* 0x000ee20000100800 */
[----:B------:R-:W-:-:S02]  /*40600*/  PRMT R24, RZ, 0x7610, R24 ;  /* 0x00007610ff187816 */ /* 0x000fc40000000018 */
[----:B---3--:R-:W-:-:S04]  /*40610*/  @P0 LOP3.LUT R5, R5, R4, RZ, 0x3c, !PT ;  /* 0x0000000405050212 */ /* 0x008fc800078e3cff */
[----:B------:R-:W-:-:S04]  /*40620*/  @P0 LOP3.LUT R4, R5, R4, RZ, 0x3c, !PT ;  /* 0x0000000405040212 */ /* 0x000fc800078e3cff */
[----:B------:R-:W-:-:S05]  /*40630*/  @P0 LOP3.LUT R5, R5, R4, RZ, 0x3c, !PT ;  /* 0x0000000405050212 */ /* 0x000fca00078e3cff */
[----:B------:R-:W3:Y:S04]  /*40640*/  @P0 LDG.E.U16 R24, desc[UR10][R4.64] ;  /* 0x0000000a04180981 */ /* 0x000ee8000c1e1500 */
[----:B------:R-:W4:Y:S04]  /*40650*/  LDL R4, [R1+0x181c] ;  /* 0x00181c0001047983 */ /* 0x000f280000100800 */
[----:B------:R-:W4:Y:S01]  /*40660*/  LDL R5, [R1+0x1820] ;  /* 0x0018200001057983 */ /* 0x000f220000100800 */
[----:B------:R-:W-:-:S03]  /*40670*/  PRMT R41, RZ, 0x7610, R41 ;  /* 0x00007610ff297816 */ /* 0x000fc60000000029 */
[----:B---3--:R0:W-:Y:S04]  /*40680*/  STL [R1+0x40], R24 ;  /* 0x0000401801007387 */ /* 0x0081e80000100800 */
[----:B0-----:R-:W3:Y:S01]  /*40690*/  LDL R24, [R1+0x1800] ;  /* 0x0018000001187983 */ /* 0x001ee20000100800 */
[----:B----4-:R-:W-:-:S04]  /*406a0*/  @P0 LOP3.LUT R5, R5, R4, RZ, 0x3c, !PT ;  /* 0x0000000405050212 */ /* 0x010fc800078e3cff */
[----:B------:R-:W-:-:S04]  /*406b0*/  @P0 LOP3.LUT R4, R5, R4, RZ, 0x3c, !PT ;  /* 0x0000000405040212 */ /* 0x000fc800078e3cff */
[----:B------:R-:W-:-:S05]  /*406c0*/  @P0 LOP3.LUT R5, R5, R4, RZ, 0x3c, !PT ;  /* 0x0000000405050212 */ /* 0x000fca00078e3cff */
[----:B------:R-:W4:Y:S04]  /*406d0*/  @P0 LDG.E.U16 R41, desc[UR10][R4.64] ;  /* 0x0000000a04290981 */ /* 0x000f28000c1e1500 */
[----:B----4-:R0:W-:Y:S04]  /*406e0*/  STL [R1+0x3c], R41 ;  /* 0x00003c2901007387 */ /* 0x0101e80000100800 */
[----:B0-----:R-:W4:Y:S04]  /*406f0*/  LDL.LU R41, [R1+0x4388] ;  /* 0x0043880001297983 */ /* 0x001f280000300800 */
[----:B------:R-:W2:Y:S04]  /*40700*/  LDL R4, [R1+0x1814] ;  /* 0x0018140001047983 */ /* 0x000ea80000100800 */
[----:B------:R-:W2:Y:S01]  /*40710*/  LDL R5, [R1+0x1818] ;  /* 0x0018180001057983 */ /* 0x000ea20000100800 */
[----:B------:R-:W-:-:S02]  /*40720*/  PRMT R31, RZ, 0x7610, R31 ;  /* 0x00007610ff1f7816 */ /* 0x000fc4000000001f */
[----:B--2---:R-:W-:-:S04]  /*40730*/  @P0 LOP3.LUT R5, R5, R4, RZ, 0x3c, !PT ;  /* 0x0000000405050212 */ /* 0x004fc800078e3cff */
[----:B------:R-:W-:-:S04]  /*40740*/  @P0 LOP3.LUT R4, R5, R4, RZ, 0x3c, !PT ;  /* 0x0000000405040212 */ /* 0x000fc800078e3cff */
[----:B------:R-:W-:-:S05]  /*40750*/  @P0 LOP3.LUT R5, R5, R4, RZ, 0x3c, !PT ;  /* 0x0000000405050212 */ /* 0x000fca00078e3cff */
[----:B------:R-:W2:Y:S04]  /*40760*/  @P0 LDG.E.U16 R31, desc[UR10][R4.64] ;  /* 0x0000000a041f0981 */ /* 0x000ea8000c1e1500 */
[----:B------:R-:W3:Y:S04]  /*40770*/  LDL R4, [R1+0x180c] ;  /* 0x00180c0001047983 */ /* 0x000ee80000100800 */
[----:B------:R-:W3:Y:S01]  /*40780*/  LDL R5, [R1+0x1810] ;  /* 0x0018100001057983 */ /* 0x000ee20000100800 */
[----:B------:R-:W-:-:S03]  /*40790*/  PRMT R43, RZ, 0x7610, R43 ;  /* 0x00007610ff2b7816 */ /* 0x000fc6000000002b */
[----:B--2---:R0:W-:Y:S04]  /*407a0*/  STL [R1+0x38], R31 ;  /* 0x0000381f01007387 */ /* 0x0041e80000100800 */
[----:B0-----:R-:W2:Y:S01]  /*407b0*/  LDL R31, [R1+0x17f0] ;  /* 0x0017f000011f7983 */ /* 0x001ea20000100800 */
[----:B---3--:R-:W-:-:S04]  /*407c0*/  @P0 LOP3.LUT R5, R5, R4, RZ, 0x3c, !PT ;  /* 0x0000000405050212 */ /* 0x008fc800078e3cff */
[----:B------:R-:W-:-:S04]  /*407d0*/  @P0 LOP3.LUT R4, R5, R4, RZ, 0x3c, !PT ;  /* 0x0000000405040212 */ /* 0x000fc800078e3cff */
[----:B------:R-:W-:-:S05]  /*407e0*/  @P0 LOP3.LUT R5, R5, R4, RZ, 0x3c, !PT ;  /* 0x0000000405050212 */ /* 0x000fca00078e3cff */
[----:B------:R-:W3:Y:S01]  /*407f0*/  @P0 LDG.E.U16 R43, desc[UR10][R4.64] ;  /* 0x0000000a042b0981 */ /* 0x000ee2000c1e1500 */
[----:B------:R-:W-:-:S03]  /*40800*/  PRMT R45, RZ, 0x7610, R45 ;  /* 0x00007610ff2d7816 */ /* 0x000fc6000000002d */
[----:B---3--:R0:W-:Y:S04]  /*40810*/  STL [R1+0x34], R43 ;  /* 0x0000342b01007387 */ /* 0x0081e80000100800 */
[----:B0-----:R-:W3:Y:S04]  /*40820*/  LDL.LU R43, [R1+0x4384] ;  /* 0x00438400012b7983 */ /* 0x001ee80000300800 */
[----:B------:R-:W4:Y:S01]  /*40830*/  LDL R5, [R1+0x1804] ;  /* 0x0018040001057983 */ /* 0x000f220000100800 */
[----:B------:R-:W-:-:S03]  /*40840*/  @P0 IMAD.MOV.U32 R4, RZ, RZ, R29 ;  /* 0x000000ffff040224 */ /* 0x000fc600078e001d */
[----:B------:R-:W2:Y:S04]  /*40850*/  LDL R29, [R1+0x17e8] ;  /* 0x0017e800011d7983 */ /* 0x000ea80000100800 */
[----:B----4-:R-:W4:Y:S01]  /*40860*/  @P0 LDG.E.U16 R45, desc[UR10][R4.64] ;  /* 0x0000000a042d0981 */ /* 0x010f22000c1e1500 */
[----:B------:R-:W-:-:S03]  /*40870*/  PRMT R0, RZ, 0x7610, R0 ;  /* 0x00007610ff007816 */ /* 0x000fc60000000000 */
[----:B----4-:R0:W-:Y:S04]  /*40880*/  STL [R1+0x30], R45 ;  /* 0x0000302d01007387 */ /* 0x0101e80000100800 */
[----:B0-----:R-:W4:Y:S04]  /*40890*/  LDL.LU R45, [R1+0x4380] ;  /* 0x00438000012d7983 */ /* 0x001f280000300800 */
[----:B------:R-:W3:Y:S01]  /*408a0*/  LDL R5, [R1+0x17fc] ;  /* 0x0017fc0001057983 */ /* 0x000ee20000100800 */
[----:B------:R-:W-:Y:S01]  /*408b0*/  @P0 IMAD.MOV.U32 R4, RZ, RZ, R24 ;  /* 0x000000ffff040224 */ /* 0x000fe200078e0018 */
[----:B------:R-:W-:-:S02]  /*408c0*/  ISETP.GT.AND P1, PT, R2, 0x75, PT ;  /* 0x000000750200780c */ /* 0x000fc40003f24270 */
[----:B------:R-:W2:Y:S04]  /*408d0*/  LDL R24, [R1+0x17e0] ;  /* 0x0017e00001187983 */ /* 0x000ea80000100800 */
[----:B---3--:R-:W3:Y:S04]  /*408e0*/  @P0 LDG.E.U16 R0, desc[UR10][R4.64] ;  /* 0x0000000a04000981 */ /* 0x008ee8000c1e1500 */
[----:B---3--:R0:W-:Y:S04]  /*408f0*/  STL [R1+0x2c], R0 ;  /* 0x00002c0001007387 */ /* 0x0081e80000100800 */
[----:B------:R-:W3:Y:S04]  /*40900*/  LDL R4, [R1+0x17f4] ;  /* 0x0017f40001047983 */ /* 0x000ee80000100800 */
[----:B------:R-:W3:Y:S01]  /*40910*/  LDL R5, [R1+0x17f8] ;  /* 0x0017f80001057983 */ /* 0x000ee20000100800 */
[----:B------:R-:W-:-:S02]  /*40920*/  PRMT R10, RZ, 0x7610, R10 ;  /* 0x00007610ff0a7816 */ /* 0x000fc4000000000a */
[----:B------:R-:W-:Y:S02]  /*40930*/  PRMT R12, RZ, 0x7610, R12 ;  /* 0x00007610ff0c7816 */ /* 0x000fe4000000000c */
[----:B------:R-:W-:Y:S02]  /*40940*/  PRMT R9, RZ, 0x7610, R9 ;  /* 0x00007610ff097816 */ /* 0x000fe40000000009 */
[----:B------:R-:W-:Y:S02]  /*40950*/  PRMT R17, RZ, 0x7610, R17 ;  /* 0x00007610ff117816 */ /* 0x000fe40000000011 */
[----:B------:R-:W-:Y:S02]  /*40960*/  PRMT R6, RZ, 0x7610, R6 ;  /* 0x00007610ff067816 */ /* 0x000fe40000000006 */
[----:B------:R-:W-:Y:S02]  /*40970*/  PRMT R7, RZ, 0x7610, R7 ;  /* 0x00007610ff077816 */ /* 0x000fe40000000007 */
[----:B------:R-:W-:-:S02]  /*40980*/  PRMT R8, RZ, 0x7610, R8 ;  /* 0x00007610ff087816 */ /* 0x000fc40000000008 */
[----:B------:R-:W-:Y:S02]  /*40990*/  PRMT R14, RZ, 0x7610, R14 ;  /* 0x00007610ff0e7816 */ /* 0x000fe4000000000e */
[----:B------:R-:W-:Y:S02]  /*409a0*/  ISETP.GT.AND P0, PT, R2, 0x76, PT ;  /* 0x000000760200780c */ /* 0x000fe40003f04270 */
[----:B------:R-:W-:Y:S02]  /*409b0*/  PRMT R22, RZ, 0x7610, R22 ;  /* 0x00007610ff167816 */ /* 0x000fe40000000016 */
[----:B------:R-:W-:Y:S02]  /*409c0*/  PRMT R21, RZ, 0x7610, R21 ;  /* 0x00007610ff157816 */ /* 0x000fe40000000015 */
[----:B------:R-:W-:Y:S02]  /*409d0*/  PRMT R20, RZ, 0x7610, R20 ;  /* 0x00007610ff147816 */ /* 0x000fe40000000014 */
        /* <DEDUP_REMOVED lines=42> */
[----:B----4-:R-:W-:Y:S01]  /*40c80*/  PRMT R45, RZ, 0x7610, R45 ;  /* 0x00007610ff2d7816 */ /* 0x010fe2000000002d */
[----:B0-----:R-:W0:Y:S02]  /*40c90*/  S2R R0, SR_TID.X ;  /* 0x0000000000007919 */ /* 0x001e240000002100 */
[----:B0-----:R-:W-:-:S05]  /*40ca0*/  LOP3.LUT R0, R0, 0x1f, RZ, 0xc0, !PT ;  /* 0x0000001f00007812 */ /* 0x001fca00078ec0ff */
[----:B------:R-:W-:Y:S01]  /*40cb0*/  IMAD.SHL.U32 R0, R0, 0x2, RZ ;  /* 0x0000000200007824 */ /* 0x000fe200078e00ff */
[----:B---3--:R-:W-:-:S04]  /*40cc0*/  @P1 LOP3.LUT R5, R5, R4, RZ, 0x3c, !PT ;  /* 0x0000000405051212 */ /* 0x008fc800078e3cff */
[----:B------:R-:W-:-:S04]  /*40cd0*/  @P1 LOP3.LUT R4, R5, R4, RZ, 0x3c, !PT ;  /* 0x0000000405041212 */ /* 0x000fc800078e3cff */
[----:B------:R-:W-:-:S05]  /*40ce0*/  @P1 LOP3.LUT R5, R5, R4, RZ, 0x3c, !PT ;  /* 0x0000000405051212 */ /* 0x000fca00078e3cff */
[----:B------:R2:W3:Y:S04]  /*40cf0*/  @P1 LDG.E.U16 R10, desc[UR10][R4.64] ;  /* 0x0000000a040a1981 */ /* 0x0004e8000c1e1500 */
[----:B------:R-:W4:Y:S01]  /*40d00*/  LDL R5, [R1+0x17ec] ;  /* 0x0017ec0001057983 */ /* 0x000f220000100800 */
[----:B--2---:R-:W-:-:S03]  /*40d10*/  @P1 IMAD.MOV.U32 R4, RZ, RZ, R31 ;  /* 0x000000ffff041224 */ /* 0x004fc600078e001f */
[----:B---3--:R0:W-:Y:S04]  /*40d20*/  STL [R1+0x28], R10 ;  /* 0x0000280a01007387 */ /* 0x0081e80000100800 */
[----:B------:R-:W2:Y:S04]  /*40d30*/  LDL R31, [R1+0x17cc] ;  /* 0x0017cc00011f7983 */ /* 0x000ea80000100800 */
[----:B----4-:R1:W3:Y:S04]  /*40d40*/  @P1 LDG.E.U16 R12, desc[UR10][R4.64] ;  /* 0x0000000a040c1981 */ /* 0x0102e8000c1e1500 */
[----:B0-----:R-:W4:Y:S04]  /*40d50*/  LDL R10, [R1+0x17d8] ;  /* 0x0017d800010a7983 */ /* 0x001f280000100800 */
[----:B------:R-:W2:Y:S01]  /*40d60*/  LDL R5, [R1+0x17e4] ;  /* 0x0017e40001057983 */ /* 0x000ea20000100800 */
[----:B-1----:R-:W-:-:S03]  /*40d70*/  @P1 IMAD.MOV.U32 R4, RZ, RZ, R29 ;  /* 0x000000ffff041224 */ /* 0x002fc600078e001d */
[----:B---3--:R0:W-:Y:S04]  /*40d80*/  STL [R1+0x24], R12 ;  /* 0x0000240c01007387 */ /* 0x0081e80000100800 */
[----:B------:R-:W3:Y:S04]  /*40d90*/  LDL R29, [R1+0x17c8] ;  /* 0x0017c800011d7983 */ /* 0x000ee80000100800 */
[----:B--2---:R1:W2:Y:S04]  /*40da0*/  @P1 LDG.E.U16 R9, desc[UR10][R4.64] ;  /* 0x0000000a04091981 */ /* 0x0042a8000c1e1500 */
[----:B0-----:R-:W3:Y:S04]  /*40db0*/  LDL R12, [R1+0x17d0] ;  /* 0x0017d000010c7983 */ /* 0x001ee80000100800 */
[----:B------:R-:W4:Y:S01]  /*40dc0*/  LDL R5, [R1+0x17dc] ;  /* 0x0017dc0001057983 */ /* 0x000f220000100800 */
[----:B-1----:R-:W-:-:S05]  /*40dd0*/  @P1 IMAD.MOV.U32 R4, RZ, RZ, R24 ;  /* 0x000000ffff041224 */ /* 0x002fca00078e0018 */
[----:B----4-:R0:W4:Y:S04]  /*40de0*/  @P1 LDG.E.U16 R17, desc[UR10][R4.64] ;  /* 0x0000000a04111981 */ /* 0x010128000c1e1500 */
[----:B--2---:R1:W-:Y:S04]  /*40df0*/  STL [R1+0x20], R9 ;  /* 0x0000200901007387 */ /* 0x0043e80000100800 */
[----:B------:R-:W2:Y:S04]  /*40e00*/  LDL R24, [R1+0x17c4] ;  /* 0x0017c40001187983 */ /* 0x000ea80000100800 */
[----:B------:R-:W3:Y:S04]  /*40e10*/  LDL R5, [R1+0x17d4] ;  /* 0x0017d40001057983 */ /* 0x000ee80000100800 */
[----:B-1----:R-:W2:Y:S01]  /*40e20*/  LDL R9, [R1+0x34fc] ;  /* 0x0034fc0001097983 */ /* 0x002ea20000100800 */
[----:B0-----:R-:W-:-:S03]  /*40e30*/  @P1 IMAD.MOV.U32 R4, RZ, RZ, R10 ;  /* 0x000000ffff041224 */ /* 0x001fc600078e000a */
[----:B----4-:R0:W-:Y:S04]  /*40e40*/  STL [R1+0x1c], R17 ;  /* 0x00001c1101007387 */ /* 0x0101e80000100800 */
[----:B------:R-:W4:Y:S04]  /*40e50*/  LDL R10, [R1+0x17c0] ;  /* 0x0017c000010a7983 */ /* 0x000f280000100800 */
[----:B0-----:R-:W4:Y:S04]  /*40e60*/  LDL R17, [R1+0x3500] ;  /* 0x0035000001117983 */ /* 0x001f280000100800 */
[----:B---3--:R0:W3:Y:S02]  /*40e70*/  @P1 LDG.E.U16 R6, desc[UR10][R4.64] ;  /* 0x0000000a04061981 */ /* 0x0080e4000c1e1500 */
[----:B0-----:R-:W-:-:S02]  /*40e80*/  @P1 IMAD.MOV.U32 R4, RZ, RZ, R12 ;  /* 0x000000ffff041224 */ /* 0x001fc400078e000c */
[----:B------:R-:W-:-:S05]  /*40e90*/  @P1 IMAD.MOV.U32 R5, RZ, RZ, R31 ;  /* 0x000000ffff051224 */ /* 0x000fca00078e001f */
[----:B------:R2:W3:Y:S02]  /*40ea0*/  @P1 LDG.E.U16 R7, desc[UR10][R4.64] ;  /* 0x0000000a04071981 */ /* 0x0004e4000c1e1500 */
[----:B--2---:R-:W-:Y:S02]  /*40eb0*/  @P1 IMAD.MOV.U32 R4, RZ, RZ, R9 ;  /* 0x000000ffff041224 */ /* 0x004fe400078e0009 */
[----:B------:R-:W-:-:S05]  /*40ec0*/  @P1 IMAD.MOV.U32 R5, RZ, RZ, R29 ;  /* 0x000000ffff051224 */ /* 0x000fca00078e001d */
[----:B------:R0:W2:Y:S02]  /*40ed0*/  @P1 LDG.E.U16 R8, desc[UR10][R4.64] ;  /* 0x0000000a04081981 */ /* 0x0000a4000c1e1500 */
[----:B0-----:R-:W-:Y:S02]  /*40ee0*/  @P1 IMAD.MOV.U32 R5, RZ, RZ, R24 ;  /* 0x000000ffff051224 */ /* 0x001fe400078e0018 */
[----:B----4-:R-:W-:-:S05]  /*40ef0*/  @P1 IMAD.MOV.U32 R4, RZ, RZ, R17 ;  /* 0x000000ffff041224 */ /* 0x010fca00078e0011 */
[----:B------:R-:W4:Y:S04]  /*40f00*/  @P1 LDG.E.U16 R14, desc[UR10][R4.64] ;  /* 0x0000000a040e1981 */ /* 0x000f28000c1e1500 */
[----:B---3--:R0:W-:Y:S04]  /*40f10*/  STL [R1+0x18], R6 ;  /* 0x0000180601007387 */ /* 0x0081e80000100800 */
[----:B------:R-:W3:Y:S04]  /*40f20*/  LDL R12, [R1+0x3508] ;  /* 0x00350800010c7983 */ /* 0x000ee80000100800 */
[----:B0-----:R-:W3:Y:S04]  /*40f30*/  LDL R6, [R1+0x350c] ;  /* 0x00350c0001067983 */ /* 0x001ee80000100800 */
[----:B------:R0:W-:Y:S04]  /*40f40*/  STL [R1+0x14], R7 ;  /* 0x0000140701007387 */ /* 0x0001e80000100800 */
[----:B------:R-:W3:Y:S04]  /*40f50*/  LDL R9, [R1+0x3510] ;  /* 0x0035100001097983 */ /* 0x000ee80000100800 */
[----:B0-----:R-:W3:Y:S04]  /*40f60*/  LDL R7, [R1+0x3514] ;  /* 0x0035140001077983 */ /* 0x001ee80000100800 */
[----:B--2---:R0:W-:Y:S04]  /*40f70*/  STL [R1+0x10], R8 ;  /* 0x0000100801007387 */ /* 0x0041e80000100800 */
[----:B------:R-:W2:Y:S04]  /*40f80*/  LDL R17, [R1+0x3518] ;  /* 0x0035180001117983 */ /* 0x000ea80000100800 */
[----:B0-----:R-:W2:Y:S04]  /*40f90*/  LDL R8, [R1+0x351c] ;  /* 0x00351c0001087983 */ /* 0x001ea80000100800 */
[----:B----4-:R0:W-:Y:S04]  /*40fa0*/  STL [R1+0xc], R14 ;  /* 0x00000c0e01007387 */ /* 0x0101e80000100800 */
[----:B0-----:R-:W4:Y:S01]  /*40fb0*/  LDL R14, [R1+0x3524] ;  /* 0x00352400010e7983 */ /* 0x001f220000100800 */
[----:B---3--:R-:W-:-:S02]  /*40fc0*/  @P0 IMAD.MOV.U32 R4, RZ, RZ, R6 ;  /* 0x000000ffff040224 */ /* 0x008fc400078e0006 */
[----:B------:R-:W-:Y:S01]  /*40fd0*/  @P0 IMAD.MOV.U32 R5, RZ, RZ, R10 ;  /* 0x000000ffff050224 */ /* 0x000fe200078e000a */
[----:B------:R-:W3:Y:S04]  /*40fe0*/  LDL R6, [R1+0x352c] ;  /* 0x00352c0001067983 */ /* 0x000ee80000100800 */
[----:B------:R-:W3:Y:S04]  /*40ff0*/  LDL R10, [R1+0x3520] ;  /* 0x00352000010a7983 */ /* 0x000ee80000100800 */
[----:B------:R0:W3:Y:S02]  /*41000*/  @P0 LDG.E.U16 R22, desc[UR10][R4.64] ;  /* 0x0000000a04160981 */ /* 0x0000e4000c1e1500 */
[----:B0-----:R-:W-:-:S02]  /*41010*/  @P0 IMAD.MOV.U32 R4, RZ, RZ, R7 ;  /* 0x000000ffff040224 */ /* 0x001fc400078e0007 */
[----:B------:R-:W-:Y:S01]  /*41020*/  @P0 IMAD.MOV.U32 R5, RZ, RZ, R12 ;  /* 0x000000ffff050224 */ /* 0x000fe200078e000c */
[----:B------:R-:W3:Y:S04]  /*41030*/  LDL R7, [R1+0x3534] ;  /* 0x0035340001077983 */ /* 0x000ee80000100800 */
[----:B------:R-:W3:Y:S04]  /*41040*/  LDL R12, [R1+0x3528] ;  /* 0x00352800010c7983 */ /* 0x000ee80000100800 */
[----:B------:R2:W3:Y:S02]  /*41050*/  @P0 LDG.E.U16 R21, desc[UR10][R4.64] ;  /* 0x0000000a04150981 */ /* 0x0004e4000c1e1500 */
[----:B--2---:R-:W-:-:S02]  /*41060*/  @P0 IMAD.MOV.U32 R4, RZ, RZ, R8 ;  /* 0x000000ffff040224 */ /* 0x004fc400078e0008 */
[----:B------:R-:W-:Y:S01]  /*41070*/  @P0 IMAD.MOV.U32 R5, RZ, RZ, R9 ;  /* 0x000000ffff050224 */ /* 0x000fe200078e0009 */
[----:B------:R-:W2:Y:S04]  /*41080*/  LDL R8, [R1+0x3538] ;  /* 0x0035380001087983 */ /* 0x000ea80000100800 */
[----:B------:R-:W2:Y:S04]  /*41090*/  LDL R9, [R1+0x3530] ;  /* 0x0035300001097983 */ /* 0x000ea80000100800 */
[----:B------:R0:W2:Y:S02]  /*410a0*/  @P0 LDG.E.U16 R20, desc[UR10][R4.64] ;  /* 0x0000000a04140981 */ /* 0x0000a4000c1e1500 */
[----:B0-----:R-:W-:-:S02]  /*410b0*/  @P0 IMAD.MOV.U32 R5, RZ, RZ, R17 ;  /* 0x000000ffff050224 */ /* 0x001fc400078e0011 */
[----:B----4-:R-:W-:-:S05]  /*410c0*/  @P0 IMAD.MOV.U32 R4, RZ, RZ, R14 ;  /* 0x000000ffff040224 */ /* 0x010fca00078e000e */
[----:B------:R3:W4:Y:S02]  /*410d0*/  @P0 LDG.E.U16 R61, desc[UR10][R4.64] ;  /* 0x0000000a043d0981 */ /* 0x000724000c1e1500 */
[----:B---3--:R-:W-:Y:S02]  /*410e0*/  @P0 IMAD.MOV.U32 R4, RZ, RZ, R6 ;  /* 0x000000ffff040224 */ /* 0x008fe400078e0006 */
[----:B------:R-:W-:-:S05]  /*410f0*/  @P0 IMAD.MOV.U32 R5, RZ, RZ, R10 ;  /* 0x000000ffff050224 */ /* 0x000fca00078e000a */
[----:B------:R0:W3:Y:S04]  /*41100*/  @P0 LDG.E.U16 R60, desc[UR10][R4.64] ;  /* 0x0000000a043c0981 */ /* 0x0000e8000c1e1500 */
[----:B----4-:R-:W-:Y:S04]  /*41110*/  STL [R1+0x4320], R61 ;  /* 0x0043203d01007387 */ /* 0x010fe80000100800 */
[----:B------:R-:W4:Y:S04]  /*41120*/  LDL R10, [R1+0x3504] ;  /* 0x00350400010a7983 */ /* 0x000f280000100800 */
[----:B------:R-:W4:Y:S01]  /*41130*/  LDL R6, [R1+0x3540] ;  /* 0x0035400001067983 */ /* 0x000f220000100800 */
[----:B0-----:R-:W-:-:S02]  /*41140*/  @P0 IMAD.MOV.U32 R4, RZ, RZ, R7 ;  /* 0x000000ffff040224 */ /* 0x001fc400078e0007 */
[----:B------:R-:W-:-:S05]  /*41150*/  @P0 IMAD.MOV.U32 R5, RZ, RZ, R12 ;  /* 0x000000ffff050224 */ /* 0x000fca00078e000c */
[----:B------:R2:W4:Y:S02]  /*41160*/  @P0 LDG.E.U16 R59, desc[UR10][R4.64] ;  /* 0x0000000a043b0981 */ /* 0x000524000c1e1500 */
[----:B--2---:R-:W-:Y:S02]  /*41170*/  @P0 IMAD.MOV.U32 R4, RZ, RZ, R8 ;  /* 0x000000ffff040224 */ /* 0x004fe400078e0008 */
[----:B------:R-:W-:-:S05]  /*41180*/  @P0 IMAD.MOV.U32 R5, RZ, RZ, R9 ;  /* 0x000000ffff050224 */ /* 0x000fca00078e0009 */
[----:B------:R4:W2:Y:S04]  /*41190*/  @P0 LDG.E.U16 R58, desc[UR10][R4.64] ;  /* 0x0000000a043a0981 */ /* 0x0008a8000c1e1500 */
[----:B---3--:R-:W-:Y:S04]  /*411a0*/  STL [R1+0x4324], R60 ;  /* 0x0043243c01007387 */ /* 0x008fe80000100800 */
[----:B------:R-:W3:Y:S04]  /*411b0*/  LDL R14, [R1+0x353c] ;  /* 0x00353c00010e7983 */ /* 0x000ee80000100800 */
[----:B------:R-:W3:Y:S01]  /*411c0*/  LDL R7, [R1+0x354c] ;  /* 0x00354c0001077983 */ /* 0x000ee20000100800 */
[----:B----4-:R-:W-:-:S02]  /*411d0*/  @P0 IMAD.MOV.U32 R5, RZ, RZ, R10 ;  /* 0x000000ffff050224 */ /* 0x010fc400078e000a */
[----:B------:R-:W-:-:S05]  /*411e0*/  @P0 IMAD.MOV.U32 R4, RZ, RZ, R6 ;  /* 0x000000ffff040224 */ /* 0x000fca00078e0006 */
[----:B------:R3:W4:Y:S04]  /*411f0*/  @P0 LDG.E.U16 R57, desc[UR10][R4.64] ;  /* 0x0000000a04390981 */ /* 0x000728000c1e1500 */
[----:B------:R-:W-:Y:S04]  /*41200*/  STL [R1+0x4328], R59 ;  /* 0x0043283b01007387 */ /* 0x000fe80000100800 */
[----:B------:R-:W4:Y:S04]  /*41210*/  LDL R9, [R1+0x3548] ;  /* 0x0035480001097983 */ /* 0x000f280000100800 */
[----:B------:R-:W4:Y:S04]  /*41220*/  LDL R8, [R1+0x3554] ;  /* 0x0035540001087983 */ /* 0x000f280000100800 */
[----:B------:R-:W-:Y:S01]  /*41230*/  STL [R1+0x8], R22 ;  /* 0x0000081601007387 */ /* 0x000fe20000100800 */
[----:B------:R-:W-:-:S03]  /*41240*/  ISETP.GT.AND P1, PT, R2, 0x77, PT ;  /* 0x000000770200780c */ /* 0x000fc60003f24270 */
[----:B--2---:R-:W-:Y:S04]  /*41250*/  STL [R1+0x432c], R58 ;  /* 0x00432c3a01007387 */ /* 0x004fe80000100800 */
[----:B------:R-:W2:Y:S04]  /*41260*/  LDL R12, [R1+0x3550] ;  /* 0x00355000010c7983 */ /* 0x000ea80000100800 */
[----:B------:R-:W-:Y:S04]  /*41270*/  STL [R1+0x4], R21 ;  /* 0x0000041501007387 */ /* 0x000fe80000100800 */
[----:B------:R-:W2:Y:S04]  /*41280*/  LDL R10, [R1+0x355c] ;  /* 0x00355c00010a7983 */ /* 0x000ea80000100800 */
[----:B------:R-:W2:Y:S01]  /*41290*/  LDL R6, [R1+0x3564] ;  /* 0x0035640001067983 */ /* 0x000ea20000100800 */
[----:B---3--:R-:W-:-:S02]  /*412a0*/  @P1 IMAD.MOV.U32 R4, RZ, RZ, R7 ;  /* 0x000000ffff041224 */ /* 0x008fc400078e0007 */
[----:B------:R-:W-:-:S05]  /*412b0*/  @P1 IMAD.MOV.U32 R5, RZ, RZ, R14 ;  /* 0x000000ffff051224 */ /* 0x000fca00078e000e */
[----:B------:R0:W3:Y:S04]  /*412c0*/  @P1 LDG.E.U16 R56, desc[UR10][R4.64] ;  /* 0x0000000a04381981 */ /* 0x0000e8000c1e1500 */
[----:B----4-:R-:W-:Y:S04]  /*412d0*/  STL [R1+0x4330], R57 ;  /* 0x0043303901007387 */ /* 0x010fe80000100800 */
[----:B------:R-:W-:Y:S04]  /*412e0*/  STL [R1], R20 ;  /* 0x0000001401007387 */ /* 0x000fe80000100800 */
[----:B------:R-:W4:Y:S04]  /*412f0*/  LDL R17, [R1+0x3558] ;  /* 0x0035580001117983 */ /* 0x000f280000100800 */
[----:B------:R-:W3:Y:S04]  /*41300*/  LDL R14, [R1+0x3560] ;  /* 0x00356000010e7983 */ /* 0x000ee80000100800 */
[----:B------:R-:W3:Y:S01]  /*41310*/  LDL R7, [R1+0x356c] ;  /* 0x00356c0001077983 */ /* 0x000ee20000100800 */
        /* <DEDUP_REMOVED lines=8> */
[----:B------:R3:W4:Y:S02]  /*413a0*/  @P1 LDG.E.U16 R53, desc[UR10][R4.64] ;  /* 0x0000000a04351981 */ /* 0x000724000c1e1500 */
[----:B---3--:R-:W-:Y:S02]  /*413b0*/  @P1 IMAD.MOV.U32 R4, RZ, RZ, R7 ;  /* 0x000000ffff041224 */ /* 0x008fe400078e0007 */
[----:B------:R-:W-:-:S05]  /*413c0*/  @P1 IMAD.MOV.U32 R5, RZ, RZ, R14 ;  /* 0x000000ffff051224 */ /* 0x000fca00078e000e */
[----:B------:R-:W3:Y:S04]  /*413d0*/  @P1 LDG.E.U16 R15, desc[UR10][R4.64] ;  /* 0x0000000a040f1981 */ /* 0x000ee8000c1e1500 */
[----:B------:R-:W-:Y:S04]  /*413e0*/  STL [R1+0x42c8], R56 ;  /* 0x0042c83801007387 */ /* 0x000fe80000100800 */
[----:B------:R-:W3:Y:S04]  /*413f0*/  LDL R9, [R1+0x3568] ;  /* 0x0035680001097983 */ /* 0x000ee80000100800 */
[----:B------:R-:W3:Y:S04]  /*41400*/  LDL R8, [R1+0x3574] ;  /* 0x0035740001087983 */ /* 0x000ee80000100800 */
[----:B------:R-:W-:Y:S04]  /*41410*/  STL [R1+0x42cc], R55 ;  /* 0x0042cc3701007387 */ /* 0x000fe80000100800 */
[----:B------:R-:W3:Y:S04]  /*41420*/  LDL R12, [R1+0x3570] ;  /* 0x00357000010c7983 */ /* 0x000ee80000100800 */
[----:B------:R-:W3:Y:S04]  /*41430*/  LDL R10, [R1+0x3578] ;  /* 0x00357800010a7983 */ /* 0x000ee80000100800 */
[----:B--2---:R-:W-:Y:S04]  /*41440*/  STL [R1+0x42d0], R54 ;  /* 0x0042d03601007387 */ /* 0x004fe80000100800 */
[----:B------:R-:W2:Y:S04]  /*41450*/  LDL R6, [R1+0x3580] ;  /* 0x0035800001067983 */ /* 0x000ea80000100800 */
[----:B----4-:R-:W-:Y:S04]  /*41460*/  STL [R1+0x42d4], R53 ;  /* 0x0042d43501007387 */ /* 0x010fe80000100800 */
[----:B------:R-:W4:Y:S04]  /*41470*/  LDL R7, [R1+0x3544] ;  /* 0x0035440001077983 */ /* 0x000f280000100800 */
[----:B------:R-:W4:Y:S04]  /*41480*/  LDL R14, [R1+0x358c] ;  /* 0x00358c00010e7983 */ /* 0x000f280000100800 */
[----:B---3--:R0:W-:Y:S04]  /*41490*/  STL [R1+0xe68], R15 ;  /* 0x000e680f01007387 */ /* 0x0081e80000100800 */
[----:B0-----:R-:W3:Y:S01]  /*414a0*/  LDL R15, [R1+0x357c] ;  /* 0x00357c00010f7983 */ /* 0x001ee20000100800 */
[----:B------:R-:W-:-:S02]  /*414b0*/  @P1 IMAD.MOV.U32 R4, RZ, RZ, R8 ;  /* 0x000000ffff041224 */ /* 0x000fc400078e0008 */
[----:B------:R-:W-:Y:S01]  /*414c0*/  @P1 IMAD.MOV.U32 R5, RZ, RZ, R9 ;  /* 0x000000ffff051224 */ /* 0x000fe200078e0009 */
[----:B------:R-:W-:Y:S01]  /*414d0*/  ISETP.GT.AND P0, PT, R2, 0x78, PT ;  /* 0x000000780200780c */ /* 0x000fe20003f04270 */
[----:B------:R-:W3:Y:S04]  /*414e0*/  LDL R9, [R1+0x3588] ;  /* 0x0035880001097983 */ /* 0x000ee80000100800 */
[----:B------:R0:W3:Y:S04]  /*414f0*/  @P1 LDG.E.U16 R13, desc[UR10][R4.64] ;  /* 0x0000000a040d1981 */ /* 0x0000e8000c1e1500 */
[----:B------:R-:W3:Y:S01]  /*41500*/  LDL R8, [R1+0x3594] ;  /* 0x0035940001087983 */ /* 0x000ee20000100800 */
[----:B0-----:R-:W-:-:S02]  /*41510*/  @P1 IMAD.MOV.U32 R4, RZ, RZ, R10 ;  /* 0x000000ffff041224 */ /* 0x001fc400078e000a */
[----:B------:R-:W-:-:S05]  /*41520*/  @P1 IMAD.MOV.U32 R5, RZ, RZ, R12 ;  /* 0x000000ffff051224 */ /* 0x000fca00078e000c */
[----:B------:R2:W3:Y:S02]  /*41530*/  @P1 LDG.E.U16 R11, desc[UR10][R4.64] ;  /* 0x0000000a040b1981 */ /* 0x0004e4000c1e1500 */
[----:B--2---:R-:W-:Y:S02]  /*41540*/  @P1 IMAD.MOV.U32 R4, RZ, RZ, R6 ;  /* 0x000000ffff041224 */ /* 0x004fe400078e0006 */
[----:B----4-:R-:W-:-:S05]  /*41550*/  @P1 IMAD.MOV.U32 R5, RZ, RZ, R7 ;  /* 0x000000ffff051224 */ /* 0x010fca00078e0007 */
[----:B------:R0:W2:Y:S02]  /*41560*/  @P1 LDG.E.U16 R16, desc[UR10][R4.64] ;  /* 0x0000000a04101981 */ /* 0x0000a4000c1e1500 */
[----:B0-----:R-:W-:Y:S02]  /*41570*/  @P0 IMAD.MOV.U32 R4, RZ, RZ, R14 ;  /* 0x000000ffff040224 */ /* 0x001fe400078e000e */
[----:B---3--:R-:W-:-:S05]  /*41580*/  @P0 IMAD.MOV.U32 R5, RZ, RZ, R15 ;  /* 0x000000ffff050224 */ /* 0x008fca00078e000f */
[----:B------:R0:W3:Y:S04]  /*41590*/  @P0 LDG.E.U16 R52, desc[UR10][R4.64] ;  /* 0x0000000a04340981 */ /* 0x0000e8000c1e1500 */
[----:B------:R1:W-:Y:S04]  /*415a0*/  STL [R1+0xe60], R13 ;  /* 0x000e600d01007387 */ /* 0x0003e80000100800 */
[----:B------:R-:W4:Y:S04]  /*415b0*/  LDL R12, [R1+0x359c] ;  /* 0x00359c00010c7983 */ /* 0x000f280000100800 */
[----:B------:R-:W2:Y:S04]  /*415c0*/  LDL R10, [R1+0x35a4] ;  /* 0x0035a400010a7983 */ /* 0x000ea80000100800 */
[----:B-1----:R-:W2:Y:S04]  /*415d0*/  LDL R13, [R1+0x3590] ;  /* 0x00359000010d7983 */ /* 0x002ea80000100800 */
[----:B------:R1:W-:Y:S04]  /*415e0*/  STL [R1+0xe58], R11 ;  /* 0x000e580b01007387 */ /* 0x0003e80000100800 */
[----:B------:R-:W2:Y:S04]  /*415f0*/  LDL R7, [R1+0x35a0] ;  /* 0x0035a00001077983 */ /* 0x000ea80000100800 */
[----:B------:R-:W2:Y:S04]  /*41600*/  LDL R6, [R1+0x35ac] ;  /* 0x0035ac0001067983 */ /* 0x000ea80000100800 */
[----:B------:R-:W2:Y:S04]  /*41610*/  LDL R14, [R1+0x35b4] ;  /* 0x0035b400010e7983 */ /* 0x000ea80000100800 */
[----:B-1----:R-:W2:Y:S01]  /*41620*/  LDL R11, [R1+0x3598] ;  /* 0x00359800010b7983 */ /* 0x002ea20000100800 */
[----:B0-----:R-:W-:-:S02]  /*41630*/  @P0 IMAD.MOV.U32 R4, RZ, RZ, R8 ;  /* 0x000000ffff040224 */ /* 0x001fc400078e0008 */
[----:B------:R-:W-:-:S05]  /*41640*/  @P0 IMAD.MOV.U32 R5, RZ, RZ, R9 ;  /* 0x000000ffff050224 */ /* 0x000fca00078e0009 */
[----:B------:R4:W2:Y:S04]  /*41650*/  @P0 LDG.E.U16 R51, desc[UR10][R4.64] ;  /* 0x0000000a04330981 */ /* 0x0008a8000c1e1500 */
[----:B---3--:R-:W-:Y:S04]  /*41660*/  STL [R1+0x4340], R52 ;  /* 0x0043403401007387 */ /* 0x008fe80000100800 */
[----:B------:R-:W3:Y:S01]  /*41670*/  LDL R15, [R1+0x35a8] ;  /* 0x0035a800010f7983 */ /* 0x000ee20000100800 */
[----:B----4-:R-:W-:-:S03]  /*41680*/  @P0 IMAD.MOV.U32 R4, RZ, RZ, R12 ;  /* 0x000000ffff040224 */ /* 0x010fc600078e000c */
[----:B------:R-:W4:Y:S04]  /*41690*/  LDL R9, [R1+0x35b0] ;  /* 0x0035b00001097983 */ /* 0x000f280000100800 */
[----:B------:R-:W4:Y:S01]  /*416a0*/  LDL R8, [R1+0x35b8] ;  /* 0x0035b80001087983 */ /* 0x000f220000100800 */
[----:B--2---:R-:W-:-:S05]  /*416b0*/  @P0 IMAD.MOV.U32 R5, RZ, RZ, R13 ;  /* 0x000000ffff050224 */ /* 0x004fca00078e000d */
[----:B------:R0:W2:Y:S02]  /*416c0*/  @P0 LDG.E.U16 R50, desc[UR10][R4.64] ;  /* 0x0000000a04320981 */ /* 0x0000a4000c1e1500 */
[----:B0-----:R-:W-:Y:S02]  /*416d0*/  @P0 IMAD.MOV.U32 R4, RZ, RZ, R10 ;  /* 0x000000ffff040224 */ /* 0x001fe400078e000a */
[----:B------:R-:W-:-:S05]  /*416e0*/  @P0 IMAD.MOV.U32 R5, RZ, RZ, R11 ;  /* 0x000000ffff050224 */ /* 0x000fca00078e000b */
[----:B------:R0:W4:Y:S02]  /*416f0*/  @P0 LDG.E.U16 R49, desc[UR10][R4.64] ;  /* 0x0000000a04310981 */ /* 0x000124000c1e1500 */
[----:B0-----:R-:W-:Y:S02]  /*41700*/  @P0 IMAD.MOV.U32 R4, RZ, RZ, R6 ;  /* 0x000000ffff040224 */ /* 0x001fe400078e0006 */
[----:B------:R-:W-:-:S05]  /*41710*/  @P0 IMAD.MOV.U32 R5, RZ, RZ, R7 ;  /* 0x000000ffff050224 */ /* 0x000fca00078e0007 */
[----:B------:R0:W4:Y:S02]  /*41720*/  @P0 LDG.E.U16 R48, desc[UR10][R4.64] ;  /* 0x0000000a04300981 */ /* 0x000124000c1e1500 */
[----:B0-----:R-:W-:Y:S02]  /*41730*/  @P0 IMAD.MOV.U32 R4, RZ, RZ, R14 ;  /* 0x000000ffff040224 */ /* 0x001fe400078e000e */
[----:B---3--:R-:W-:-:S05]  /*41740*/  @P0 IMAD.MOV.U32 R5, RZ, RZ, R15 ;  /* 0x000000ffff050224 */ /* 0x008fca00078e000f */
[----:B------:R0:W3:Y:S04]  /*41750*/  @P0 LDG.E.U16 R47, desc[UR10][R4.64] ;  /* 0x0000000a042f0981 */ /* 0x0000e8000c1e1500 */
[----:B------:R-:W-:Y:S04]  /*41760*/  STL [R1+0x4344], R51 ;  /* 0x0043443301007387 */ /* 0x000fe80000100800 */
[----:B------:R-:W3:Y:S04]  /*41770*/  LDL R13, [R1+0x3584] ;  /* 0x00358400010d7983 */ /* 0x000ee80000100800 */
[----:B------:R-:W3:Y:S04]  /*41780*/  LDL R12, [R1+0x35c0] ;  /* 0x0035c000010c7983 */ /* 0x000ee80000100800 */
[----:B--2---:R-:W-:Y:S04]  /*41790*/  STL [R1+0x4348], R50 ;  /* 0x0043483201007387 */ /* 0x004fe80000100800 */
[----:B------:R-:W2:Y:S04]  /*417a0*/  LDL R11, [R1+0x35bc] ;  /* 0x0035bc00010b7983 */ /* 0x000ea80000100800 */
[----:B------:R-:W2:Y:S04]  /*417b0*/  LDL R10, [R1+0x35cc] ;  /* 0x0035cc00010a7983 */ /* 0x000ea80000100800 */
[----:B----4-:R-:W-:Y:S04]  /*417c0*/  STL [R1+0x434c], R49 ;  /* 0x00434c3101007387 */ /* 0x010fe80000100800 */
[----:B------:R-:W4:Y:S04]  /*417d0*/  LDL R17, [R1+0x35c8] ;  /* 0x0035c80001117983 */ /* 0x000f280000100800 */
[----:B------:R1:W-:Y:S04]  /*417e0*/  STL [R1+0xe50], R16 ;  /* 0x000e501001007387 */ /* 0x0003e80000100800 */
[----:B------:R-:W4:Y:S04]  /*417f0*/  LDL R7, [R1+0x35d0] ;  /* 0x0035d00001077983 */ /* 0x000f280000100800 */
[----:B------:R-:W4:Y:S04]  /*41800*/  LDL R6, [R1+0x35dc] ;  /* 0x0035dc0001067983 */ /* 0x000f280000100800 */
[----:B-1----:R-:W4:Y:S04]  /*41810*/  LDL R16, [R1+0x35d4] ;  /* 0x0035d40001107983 */ /* 0x002f280000100800 */
[----:B------:R-:W-:Y:S04]  /*41820*/  STL [R1+0x4350], R48 ;  /* 0x0043503001007387 */ /* 0x000fe80000100800 */
[----:B------:R-:W4:Y:S04]  /*41830*/  LDL R15, [R1+0x35d8] ;  /* 0x0035d800010f7983 */ /* 0x000f280000100800 */
[----:B------:R-:W4:Y:S01]  /*41840*/  LDL R14, [R1+0x35e4] ;  /* 0x0035e400010e7983 */ /* 0x000f220000100800 */
[----:B0-----:R-:W-:-:S02]  /*41850*/  @P0 IMAD.MOV.U32 R4, RZ, RZ, R8 ;  /* 0x000000ffff040224 */ /* 0x001fc400078e0008 */
[----:B------:R-:W-:Y:S01]  /*41860*/  @P0 IMAD.MOV.U32 R5, RZ, RZ, R9 ;  /* 0x000000ffff050224 */ /* 0x000fe200078e0009 */
[----:B------:R-:W-:-:S04]  /*41870*/  ISETP.GT.AND P1, PT, R2, 0x79, PT ;  /* 0x000000790200780c */ /* 0x000fc80003f24270 */
[----:B------:R0:W4:Y:S04]  /*41880*/  @P0 LDG.E.U16 R46, desc[UR10][R4.64] ;  /* 0x0000000a042e0981 */ /* 0x000128000c1e1500 */
[----:B---3--:R-:W-:Y:S04]  /*41890*/  STL [R1+0x4354], R47 ;  /* 0x0043542f01007387 */ /* 0x008fe80000100800 */
        /* <DEDUP_REMOVED lines=8> */
[----:B----4-:R-:W-:Y:S02]  /*41920*/  @P1 IMAD.MOV.U32 R5, RZ, RZ, R17 ;  /* 0x000000ffff051224 */ /* 0x010fe400078e0011 */
[----:B------:R-:W-:-:S05]  /*41930*/  @P1 IMAD.MOV.U32 R4, RZ, RZ, R16 ;  /* 0x000000ffff041224 */ /* 0x000fca00078e0010 */
[----:B------:R0:W4:Y:S02]  /*41940*/  @P1 LDG.E.U16 R40, desc[UR10][R4.64] ;  /* 0x0000000a04281981 */ /* 0x000124000c1e1500 */
[----:B0-----:R-:W-:Y:S02]  /*41950*/  @P1 IMAD.MOV.U32 R4, RZ, RZ, R6 ;  /* 0x000000ffff041224 */ /* 0x001fe400078e0006 */
[----:B------:R-:W-:-:S05]  /*41960*/  @P1 IMAD.MOV.U32 R5, RZ, RZ, R7 ;  /* 0x000000ffff051224 */ /* 0x000fca00078e0007 */
[----:B------:R0:W4:Y:S02]  /*41970*/  @P1 LDG.E.U16 R38, desc[UR10][R4.64] ;  /* 0x0000000a04261981 */ /* 0x000124000c1e1500 */
[----:B0-----:R-:W-:Y:S02]  /*41980*/  @P1 IMAD.MOV.U32 R4, RZ, RZ, R14 ;  /* 0x000000ffff041224 */ /* 0x001fe400078e000e */
[----:B------:R-:W-:-:S05]  /*41990*/  @P1 IMAD.MOV.U32 R5, RZ, RZ, R15 ;  /* 0x000000ffff051224 */ /* 0x000fca00078e000f */
        /* <DEDUP_REMOVED lines=11> */
[----:B----4-:R-:W-:Y:S04]  /*41a50*/  STL [R1+0x4338], R40 ;  /* 0x0043382801007387 */ /* 0x010fe80000100800 */
[----:B------:R-:W2:Y:S04]  /*41a60*/  LDL R7, [R1+0x35c4] ;  /* 0x0035c40001077983 */ /* 0x000ea80000100800 */
[----:B------:R-:W2:Y:S04]  /*41a70*/  LDL R6, [R1+0x3600] ;  /* 0x0036000001067983 */ /* 0x000ea80000100800 */
[----:B------:R-:W-:Y:S04]  /*41a80*/  STL [R1+0x433c], R38 ;  /* 0x00433c2601007387 */ /* 0x000fe80000100800 */
[----:B------:R-:W4:Y:S04]  /*41a90*/  LDL R15, [R1+0x35fc] ;  /* 0x0035fc00010f7983 */ /* 0x000f280000100800 */
[----:B------:R-:W4:Y:S04]  /*41aa0*/  LDL R14, [R1+0x360c] ;  /* 0x00360c00010e7983 */ /* 0x000f280000100800 */
[----:B------:R-:W-:Y:S04]  /*41ab0*/  STL [R1+0x4360], R36 ;  /* 0x0043602401007387 */ /* 0x000fe80000100800 */
[----:B------:R-:W4:Y:S04]  /*41ac0*/  LDL R9, [R1+0x3608] ;  /* 0x0036080001097983 */ /* 0x000f280000100800 */
[----:B------:R-:W4:Y:S04]  /*41ad0*/  LDL R8, [R1+0x3614] ;  /* 0x0036140001087983 */ /* 0x000f280000100800 */
[----:B---3--:R-:W-:Y:S04]  /*41ae0*/  STL [R1+0x4364], R34 ;  /* 0x0043642201007387 */ /* 0x008fe80000100800 */
[----:B------:R-:W3:Y:S04]  /*41af0*/  LDL R24, [R1+0x3610] ;  /* 0x0036100001187983 */ /* 0x000ee80000100800 */
[----:B------:R-:W3:Y:S01]  /*41b00*/  LDL R16, [R1+0x361c] ;  /* 0x00361c0001107983 */ /* 0x000ee20000100800 */
[----:B------:R-:W-:-:S02]  /*41b10*/  @P1 IMAD.MOV.U32 R4, RZ, RZ, R12 ;  /* 0x000000ffff041224 */ /* 0x000fc400078e000c */
[----:B------:R-:W-:Y:S01]  /*41b20*/  @P1 IMAD.MOV.U32 R5, RZ, RZ, R13 ;  /* 0x000000ffff051224 */ /* 0x000fe200078e000d */
[----:B------:R-:W-:-:S04]  /*41b30*/  ISETP.GT.AND P0, PT, R2, 0x7a, PT ;  /* 0x0000007a0200780c */ /* 0x000fc80003f04270 */
[----:B------:R0:W3:Y:S02]  /*41b40*/  @P1 LDG.E.U16 R32, desc[UR10][R4.64] ;  /* 0x0000000a04201981 */ /* 0x0000e4000c1e1500 */
[----:B0-----:R-:W-:Y:S02]  /*41b50*/  @P1 IMAD.MOV.U32 R4, RZ, RZ, R10 ;  /* 0x000000ffff041224 */ /* 0x001fe400078e000a */
[----:B------:R-:W-:-:S05]  /*41b60*/  @P1 IMAD.MOV.U32 R5, RZ, RZ, R11 ;  /* 0x000000ffff051224 */ /* 0x000fca00078e000b */
[----:B------:R0:W3:Y:S02]  /*41b70*/  @P1 LDG.E.U16 R3, desc[UR10][R4.64] ;  /* 0x0000000a04031981 */ /* 0x0000e4000c1e1500 */
[----:B0-----:R-:W-:Y:S02]  /*41b80*/  PRMT R4, RZ, 0x7610, R4 ;  /* 0x00007610ff047816 */ /* 0x001fe40000000004 */
[----:B------:R-:W-:-:S04]  /*41b90*/  PRMT R5, RZ, 0x7610, R5 ;  /* 0x00007610ff057816 */ /* 0x000fc80000000005 */
[----:B--2---:R4:W2:Y:S02]  /*41ba0*/  @P1 LDG.E.U16 R4, desc[UR10][R6.64] ;  /* 0x0000000a06041981 */ /* 0x0048a4000c1e1500 */
[----:B----4-:R-:W-:Y:S02]  /*41bb0*/  @P0 IMAD.MOV.U32 R7, RZ, RZ, R15 ;  /* 0x000000ffff070224 */ /* 0x010fe400078e000f */
[----:B------:R-:W-:-:S05]  /*41bc0*/  @P0 IMAD.MOV.U32 R6, RZ, RZ, R14 ;  /* 0x000000ffff060224 */ /* 0x000fca00078e000e */
[----:B------:R0:W4:Y:S02]  /*41bd0*/  @P0 LDG.E.U16 R5, desc[UR10][R6.64] ;  /* 0x0000000a06050981 */ /* 0x000124000c1e1500 */
[----:B0-----:R-:W-:Y:S02]  /*41be0*/  PRMT R6, RZ, 0x7610, R6 ;  /* 0x00007610ff067816 */ /* 0x001fe40000000006 */
[----:B------:R-:W-:-:S04]  /*41bf0*/  PRMT R7, RZ, 0x7610, R7 ;  /* 0x00007610ff077816 */ /* 0x000fc80000000007 */
[----:B------:R3:W4:Y:S02]  /*41c00*/  @P0 LDG.E.U16 R6, desc[UR10][R8.64] ;  /* 0x0000000a08060981 */ /* 0x000724000c1e1500 */
[----:B---3--:R-:W-:Y:S02]  /*41c10*/  @P0 IMAD.MOV.U32 R9, RZ, RZ, R24 ;  /* 0x000000ffff090224 */ /* 0x008fe400078e0018 */
[----:B------:R-:W-:-:S05]  /*41c20*/  @P0 IMAD.MOV.U32 R8, RZ, RZ, R16 ;  /* 0x000000ffff080224 */ /* 0x000fca00078e0010 */
[----:B------:R-:W3:Y:S04]  /*41c30*/  @P0 LDG.E.U16 R7, desc[UR10][R8.64] ;  /* 0x0000000a08070981 */ /* 0x000ee8000c1e1500 */
[----:B------:R-:W-:Y:S04]  /*41c40*/  STL [R1+0x4368], R32 ;  /* 0x0043682001007387 */ /* 0x000fe80000100800 */
[----:B------:R-:W3:Y:S04]  /*41c50*/  LDL R11, [R1+0x3618] ;  /* 0x00361800010b7983 */ /* 0x000ee80000100800 */
[----:B------:R-:W3:Y:S04]  /*41c60*/  LDL R10, [R1+0x3624] ;  /* 0x00362400010a7983 */ /* 0x000ee80000100800 */
[----:B------:R-:W3:Y:S04]  /*41c70*/  LDL R22, [R1+0x3620] ;  /* 0x0036200001167983 */ /* 0x000ee80000100800 */
[----:B------:R-:W3:Y:S04]  /*41c80*/  LDL R20, [R1+0x362c] ;  /* 0x00362c0001147983 */ /* 0x000ee80000100800 */
[----:B------:R-:W-:Y:S04]  /*41c90*/  STL [R1+0x436c], R3 ;  /* 0x00436c0301007387 */ /* 0x000fe80000100800 */
[----:B------:R-:W3:Y:S04]  /*41ca0*/  LDL R13, [R1+0x3628] ;  /* 0x00362800010d7983 */ /* 0x000ee80000100800 */
[----:B------:R-:W3:Y:S04]  /*41cb0*/  LDL R12, [R1+0x3634] ;  /* 0x00363400010c7983 */ /* 0x000ee80000100800 */
[----:B--2---:R-:W-:Y:S04]  /*41cc0*/  STL [R1+0x4370], R4 ;  /* 0x0043700401007387 */ /* 0x004fe80000100800 */
[----:B------:R-:W2:Y:S04]  /*41cd0*/  LDL R21, [R1+0x3630] ;  /* 0x0036300001157983 */ /* 0x000ea80000100800 */
[----:B------:R-:W2:Y:S04]  /*41ce0*/  LDL R17, [R1+0x3638] ;  /* 0x0036380001117983 */ /* 0x000ea80000100800 */
[----:B----4-:R0:W-:Y:S04]  /*41cf0*/  STL [R1+0x4374], R5 ;  /* 0x0043740501007387 */ /* 0x0101e80000100800 */
[----:B------:R-:W4:Y:S04]  /*41d00*/  LDL R15, [R1+0x3604] ;  /* 0x00360400010f7983 */ /* 0x000f280000100800 */
[----:B------:R-:W4:Y:S04]  /*41d10*/  LDL R14, [R1+0x3640] ;  /* 0x00364000010e7983 */ /* 0x000f280000100800 */
[----:B------:R1:W-:Y:S04]  /*41d20*/  STL [R1+0x4378], R6 ;  /* 0x0043780601007387 */ /* 0x0003e80000100800 */
[----:B------:R-:W4:Y:S04]  /*41d30*/  LDL R16, [R1+0x363c] ;  /* 0x00363c0001107983 */ /* 0x000f280000100800 */
[----:B0-----:R-:W4:Y:S04]  /*41d40*/  LDL R5, [R1+0x364c] ;  /* 0x00364c0001057983 */ /* 0x001f280000100800 */
[----:B---3--:R-:W-:Y:S04]  /*41d50*/  STL [R1+0x437c], R7 ;  /* 0x00437c0701007387 */ /* 0x008fe80000100800 */
[----:B------:R-:W3:Y:S04]  /*41d60*/  LDL R29, [R1+0x3648] ;  /* 0x00364800011d7983 */ /* 0x000ee80000100800 */
[----:B-1----:R-:W3:Y:S01]  /*41d70*/  LDL R6, [R1+0x3654] ;  /* 0x0036540001067983 */ /* 0x002ee20000100800 */
[----:B------:R-:W-:-:S02]  /*41d80*/  PRMT R8, RZ, 0x7610, R8 ;  /* 0x00007610ff087816 */ /* 0x000fc40000000008 */
[----:B------:R-:W-:Y:S02]  /*41d90*/  PRMT R9, RZ, 0x7610, R9 ;  /* 0x00007610ff097816 */ /* 0x000fe40000000009 */
[----:B------:R-:W-:Y:S01]  /*41da0*/  ISETP.GT.AND P1, PT, R2, 0x7b, PT ;  /* 0x0000007b0200780c */ /* 0x000fe20003f24270 */
[----:B------:R-:W3:Y:S04]  /*41db0*/  LDL R24, [R1+0x3650] ;  /* 0x0036500001187983 */ /* 0x000ee80000100800 */
[----:B------:R0:W3:Y:S02]  /*41dc0*/  @P0 LDG.E.U16 R8, desc[UR10][R10.64] ;  /* 0x0000000a0a080981 */ /* 0x0000e4000c1e1500 */
[----:B0-----:R-:W-:Y:S02]  /*41dd0*/  @P0 IMAD.MOV.U32 R10, RZ, RZ, R20 ;  /* 0x000000ffff0a0224 */ /* 0x001fe400078e0014 */
[----:B------:R-:W-:Y:S01]  /*41de0*/  @P0 IMAD.MOV.U32 R11, RZ, RZ, R22 ;  /* 0x000000ffff0b0224 */ /* 0x000fe200078e0016 */
[----:B------:R-:W3:Y:S04]  /*41df0*/  LDL R20, [R1+0x365c] ;  /* 0x00365c0001147983 */ /* 0x000ee80000100800 */
[----:B------:R-:W3:Y:S04]  /*41e00*/  LDL R22, [R1+0x3658] ;  /* 0x0036580001167983 */ /* 0x000ee80000100800 */
[----:B------:R0:W3:Y:S02]  /*41e10*/  @P0 LDG.E.U16 R9, desc[UR10][R10.64] ;  /* 0x0000000a0a090981 */ /* 0x0000e4000c1e1500 */
[----:B0-----:R-:W-:-:S02]  /*41e20*/  PRMT R10, RZ, 0x7610, R10 ;  /* 0x00007610ff0a7816 */ /* 0x001fc4000000000a */
[----:B------:R-:W-:-:S04]  /*41e30*/  PRMT R11, RZ, 0x7610, R11 ;  /* 0x00007610ff0b7816 */ /* 0x000fc8000000000b */
[----:B------:R2:W3:Y:S02]  /*41e40*/  @P0 LDG.E.U16 R10, desc[UR10][R12.64] ;  /* 0x0000000a0c0a0981 */ /* 0x0004e4000c1e1500 */
[----:B--2---:R-:W-:Y:S02]  /*41e50*/  @P0 IMAD.MOV.U32 R12, RZ, RZ, R17 ;  /* 0x000000ffff0c0224 */ /* 0x004fe400078e0011 */
[----:B------:R-:W-:Y:S01]  /*41e60*/  @P0 IMAD.MOV.U32 R13, RZ, RZ, R21 ;  /* 0x000000ffff0d0224 */ /* 0x000fe200078e0015 */
[----:B------:R-:W2:Y:S04]  /*41e70*/  LDL R17, [R1+0x3660] ;  /* 0x0036600001117983 */ /* 0x000ea80000100800 */
[----:B------:R-:W2:Y:S04]  /*41e80*/  LDL R21, [R1+0x3664] ;  /* 0x0036640001157983 */ /* 0x000ea80000100800 */
[----:B------:R0:W2:Y:S02]  /*41e90*/  @P0 LDG.E.U16 R11, desc[UR10][R12.64] ;  /* 0x0000000a0c0b0981 */ /* 0x0000a4000c1e1500 */
[----:B0-----:R-:W-:-:S06]  /*41ea0*/  PRMT R12, RZ, 0x7610, R12 ;  /* 0x00007610ff0c7816 */ /* 0x001fcc000000000c */
[----:B----4-:R0:W4:Y:S02]  /*41eb0*/  @P0 LDG.E.U16 R12, desc[UR10][R14.64] ;  /* 0x0000000a0e0c0981 */ /* 0x010124000c1e1500 */
[----:B0-----:R-:W-:Y:S02]  /*41ec0*/  @P1 IMAD.MOV.U32 R14, RZ, RZ, R5 ;  /* 0x000000ffff0e1224 */ /* 0x001fe400078e0005 */
[----:B------:R-:W-:Y:S01]  /*41ed0*/  @P1 IMAD.MOV.U32 R15, RZ, RZ, R16 ;  /* 0x000000ffff0f1224 */ /* 0x000fe200078e0010 */
[----:B------:R-:W4:Y:S04]  /*41ee0*/  LDL R5, [R1+0x3674] ;  /* 0x0036740001057983 */ /* 0x000f280000100800 */
[----:B------:R-:W4:Y:S04]  /*41ef0*/  LDL R16, [R1+0x366c] ;  /* 0x00366c0001107983 */ /* 0x000f280000100800 */
[----:B------:R3:W4:Y:S02]  /*41f00*/  @P1 LDG.E.U16 R30, desc[UR10][R14.64] ;  /* 0x0000000a0e1e1981 */ /* 0x000724000c1e1500 */
[----:B---3--:R-:W-:-:S02]  /*41f10*/  @P1 IMAD.MOV.U32 R15, RZ, RZ, R29 ;  /* 0x000000ffff0f1224 */ /* 0x008fc400078e001d */
[----:B------:R-:W-:Y:S02]  /*41f20*/  @P1 IMAD.MOV.U32 R14, RZ, RZ, R6 ;  /* 0x000000ffff0e1224 */ /* 0x000fe400078e0006 */
[----:B------:R-:W3:Y:S04]  /*41f30*/  LDL R6, [R1+0x3668] ;  /* 0x0036680001067983 */ /* 0x000ee80000100800 */
[----:B------:R0:W3:Y:S02]  /*41f40*/  @P1 LDG.E.U16 R25, desc[UR10][R14.64] ;  /* 0x0000000a0e191981 */ /* 0x0000e4000c1e1500 */
[----:B0-----:R-:W-:Y:S02]  /*41f50*/  @P1 IMAD.MOV.U32 R15, RZ, RZ, R24 ;  /* 0x000000ffff0f1224 */ /* 0x001fe400078e0018 */
[----:B------:R-:W-:-:S05]  /*41f60*/  @P1 IMAD.MOV.U32 R14, RZ, RZ, R20 ;  /* 0x000000ffff0e1224 */ /* 0x000fca00078e0014 */
[----:B------:R0:W3:Y:S02]  /*41f70*/  @P1 LDG.E.U16 R23, desc[UR10][R14.64] ;  /* 0x0000000a0e171981 */ /* 0x0000e4000c1e1500 */
[----:B0-----:R-:W-:Y:S02]  /*41f80*/  @P1 IMAD.MOV.U32 R15, RZ, RZ, R22 ;  /* 0x000000ffff0f1224 */ /* 0x001fe400078e0016 */
[----:B--2---:R-:W-:-:S05]  /*41f90*/  @P1 IMAD.MOV.U32 R14, RZ, RZ, R21 ;  /* 0x000000ffff0e1224 */ /* 0x004fca00078e0015 */
[----:B------:R0:W2:Y:S02]  /*41fa0*/  @P1 LDG.E.U16 R19, desc[UR10][R14.64] ;  /* 0x0000000a0e131981 */ /* 0x0000a4000c1e1500 */
[----:B0-----:R-:W-:Y:S02]  /*41fb0*/  @P1 IMAD.MOV.U32 R15, RZ, RZ, R17 ;  /* 0x000000ffff0f1224 */ /* 0x001fe400078e0011 */
[----:B----4-:R-:W-:-:S05]  /*41fc0*/  @P1 IMAD.MOV.U32 R14, RZ, RZ, R16 ;  /* 0x000000ffff0e1224 */ /* 0x010fca00078e0010 */
[----:B------:R0:W4:Y:S04]  /*41fd0*/  @P1 LDG.E.U16 R18, desc[UR10][R14.64] ;  /* 0x0000000a0e121981 */ /* 0x000128000c1e1500 */
[----:B---3--:R1:W-:Y:S04]  /*41fe0*/  STL [R1+0xde0], R25 ;  /* 0x000de01901007387 */ /* 0x0083e80000100800 */
[----:B------:R-:W3:Y:S04]  /*41ff0*/  LDL R24, [R1+0x3678] ;  /* 0x0036780001187983 */ /* 0x000ee80000100800 */
[----:B------:R-:W3:Y:S04]  /*42000*/  LDL R20, [R1+0x3680] ;  /* 0x0036800001147983 */ /* 0x000ee80000100800 */
[----:B------:R-:W3:Y:S04]  /*42010*/  LDL R21, [R1+0x3644] ;  /* 0x0036440001157983 */ /* 0x000ee80000100800 */
[----:B-1----:R-:W3:Y:S01]  /*42020*/  LDL R25, [R1+0x3670] ;  /* 0x0036700001197983 */ /* 0x002ee20000100800 */
[----:B0-----:R-:W-:-:S02]  /*42030*/  @P1 IMAD.MOV.U32 R14, RZ, RZ, R5 ;  /* 0x000000ffff0e1224 */ /* 0x001fc400078e0005 */
[----:B------:R-:W-:-:S05]  /*42040*/  @P1 IMAD.MOV.U32 R15, RZ, RZ, R6 ;  /* 0x000000ffff0f1224 */ /* 0x000fca00078e0006 */
[----:B------:R3:W3:Y:S04]  /*42050*/  @P1 LDG.E.U16 R28, desc[UR10][R14.64] ;  /* 0x0000000a0e1c1981 */ /* 0x0006e8000c1e1500 */
[----:B------:R0:W-:Y:S04]  /*42060*/  STL [R1+0xdd8], R23 ;  /* 0x000dd81701007387 */ /* 0x0001e80000100800 */
[----:B------:R-:W3:Y:S04]  /*42070*/  LDL R22, [R1+0x368c] ;  /* 0x00368c0001167983 */ /* 0x000ee80000100800 */
[----:B------:R-:W3:Y:S04]  /*42080*/  LDL R17, [R1+0x3688] ;  /* 0x0036880001117983 */ /* 0x000ee80000100800 */
[----:B------:R-:W3:Y:S04]  /*42090*/  LDL R16, [R1+0x3694] ;  /* 0x0036940001107983 */ /* 0x000ee80000100800 */
[----:B0-----:R-:W3:Y:S04]  /*420a0*/  LDL R23, [R1+0x367c] ;  /* 0x00367c0001177983 */ /* 0x001ee80000100800 */
[----:B--2---:R0:W-:Y:S04]  /*420b0*/  STL [R1+0xdd0], R19 ;  /* 0x000dd01301007387 */ /* 0x0041e80000100800 */
[----:B0-----:R-:W2:Y:S04]  /*420c0*/  LDL R19, [R1+0x3690] ;  /* 0x0036900001137983 */ /* 0x001ea80000100800 */
[----:B----4-:R0:W-:Y:S04]  /*420d0*/  STL [R1+0xdc8], R18 ;  /* 0x000dc81201007387 */ /* 0x0101e80000100800 */
[----:B------:R-:W4:Y:S04]  /*420e0*/  LDL R6, [R1+0x3698] ;  /* 0x0036980001067983 */ /* 0x000f280000100800 */
[----:B------:R-:W4:Y:S04]  /*420f0*/  LDL R5, [R1+0x36a4] ;  /* 0x0036a40001057983 */ /* 0x000f280000100800 */
[----:B0-----:R-:W4:Y:S04]  /*42100*/  LDL R18, [R1+0x369c] ;  /* 0x00369c0001127983 */ /* 0x001f280000100800 */
[----:B------:R-:W-:Y:S01]  /*42110*/  STL [R1+0xde8], R30 ;  /* 0x000de81e01007387 */ /* 0x000fe20000100800 */
[----:B---3--:R-:W-:-:S03]  /*42120*/  @P1 IMAD.MOV.U32 R14, RZ, RZ, R24 ;  /* 0x000000ffff0e1224 */ /* 0x008fc600078e0018 */
[----:B------:R-:W3:Y:S01]  /*42130*/  LDL R24, [R1+0x36ac] ;  /* 0x0036ac0001187983 */ /* 0x000ee20000100800 */
[----:B------:R-:W-:-:S03]  /*42140*/  @P1 IMAD.MOV.U32 R15, RZ, RZ, R25 ;  /* 0x000000ffff0f1224 */ /* 0x000fc600078e0019 */
[----:B------:R-:W3:Y:S04]  /*42150*/  LDL R25, [R1+0x36a0] ;  /* 0x0036a00001197983 */ /* 0x000ee80000100800 */
[----:B------:R0:W3:Y:S02]  /*42160*/  @P1 LDG.E.U16 R27, desc[UR10][R14.64] ;  /* 0x0000000a0e1b1981 */ /* 0x0000e4000c1e1500 */
[----:B0-----:R-:W-:Y:S02]  /*42170*/  @P1 IMAD.MOV.U32 R14, RZ, RZ, R20 ;  /* 0x000000ffff0e1224 */ /* 0x001fe400078e0014 */
[----:B------:R-:W-:Y:S01]  /*42180*/  @P1 IMAD.MOV.U32 R15, RZ, RZ, R21 ;  /* 0x000000ffff0f1224 */ /* 0x000fe200078e0015 */
[----:B------:R-:W-:Y:S01]  /*42190*/  ISETP.GT.AND P0, PT, R2, 0x7c, PT ;  /* 0x0000007c0200780c */ /* 0x000fe20003f04270 */
[----:B------:R-:W3:Y:S04]  /*421a0*/  LDL R21, [R1+0x36a8] ;  /* 0x0036a80001157983 */ /* 0x000ee80000100800 */
[----:B------:R0:W3:Y:S04]  /*421b0*/  @P1 LDG.E.U16 R26, desc[UR10][R14.64] ;  /* 0x0000000a0e1a1981 */ /* 0x0000e8000c1e1500 */
[----:B------:R-:W3:Y:S01]  /*421c0*/  LDL R20, [R1+0x36b4] ;  /* 0x0036b40001147983 */ /* 0x000ee20000100800 */
[----:B------:R-:W-:-:S03]  /*421d0*/  PRMT R13, RZ, 0x7610, R13 ;  /* 0x00007610ff0d7816 */ /* 0x000fc6000000000d */
[----:B0-----:R-:W-:Y:S02]  /*421e0*/  @P0 IMAD.MOV.U32 R14, RZ, RZ, R22 ;  /* 0x000000ffff0e0224 */ /* 0x001fe400078e0016 */
[----:B------:R-:W-:-:S05]  /*421f0*/  @P0 IMAD.MOV.U32 R15, RZ, RZ, R23 ;  /* 0x000000ffff0f0224 */ /* 0x000fca00078e0017 */
[----:B------:R0:W3:Y:S02]  /*42200*/  @P0 LDG.E.U16 R13, desc[UR10][R14.64] ;  /* 0x0000000a0e0d0981 */ /* 0x0000e4000c1e1500 */
[----:B0-----:R-:W-:Y:S02]  /*42210*/  PRMT R14, RZ, 0x7610, R14 ;  /* 0x00007610ff0e7816 */ /* 0x001fe4000000000e */
[----:B------:R-:W-:-:S04]  /*42220*/  PRMT R15, RZ, 0x7610, R15 ;  /* 0x00007610ff0f7816 */ /* 0x000fc8000000000f */
[----:B------:R2:W3:Y:S02]  /*42230*/  @P0 LDG.E.U16 R14, desc[UR10][R16.64] ;  /* 0x0000000a100e0981 */ /* 0x0004e4000c1e1500 */
[----:B--2---:R-:W-:Y:S02]  /*42240*/  @P0 IMAD.MOV.U32 R17, RZ, RZ, R19 ;  /* 0x000000ffff110224 */ /* 0x004fe400078e0013 */
[----:B----4-:R-:W-:Y:S02]  /*42250*/  @P0 IMAD.MOV.U32 R19, RZ, RZ, R6 ;  /* 0x000000ffff130224 */ /* 0x010fe400078e0006 */
[----:B------:R-:W-:Y:S02]  /*42260*/  @P0 IMAD.MOV.U32 R16, RZ, RZ, R18 ;  /* 0x000000ffff100224 */ /* 0x000fe400078e0012 */
[----:B------:R-:W-:-:S03]  /*42270*/  @P0 IMAD.MOV.U32 R18, RZ, RZ, R5 ;  /* 0x000000ffff120224 */ /* 0x000fc600078e0005 */
[----:B------:R0:W2:Y:S02]  /*42280*/  @P0 LDG.E.U16 R15, desc[UR10][R16.64] ;  /* 0x0000000a100f0981 */ /* 0x0000a4000c1e1500 */
[----:B0-----:R-:W-:-:S06]  /*42290*/  PRMT R16, RZ, 0x7610, R16 ;  /* 0x00007610ff107816 */ /* 0x001fcc0000000010 */
[----:B------:R0:W4:Y:S04]  /*422a0*/  @P0 LDG.E.U16 R16, desc[UR10][R18.64] ;  /* 0x0000000a12100981 */ /* 0x000128000c1e1500 */
[----:B---3--:R1:W-:Y:S04]  /*422b0*/  STL [R1+0xdb8], R27 ;  /* 0x000db81b01007387 */ /* 0x0083e80000100800 */
[----:B-1----:R-:W3:Y:S04]  /*422c0*/  LDL R27, [R1+0x36b0] ;  /* 0x0036b000011b7983 */ /* 0x002ee80000100800 */
[----:B------:R1:W-:Y:S04]  /*422d0*/  STL [R1+0xdb0], R26 ;  /* 0x000db01a01007387 */ /* 0x0003e80000100800 */
[----:B------:R-:W2:Y:S04]  /*422e0*/  LDL R23, [R1+0x3684] ;  /* 0x0036840001177983 */ /* 0x000ea80000100800 */
[----:B------:R-:W2:Y:S04]  /*422f0*/  LDL R22, [R1+0x36c0] ;  /* 0x0036c00001167983 */ /* 0x000ea80000100800 */
[----:B------:R-:W4:Y:S04]  /*42300*/  LDL R6, [R1+0x36bc] ;  /* 0x0036bc0001067983 */ /* 0x000f280000100800 */
[----:B------:R-:W4:Y:S04]  /*42310*/  LDL R5, [R1+0x36cc] ;  /* 0x0036cc0001057983 */ /* 0x000f280000100800 */
[----:B-1----:R-:W2:Y:S04]  /*42320*/  LDL R26, [R1+0x36b8] ;  /* 0x0036b800011a7983 */ /* 0x002ea80000100800 */
[----:B------:R1:W-:Y:S01]  /*42330*/  STL [R1+0xdc0], R28 ;  /* 0x000dc01c01007387 */ /* 0x0003e20000100800 */
[----:B0-----:R-:W-:-:S02]  /*42340*/  @P0 IMAD.MOV.U32 R18, RZ, RZ, R24 ;  /* 0x000000ffff120224 */ /* 0x001fc400078e0018 */
[----:B------:R-:W-:Y:S01]  /*42350*/  @P0 IMAD.MOV.U32 R19, RZ, RZ, R25 ;  /* 0x000000ffff130224 */ /* 0x000fe200078e0019 */
[----:B------:R-:W4:Y:S04]  /*42360*/  LDL R24, [R1+0x36d4] ;  /* 0x0036d40001187983 */ /* 0x000f280000100800 */
[----:B------:R-:W4:Y:S04]  /*42370*/  LDL R25, [R1+0x36c8] ;  /* 0x0036c80001197983 */ /* 0x000f280000100800 */
[----:B------:R-:W4:Y:S04]  /*42380*/  LDL R31, [R1+0x36d0] ;  /* 0x0036d000011f7983 */ /* 0x000f280000100800 */
[----:B------:R-:W4:Y:S01]  /*42390*/  LDL R30, [R1+0x36dc] ;  /* 0x0036dc00011e7983 */ /* 0x000f220000100800 */
[----:B------:R-:W-:-:S02]  /*423a0*/  PRMT R17, RZ, 0x7610, R17 ;  /* 0x00007610ff117816 */ /* 0x000fc40000000011 */
[----:B------:R-:W-:Y:S01]  /*423b0*/  ISETP.GT.AND P1, PT, R2, 0x7d, PT ;  /* 0x0000007d0200780c */ /* 0x000fe20003f24270 */
[----:B------:R-:W4:Y:S04]  /*423c0*/  LDL R29, [R1+0x36e0] ;  /* 0x0036e000011d7983 */ /* 0x000f280000100800 */
[----:B-1----:R-:W4:Y:S04]  /*423d0*/  LDL R28, [R1+0x36ec] ;  /* 0x0036ec00011c7983 */ /* 0x002f280000100800 */
[----:B------:R0:W4:Y:S04]  /*423e0*/  @P0 LDG.E.U16 R17, desc[UR10][R18.64] ;  /* 0x0000000a12110981 */ /* 0x000128000c1e1500 */
[----:B------:R-:W4:Y:S04]  /*423f0*/  LDL R44, [R1+0x36f0] ;  /* 0x0036f000012c7983 */ /* 0x000f280000100800 */
[----:B------:R-:W4:Y:S04]  /*42400*/  LDL R40, [R1+0x36f8] ;  /* 0x0036f80001287983 */ /* 0x000f280000100800 */
[----:B------:R-:W4:Y:S04]  /*42410*/  LDL R38, [R1+0x36fc] ;  /* 0x0036fc0001267983 */ /* 0x000f280000100800 */
[----:B------:R-:W4:Y:S04]  /*42420*/  LDL R34, [R1+0x370c] ;  /* 0x00370c0001227983 */ /* 0x000f280000100800 */
[----:B------:R-:W4:Y:S04]  /*42430*/  LDL R48, [R1+0x3710] ;  /* 0x0037100001307983 */ /* 0x000f280000100800 */
[----:B------:R-:W4:Y:S01]  /*42440*/  LDL R46, [R1+0x371c] ;  /* 0x00371c00012e7983 */ /* 0x000f220000100800 */
[----:B------:R-:W-:-:S03]  /*42450*/  PRMT R32, RZ, 0x7610, R32 ;  /* 0x00007610ff207816 */ /* 0x000fc60000000020 */
[----:B------:R-:W4:Y:S04]  /*42460*/  LDL R51, [R1+0x3750] ;  /* 0x0037500001337983 */ /* 0x000f280000100800 */
[----:B------:R-:W4:Y:S01]  /*42470*/  LDL R50, [R1+0x3764] ;  /* 0x0037640001327983 */ /* 0x000f220000100800 */
[----:B0-----:R-:W-:Y:S02]  /*42480*/  PRMT R18, RZ, 0x7610, R18 ;  /* 0x00007610ff127816 */ /* 0x001fe40000000012 */
[----:B------:R-:W-:Y:S01]  /*42490*/  PRMT R19, RZ, 0x7610, R19 ;  /* 0x00007610ff137816 */ /* 0x000fe20000000013 */
[----:B------:R-:W4:Y:S04]  /*424a0*/  LDL R49, [R1+0x3760] ;  /* 0x0037600001317983 */ /* 0x000f280000100800 */
[----:B------:R3:W4:Y:S02]  /*424b0*/  @P0 LDG.E.U16 R18, desc[UR10][R20.64] ;  /* 0x0000000a14120981 */ /* 0x000724000c1e1500 */
[----:B---3--:R-:W-:-:S02]  /*424c0*/  @P0 IMAD.MOV.U32 R21, RZ, RZ, R27 ;  /* 0x000000ffff150224 */ /* 0x008fc400078e001b */
[----:B------:R-:W3:Y:S01]  /*424d0*/  LDL R27, [R1+0x36d8] ;  /* 0x0036d800011b7983 */ /* 0x000ee20000100800 */
[----:B--2---:R-:W-:-:S03]  /*424e0*/  @P0 IMAD.MOV.U32 R20, RZ, RZ, R26 ;  /* 0x000000ffff140224 */ /* 0x004fc600078e001a */
[----:B------:R-:W3:Y:S04]  /*424f0*/  LDL R26, [R1+0x36e4] ;  /* 0x0036e400011a7983 */ /* 0x000ee80000100800 */
[----:B------:R0:W2:Y:S02]  /*42500*/  @P0 LDG.E.U16 R19, desc[UR10][R20.64] ;  /* 0x0000000a14130981 */ /* 0x0000a4000c1e1500 */
[----:B0-----:R-:W-:Y:S02]  /*42510*/  PRMT R20, RZ, 0x7610, R20 ;  /* 0x00007610ff147816 */ /* 0x001fe40000000014 */
[----:B------:R-:W-:-:S04]  /*42520*/  PRMT R21, RZ, 0x7610, R21 ;  /* 0x00007610ff157816 */ /* 0x000fc80000000015 */
[----:B------:R4:W2:Y:S02]  /*42530*/  @P0 LDG.E.U16 R20, desc[UR10][R22.64] ;  /* 0x0000000a16140981 */ /* 0x0008a4000c1e1500 */
[----:B----4-:R-:W-:Y:S02]  /*42540*/  @P1 IMAD.MOV.U32 R22, RZ, RZ, R5 ;  /* 0x000000ffff161224 */ /* 0x010fe400078e0005 */
[----:B------:R-:W-:Y:S01]  /*42550*/  @P1 IMAD.MOV.U32 R23, RZ, RZ, R6 ;  /* 0x000000ffff171224 */ /* 0x000fe200078e0006 */
[----:B------:R-:W4:Y:S04]  /*42560*/  LDL R5, [R1+0x36f4] ;  /* 0x0036f40001057983 */ /* 0x000f280000100800 */
[----:B------:R-:W2:Y:S04]  /*42570*/  LDL R6, [R1+0x36e8] ;  /* 0x0036e80001067983 */ /* 0x000ea80000100800 */
[----:B------:R0:W2:Y:S02]  /*42580*/  @P1 LDG.E.U16 R21, desc[UR10][R22.64] ;  /* 0x0000000a16151981 */ /* 0x0000a4000c1e1500 */
[----:B0-----:R-:W-:-:S06]  /*42590*/  PRMT R22, RZ, 0x7610, R22 ;  /* 0x00007610ff167816 */ /* 0x001fcc0000000016 */
[----:B------:R0:W2:Y:S02]  /*425a0*/  @P1 LDG.E.U16 R22, desc[UR10][R24.64] ;  /* 0x0000000a18161981 */ /* 0x0000a4000c1e1500 */
[----:B0-----:R-:W-:Y:S02]  /*425b0*/  @P1 IMAD.MOV.U32 R24, RZ, RZ, R30 ;  /* 0x000000ffff181224 */ /* 0x001fe400078e001e */
[----:B------:R-:W-:Y:S01]  /*425c0*/  @P1 IMAD.MOV.U32 R25, RZ, RZ, R31 ;  /* 0x000000ffff191224 */ /* 0x000fe200078e001f */
[----:B------:R-:W2:Y:S04]  /*425d0*/  LDL R30, [R1+0x3700] ;  /* 0x00370000011e7983 */ /* 0x000ea80000100800 */
[----:B------:R-:W2:Y:S01]  /*425e0*/  LDL R31, [R1+0x36c4] ;  /* 0x0036c400011f7983 */ /* 0x000ea20000100800 */
[----:B------:R-:W-:-:S06]  /*425f0*/  PRMT R23, RZ, 0x7610, R23 ;  /* 0x00007610ff177816 */ /* 0x000fcc0000000017 */
[----:B------:R0:W2:Y:S02]  /*42600*/  @P1 LDG.E.U16 R23, desc[UR10][R24.64] ;  /* 0x0000000a18171981 */ /* 0x0000a4000c1e1500 */
[----:B0-----:R-:W-:Y:S02]  /*42610*/  PRMT R24, RZ, 0x7610, R24 ;  /* 0x00007610ff187816 */ /* 0x001fe40000000018 */
[----:B------:R-:W-:Y:S02]  /*42620*/  PRMT R25, RZ, 0x7610, R25 ;  /* 0x00007610ff197816 */ /* 0x000fe40000000019 */
[----:B------:R-:W-:Y:S02]  /*42630*/  ISETP.GT.AND P0, PT, R2, 0x7e, PT ;  /* 0x0000007e0200780c */ /* 0x000fe40003f04270 */
[----:B---3--:R0:W3:Y:S02]  /*42640*/  @P1 LDG.E.U16 R24, desc[UR10][R26.64] ;  /* 0x0000000a1a181981 */ /* 0x0080e4000c1e1500 */
[----:B0-----:R-:W-:-:S02]  /*42650*/  @P1 IMAD.MOV.U32 R26, RZ, RZ, R28 ;  /* 0x000000ffff1a1224 */ /* 0x001fc400078e001c */
[----:B------:R-:W-:-:S05]  /*42660*/  @P1 IMAD.MOV.U32 R27, RZ, RZ, R29 ;  /* 0x000000ffff1b1224 */ /* 0x000fca00078e001d */
[----:B------:R0:W3:Y:S02]  /*42670*/  @P1 LDG.E.U16 R25, desc[UR10][R26.64] ;  /* 0x0000000a1a191981 */ /* 0x0000e4000c1e1500 */
[----:B0-----:R-:W-:Y:S01]  /*42680*/  PRMT R26, RZ, 0x7610, R26 ;  /* 0x00007610ff1a7816 */ /* 0x001fe2000000001a */
[----:B----4-:R-:W-:Y:S02]  /*42690*/  @P1 IMAD.MOV.U32 R28, RZ, RZ, R5 ;  /* 0x000000ffff1c1224 */ /* 0x010fe400078e0005 */
[----:B--2---:R-:W-:Y:S01]  /*426a0*/  @P1 IMAD.MOV.U32 R29, RZ, RZ, R6 ;  /* 0x000000ffff1d1224 */ /* 0x004fe200078e0006 */
[----:B------:R-:W2:Y:S04]  /*426b0*/  LDL R5, [R1+0x3714] ;  /* 0x0037140001057983 */ /* 0x000ea80000100800 */
[----:B------:R-:W4:Y:S04]  /*426c0*/  LDL R6, [R1+0x3708] ;  /* 0x0037080001067983 */ /* 0x000f280000100800 */
[----:B------:R0:W3:Y:S01]  /*426d0*/  @P1 LDG.E.U16 R26, desc[UR10][R28.64] ;  /* 0x0000000a1c1a1981 */ /* 0x0000e2000c1e1500 */
[----:B------:R-:W-:Y:S01]  /*426e0*/  PRMT R27, RZ, 0x7610, R27 ;  /* 0x00007610ff1b7816 */ /* 0x000fe2000000001b */
[----:B0-----:R-:W-:-:S02]  /*426f0*/  @P1 IMAD.MOV.U32 R28, RZ, RZ, R40 ;  /* 0x000000ffff1c1224 */ /* 0x001fc400078e0028 */
[----:B------:R-:W-:Y:S01]  /*42700*/  @P1 IMAD.MOV.U32 R29, RZ, RZ, R44 ;  /* 0x000000ffff1d1224 */ /* 0x000fe200078e002c */
[----:B------:R-:W3:Y:S04]  /*42710*/  LDL R40, [R1+0x3724] ;  /* 0x0037240001287983 */ /* 0x000ee80000100800 */
[----:B------:R-:W3:Y:S04]  /*42720*/  LDL R44, [R1+0x3718] ;  /* 0x00371800012c7983 */ /* 0x000ee80000100800 */
[----:B------:R0:W3:Y:S02]  /*42730*/  @P1 LDG.E.U16 R27, desc[UR10][R28.64] ;  /* 0x0000000a1c1b1981 */ /* 0x0000e4000c1e1500 */
[----:B0-----:R-:W-:-:S06]  /*42740*/  PRMT R28, RZ, 0x7610, R28 ;  /* 0x00007610ff1c7816 */ /* 0x001fcc000000001c */
[----:B------:R0:W3:Y:S02]  /*42750*/  @P1 LDG.E.U16 R28, desc[UR10][R30.64] ;  /* 0x0000000a1e1c1981 */ /* 0x0000e4000c1e1500 */
[----:B0-----:R-:W-:Y:S02]  /*42760*/  @P0 IMAD.MOV.U32 R30, RZ, RZ, R34 ;  /* 0x000000ffff1e0224 */ /* 0x001fe400078e0022 */
[----:B------:R-:W-:Y:S01]  /*42770*/  @P0 IMAD.MOV.U32 R31, RZ, RZ, R38 ;  /* 0x000000ffff1f0224 */ /* 0x000fe200078e0026 */
[----:B------:R-:W3:Y:S04]  /*42780*/  LDL R34, [R1+0x372c] ;  /* 0x00372c0001227983 */ /* 0x000ee80000100800 */
[----:B------:R-:W3:Y:S01]  /*42790*/  LDL R38, [R1+0x3720] ;  /* 0x0037200001267983 */ /* 0x000ee20000100800 */
[----:B------:R-:W-:-:S06]  /*427a0*/  PRMT R29, RZ, 0x7610, R29 ;  /* 0x00007610ff1d7816 */ /* 0x000fcc000000001d */
[----:B------:R2:W3:Y:S02]  /*427b0*/  @P0 LDG.E.U16 R29, desc[UR10][R30.64] ;  /* 0x0000000a1e1d0981 */ /* 0x0004e4000c1e1500 */
[----:B--2---:R-:W-:Y:S02]  /*427c0*/  @P0 IMAD.MOV.U32 R30, RZ, RZ, R5 ;  /* 0x000000ffff1e0224 */ /* 0x004fe400078e0005 */
[----:B----4-:R-:W-:Y:S01]  /*427d0*/  @P0 IMAD.MOV.U32 R31, RZ, RZ, R6 ;  /* 0x000000ffff1f0224 */ /* 0x010fe200078e0006 */
[----:B------:R-:W2:Y:S04]  /*427e0*/  LDL R5, [R1+0x3734] ;  /* 0x0037340001057983 */ /* 0x000ea80000100800 */
[----:B------:R-:W4:Y:S04]  /*427f0*/  LDL R6, [R1+0x3728] ;  /* 0x0037280001067983 */ /* 0x000f280000100800 */
[----:B------:R0:W4:Y:S02]  /*42800*/  @P0 LDG.E.U16 R33, desc[UR10][R30.64] ;  /* 0x0000000a1e210981 */ /* 0x000124000c1e1500 */
[----:B0-----:R-:W-:-:S02]  /*42810*/  @P0 IMAD.MOV.U32 R30, RZ, RZ, R46 ;  /* 0x000000ffff1e0224 */ /* 0x001fc400078e002e */
[----:B------:R-:W-:Y:S01]  /*42820*/  @P0 IMAD.MOV.U32 R31, RZ, RZ, R48 ;  /* 0x000000ffff1f0224 */ /* 0x000fe200078e0030 */
[----:B------:R-:W4:Y:S04]  /*42830*/  LDL R46, [R1+0x3738] ;  /* 0x00373800012e7983 */ /* 0x000f280000100800 */
[----:B------:R-:W4:Y:S04]  /*42840*/  LDL R48, [R1+0x3730] ;  /* 0x0037300001307983 */ /* 0x000f280000100800 */
[----:B------:R3:W4:Y:S02]  /*42850*/  @P0 LDG.E.U16 R35, desc[UR10][R30.64] ;  /* 0x0000000a1e230981 */ /* 0x000724000c1e1500 */
        /* <DEDUP_REMOVED lines=9> */
[----:B------:R2:W3:Y:S01]  /*428f0*/  @P0 LDG.E.U16 R39, desc[UR10][R30.64] ;  /* 0x0000000a1e270981 */ /* 0x0004e2000c1e1500 */
[----:B------:R-:W-:Y:S01]  /*42900*/  ISETP.GT.AND P1, PT, R2, 0x7f, PT ;  /* 0x0000007f0200780c */ /* 0x000fe20003f24270 */
[----:B--2---:R-:W-:-:S02]  /*42910*/  @P0 IMAD.MOV.U32 R30, RZ, RZ, R5 ;  /* 0x000000ffff1e0224 */ /* 0x004fc400078e0005 */
        /* <DEDUP_REMOVED lines=20> */
[----:B----4-:R-:W-:Y:S01]  /*42a60*/  @P1 IMAD.MOV.U32 R31, RZ, RZ, R6 ;  /* 0x000000ffff1f1224 */ /* 0x010fe200078e0006 */
[----:B---3--:R0:W-:Y:S04]  /*42a70*/  STL [R1+0x5e0], R32 ;  /* 0x0005e02001007387 */ /* 0x0081e80000100800 */
[----:B------:R-:W2:Y:S04]  /*42a80*/  LDL R6, [R1+0x3790] ;  /* 0x0037900001067983 */ /* 0x000ea80000100800 */
[----:B------:R-:W3:Y:S04]  /*42a90*/  LDL R5, [R1+0x3a40] ;  /* 0x003a400001057983 */ /* 0x000ee80000100800 */
[----:B0-----:R-:W4:Y:S01]  /*42aa0*/  LDL R32, [R1+0x3794] ;  /* 0x0037940001207983 */ /* 0x001f220000100800 */
[----:B------:R-:W-:-:S02]  /*42ab0*/  PRMT R52, RZ, 0x7610, R52 ;  /* 0x00007610ff347816 */ /* 0x000fc40000000034 */
[----:B------:R-:W-:-:S04]  /*42ac0*/  PRMT R3, RZ, 0x7610, R3 ;  /* 0x00007610ff037816 */ /* 0x000fc80000000003 */
[----:B------:R0:W2:Y:S02]  /*42ad0*/  @P1 LDG.E.U16 R52, desc[UR10][R30.64] ;  /* 0x0000000a1e341981 */ /* 0x0000a4000c1e1500 */
[----:B0-----:R-:W-:Y:S02]  /*42ae0*/  @P1 IMAD.MOV.U32 R30, RZ, RZ, R50 ;  /* 0x000000ffff1e1224 */ /* 0x001fe400078e0032 */
[----:B------:R-:W-:-:S05]  /*42af0*/  @P1 IMAD.MOV.U32 R31, RZ, RZ, R51 ;  /* 0x000000ffff1f1224 */ /* 0x000fca00078e0033 */
[----:B------:R0:W2:Y:S01]  /*42b00*/  @P1 LDG.E.U16 R3, desc[UR10][R30.64] ;  /* 0x0000000a1e031981 */ /* 0x0000a2000c1e1500 */
[----:B------:R-:W-:Y:S02]  /*42b10*/  PRMT R47, RZ, 0x7610, R47 ;  /* 0x00007610ff2f7816 */ /* 0x000fe4000000002f */
[----:B------:R-:W-:Y:S01]  /*42b20*/  PRMT R42, RZ, 0x7610, R42 ;  /* 0x00007610ff2a7816 */ /* 0x000fe2000000002a */
[----:B0-----:R-:W-:Y:S02]  /*42b30*/  @P1 IMAD.MOV.U32 R30, RZ, RZ, R48 ;  /* 0x000000ffff1e1224 */ /* 0x001fe400078e0030 */
[----:B------:R-:W-:-:S05]  /*42b40*/  @P1 IMAD.MOV.U32 R31, RZ, RZ, R49 ;  /* 0x000000ffff1f1224 */ /* 0x000fca00078e0031 */
[----:B------:R0:W2:Y:S01]  /*42b50*/  @P1 LDG.E.U16 R47, desc[UR10][R30.64] ;  /* 0x0000000a1e2f1981 */ /* 0x0000a2000c1e1500 */
        /* <DEDUP_REMOVED lines=10> */
[----:B----4-:R-:W-:-:S05]  /*42c00*/  @P1 IMAD.MOV.U32 R30, RZ, RZ, R32 ;  /* 0x000000ffff1e1224 */ /* 0x010fca00078e0020 */
[----:B------:R3:W4:Y:S02]  /*42c10*/  @P1 LDG.E.U16 R7, desc[UR10][R30.64] ;  /* 0x0000000a1e071981 */ /* 0x000724000c1e1500 */
[----:B---3--:R-:W-:Y:S02]  /*42c20*/  @P1 IMAD.MOV.U32 R30, RZ, RZ, R5 ;  /* 0x000000ffff1e1224 */ /* 0x008fe400078e0005 */
[----:B--2---:R-:W-:-:S05]  /*42c30*/  @P1 IMAD.MOV.U32 R31, RZ, RZ, R6 ;  /* 0x000000ffff1f1224 */ /* 0x004fca00078e0006 */
[----:B------:R-:W2:Y:S04]  /*42c40*/  @P1 LDG.E.U16 R4, desc[UR10][R30.64] ;  /* 0x0000000a1e041981 */ /* 0x000ea8000c1e1500 */
        /* <DEDUP_REMOVED lines=25> */
[----:B------:R-:W-:Y:S06]  /*42de0*/  BAR.SYNC.DEFER_BLOCKING 0x0 ;  /* 0x0000000000007b1d */ /* 0x000fec0000010000 */
[----:B------:R-:W-:Y:S04]  /*42df0*/  STL [R1+0x580], R42 ;  /* 0x0005802a01007387 */ /* 0x000fe80000100800 */
[----:B------:R-:W-:Y:S04]  /*42e00*/  STL [R1+0x40ac], R31 ;  /* 0x0040ac1f01007387 */ /* 0x000fe80000100800 */
[----:B------:R-:W-:Y:S04]  /*42e10*/  STL [R1+0x40b4], R31 ;  /* 0x0040b41f01007387 */ /* 0x000fe80000100800 */
[----:B------:R-:W-:Y:S04]  /*42e20*/  STL [R1+0x40bc], R31 ;  /* 0x0040bc1f01007387 */ /* 0x000fe80000100800 */
[----:B------:R1:W-:Y:S04]  /*42e30*/  STL [R1+0x578], R36 ;  /* 0x0005782401007387 */ /* 0x0003e80000100800 */
[----:B------:R-:W-:Y:S04]  /*42e40*/  STL [R1+0x40c4], R31 ;  /* 0x0040c41f01007387 */ /* 0x000fe80000100800 */
[----:B------:R-:W-:Y:S01]  /*42e50*/  STL [R1+0x40cc], R31 ;  /* 0x0040cc1f01007387 */ /* 0x000fe20000100800 */
[----:B0-----:R-:W0:Y:S03]  /*42e60*/  S2R R3, SR_TID.X ;  /* 0x0000000000037919 */ /* 0x001e260000002100 */
[----:B----4-:R-:W-:Y:S04]  /*42e70*/  STL [R1+0x570], R7 ;  /* 0x0005700701007387 */ /* 0x010fe80000100800 */
[----:B------:R-:W3:Y:S04]  /*42e80*/  LDL.LU R32, [R1+0x1770] ;  /* 0x0017700001207983 */ /* 0x000ee80000300800 */
[----:B------:R-:W4:Y:S04]  /*42e90*/  LDL.LU R34, [R1+0x176c] ;  /* 0x00176c0001227983 */ /* 0x000f280000300800 */
[----:B-1----:R-:W4:Y:S04]  /*42ea0*/  LDL.LU R36, [R1+0x1768] ;  /* 0x0017680001247983 */ /* 0x002f280000300800 */
[----:B--2---:R-:W-:Y:S04]  /*42eb0*/  STL [R1+0x568], R4 ;  /* 0x0005680401007387 */ /* 0x004fe80000100800 */
        /* <DEDUP_REMOVED lines=16> */
[----:B0-----:R-:W-:-:S03]  /*42fc0*/  LOP3.LUT R30, R3, 0x1f, RZ, 0xc0, !PT ;  /* 0x0000001f031e7812 */ /* 0x001fc600078ec0ff */
[----:B------:R-:W2:Y:S04]  /*42fd0*/  LDL.LU R58, [R1+0x1664] ;  /* 0x00166400013a7983 */ /* 0x000ea80000300800 */
[----:B------:R-:W2:Y:S04]  /*42fe0*/  LDL.LU R59, [R1+0x1660] ;  /* 0x00166000013b7983 */ /* 0x000ea80000300800 */
[----:B------:R-:W2:Y:S04]  /*42ff0*/  LDL.LU R60, [R1+0x165c] ;  /* 0x00165c00013c7983 */ /* 0x000ea80000300800 */
[----:B------:R-:W2:Y:S04]  /*43000*/  LDL.LU R61, [R1+0x1658] ;  /* 0x00165800013d7983 */ /* 0x000ea80000300800 */
        /* <DEDUP_REMOVED lines=88> */
[----:B------:R-:W-:-:S03]  /*43590*/  ISETP.GE.AND P0, PT, R30, R2, PT ;  /* 0x000000021e00720c */ /* 0x000fc60003f06270 */
[----:B------:R0:W-:Y:S04]  /*435a0*/  STL [R1+0x42c4], R30 ;  /* 0x0042c41e01007387 */ /* 0x0001e80000100800 */
[----:B0-----:R-:W2:Y:S04]  /*435b0*/  LDL.LU R30, [R1+0x1654] ;  /* 0x00165400011e7983 */ /* 0x001ea80000300800 */
[----:B------:R-:W2:Y:S04]  /*435c0*/  LDL.LU R2, [R1+0x15f0] ;  /* 0x0015f00001027983 */ /* 0x000ea80000300800 */
[----:B------:R-:W2:Y:S04]  /*435d0*/  LDL.LU R31, [R1+0x15ec] ;  /* 0x0015ec00011f7983 */ /* 0x000ea80000300800 */
[----:B------:R-:W2:Y:S04]  /*435e0*/  LDL.LU R7, [R1+0x15e8] ;  /* 0x0015e80001077983 */ /* 0x000ea80000300800 */
[----:B------:R-:W2:Y:S04]  /*435f0*/  LDL.LU R6, [R1+0x15e4] ;  /* 0x0015e40001067983 */ /* 0x000ea80000300800 */
[----:B------:R-:W2:Y:S04]  /*43600*/  LDL.LU R5, [R1+0x15e0] ;  /* 0x0015e00001057983 */ /* 0x000ea80000300800 */
[----:B------:R-:W2:Y:S04]  /*43610*/  LDL.LU R4, [R1+0x15dc] ;  /* 0x0015dc0001047983 */ /* 0x000ea80000300800 */
[----:B------:R-:W2:Y:S04]  /*43620*/  LDL.LU R3, [R1+0x15d8] ;  /* 0x0015d80001037983 */ /* 0x000ea80000300800 */
[----:B---3--:R0:W-:Y:S04]  /*43630*/  STS.U16 [R0+UR5], R32 ;  /* 0x0000002000007988 */ /* 0x0081e80008000405 */
[----:B----4-:R1:W-:Y:S04]  /*43640*/  STS.U16 [R0+UR5+0x40], R34 ;  /* 0x0000402200007988 */ /* 0x0103e80008000405 */
[----:B------:R3:W-:Y:S04]  /*43650*/  STS.U16 [R0+UR5+0x80], R36 ;  /* 0x0000802400007988 */ /* 0x0007e80008000405 */
[----:B0-----:R-:W4:Y:S04]  /*43660*/  LDL.LU R32, [R1+0x15d4] ;  /* 0x0015d40001207983 */ /* 0x001f280000300800 */
[----:B-1----:R-:W4:Y:S04]  /*43670*/  LDL.LU R34, [R1+0x156c] ;  /* 0x00156c0001227983 */ /* 0x002f280000300800 */
[----:B---3--:R-:W3:Y:S04]  /*43680*/  LDL.LU R36, [R1+0x1568] ;  /* 0x0015680001247983 */ /* 0x008ee80000300800 */
[----:B--2---:R0:W-:Y:S04]  /*43690*/  STS.U16 [R0+UR5+0xc0], R38 ;  /* 0x0000c02600007988 */ /* 0x0041e80008000405 */
[----:B------:R1:W-:Y:S04]  /*436a0*/  STS.U16 [R0+UR5+0x100], R40 ;  /* 0x0001002800007988 */ /* 0x0003e80008000405 */
[----:B------:R2:W-:Y:S04]  /*436b0*/  STS.U16 [R0+UR5+0x140], R42 ;  /* 0x0001402a00007988 */ /* 0x0005e80008000405 */
[----:B------:R2:W-:Y:S04]  /*436c0*/  STS.U16 [R0+UR5+0x180], R44 ;  /* 0x0001802c00007988 */ /* 0x0005e80008000405 */
[----:B------:R2:W-:Y:S04]  /*436d0*/  STS.U16 [R0+UR5+0x1c0], R46 ;  /* 0x0001c02e00007988 */ /* 0x0005e80008000405 */
[----:B------:R2:W-:Y:S04]  /*436e0*/  STS.U16 [R0+UR5+0x840], R47 ;  /* 0x0008402f00007988 */ /* 0x0005e80008000405 */
[----:B0-----:R-:W3:Y:S04]  /*436f0*/  LDL.LU R38, [R1+0x1564] ;  /* 0x0015640001267983 */ /* 0x001ee80000300800 */
[----:B-1----:R-:W3:Y:S04]  /*43700*/  LDL.LU R40, [R1+0x1560] ;  /* 0x0015600001287983 */ /* 0x002ee80000300800 */
[----:B--2---:R-:W2:Y:S04]  /*43710*/  LDL.LU R42, [R1+0x155c] ;  /* 0x00155c00012a7983 */ /* 0x004ea80000300800 */
[----:B------:R-:W2:Y:S04]  /*43720*/  LDL.LU R44, [R1+0x1558] ;  /* 0x00155800012c7983 */ /* 0x000ea80000300800 */
[----:B------:R-:W2:Y:S04]  /*43730*/  LDL.LU R46, [R1+0x1554] ;  /* 0x00155400012e7983 */ /* 0x000ea80000300800 */
[----:B------:R0:W-:Y:S04]  /*43740*/  STS.U16 [R0+UR5+0x800], R48 ;  /* 0x0008003000007988 */ /* 0x0001e80008000405 */
[----:B------:R-:W2:Y:S04]  /*43750*/  LDL.LU R47, [R1+0x1550] ;  /* 0x00155000012f7983 */ /* 0x000ea80000300800 */
[----:B------:R1:W-:Y:S04]  /*43760*/  STS.U16 [R0+UR5+0x8c0], R49 ;  /* 0x0008c03100007988 */ /* 0x0003e80008000405 */
[----:B------:R1:W-:Y:S04]  /*43770*/  STS.U16 [R0+UR5+0x880], R50 ;  /* 0x0008803200007988 */ /* 0x0003e80008000405 */
[----:B------:R1:W-:Y:S04]  /*43780*/  STS.U16 [R0+UR5+0x940], R51 ;  /* 0x0009403300007988 */ /* 0x0003e80008000405 */
[----:B------:R1:W-:Y:S04]  /*43790*/  STS.U16 [R0+UR5+0x900], R52 ;  /* 0x0009003400007988 */ /* 0x0003e80008000405 */
[----:B0-----:R-:W2:Y:S04]  /*437a0*/  LDL.LU R48, [R1+0x14ec] ;  /* 0x0014ec0001307983 */ /* 0x001ea80000300800 */
[----:B-1----:R-:W2:Y:S04]  /*437b0*/  LDL.LU R49, [R1+0x14e8] ;  /* 0x0014e80001317983 */ /* 0x002ea80000300800 */
[----:B------:R-:W2:Y:S04]  /*437c0*/  LDL.LU R50, [R1+0x14e4] ;  /* 0x0014e40001327983 */ /* 0x000ea80000300800 */
[----:B------:R-:W2:Y:S04]  /*437d0*/  LDL.LU R51, [R1+0x14e0] ;  /* 0x0014e00001337983 */ /* 0x000ea80000300800 */
[----:B------:R-:W2:Y:S04]  /*437e0*/  LDL.LU R52, [R1+0x14dc] ;  /* 0x0014dc0001347983 */ /* 0x000ea80000300800 */
[----:B------:R0:W-:Y:S04]  /*437f0*/  STS.U16 [R0+UR5+0x9c0], R53 ;  /* 0x0009c03500007988 */ /* 0x0001e80008000405 */
[----:B------:R1:W-:Y:S04]  /*43800*/  STS.U16 [R0+UR5+0x980], R54 ;  /* 0x0009803600007988 */ /* 0x0003e80008000405 */
        /* <DEDUP_REMOVED lines=10> */
[----:B------:R-:W2:Y:S04]  /*438b0*/  LDL.LU R58, [R1+0x1464] ;  /* 0x00146400013a7983 */ /* 0x000ea80000300800 */
[----:B------:R1:W-:Y:S04]  /*438c0*/  STS.U16 [R0+UR5+0x1140], R60 ;  /* 0x0011403c00007988 */ /* 0x0003e80008000405 */
[----:B------:R1:W-:Y:S04]  /*438d0*/  STS.U16 [R0+UR5+0x1180], R61 ;  /* 0x0011803d00007988 */ /* 0x0003e80008000405 */
[----:B0-----:R-:W2:Y:S04]  /*438e0*/  LDL.LU R59, [R1+0x1460] ;  /* 0x00146000013b7983 */ /* 0x001ea80000300800 */
[----:B-1----:R-:W2:Y:S04]  /*438f0*/  LDL.LU R60, [R1+0x145c] ;  /* 0x00145c00013c7983 */ /* 0x002ea80000300800 */
        /* <DEDUP_REMOVED lines=13> */
[----:B----4-:R-:W4:Y:S04]  /*439d0*/  LDL.LU R5, [R1+0x13e0] ;  /* 0x0013e00001057983 */ /* 0x010f280000300800 */
[----:B------:R1:W-:Y:S04]  /*439e0*/  STS.U16 [R0+UR5+0x19c0], R3 ;  /* 0x0019c00300007988 */ /* 0x0003e80008000405 */
[----:B0-----:R-:W4:Y:S04]  /*439f0*/  LDL.LU R4, [R1+0x13dc] ;  /* 0x0013dc0001047983 */ /* 0x001f280000300800 */
[----:B-1----:R-:W4:Y:S04]  /*43a00*/  LDL.LU R3, [R1+0x13d8] ;  /* 0x0013d80001037983 */ /* 0x002f280000300800 */
[----:B------:R0:W-:Y:S04]  /*43a10*/  STS.U16 [R0+UR5+0x1980], R32 ;  /* 0x0019802000007988 */ /* 0x0001e80008000405 */
[----:B------:R1:W-:Y:S04]  /*43a20*/  STS.U16 [R0+UR5+0x2000], R34 ;  /* 0x0020002200007988 */ /* 0x0003e80008000405 */
[----:B---3--:R3:W-:Y:S04]  /*43a30*/  STS.U16 [R0+UR5+0x2040], R36 ;  /* 0x0020402400007988 */ /* 0x0087e80008000405 */
[----:B0-----:R-:W4:Y:S04]  /*43a40*/  LDL.LU R32, [R1+0x13d4] ;  /* 0x0013d40001207983 */ /* 0x001f280000300800 */
[----:B-1----:R-:W4:Y:S04]  /*43a50*/  LDL.LU R34, [R1+0x13d0] ;  /* 0x0013d00001227983 */ /* 0x002f280000300800 */
[----:B---3--:R-:W3:Y:S04]  /*43a60*/  LDL.LU R36, [R1+0x136c] ;  /* 0x00136c0001247983 */ /* 0x008ee80000300800 */
[----:B------:R0:W-:Y:S04]  /*43a70*/  STS.U16 [R0+UR5+0x2080], R38 ;  /* 0x0020802600007988 */ /* 0x0001e80008000405 */
[----:B------:R1:W-:Y:S04]  /*43a80*/  STS.U16 [R0+UR5+0x20c0], R40 ;  /* 0x0020c02800007988 */ /* 0x0003e80008000405 */
[----:B--2---:R2:W-:Y:S04]  /*43a90*/  STS.U16 [R0+UR5+0x2100], R42 ;  /* 0x0021002a00007988 */ /* 0x0045e80008000405 */
        /* <DEDUP_REMOVED lines=42> */
[----:B----4-:R4:W-:Y:S04]  /*43d40*/  STS.U16 [R0+UR5+0x3880], R5 ;  /* 0x0038800500007988 */ /* 0x0109e80008000405 */
        /* <DEDUP_REMOVED lines=244> */
[----:B----4-:R4:W-:Y:S04]  /*44c90*/  STS.U16 [R0+UR5+0xb1c0], R5 ;  /* 0x00b1c00500007988 */ /* 0x0109e80008000405 */
[----:B0-----:R-:W2:Y:S04]  /*44ca0*/  LDL.LU R7, [R1+0x1c4] ;  /* 0x0001c40001077983 */ /* 0x001ea80000300800 */
[----:B-1----:R-:W2:Y:S04]  /*44cb0*/  LDL.LU R6, [R1+0x1c0] ;  /* 0x0001c00001067983 */ /* 0x002ea80000300800 */
[----:B------:R0:W-:Y:S04]  /*44cc0*/  STS.U16 [R0+UR5+0xb840], R4 ;  /* 0x00b8400400007988 */ /* 0x0001e80008000405 */
[----:B----4-:R-:W4:Y:S04]  /*44cd0*/  LDL.LU R5, [R1+0x1bc] ;  /* 0x0001bc0001057983 */ /* 0x010f280000300800 */
[----:B------:R1:W-:Y:S04]  /*44ce0*/  STS.U16 [R0+UR5+0xb800], R3 ;  /* 0x00b8000300007988 */ /* 0x0003e80008000405 */
[----:B0-----:R-:W4:Y:S04]  /*44cf0*/  LDL.LU R4, [R1+0x1b8] ;  /* 0x0001b80001047983 */ /* 0x001f280000300800 */
[----:B-1----:R-:W4:Y:S04]  /*44d00*/  LDL.LU R3, [R1+0x1b4] ;  /* 0x0001b40001037983 */ /* 0x002f280000300800 */
[----:B------:R-:W-:Y:S04]  /*44d10*/  STS.U16 [R0+UR5+0xb080], R30 ;  /* 0x00b0801e00007988 */ /* 0x000fe80008000405 */
[----:B------:R-:W-:Y:S04]  /*44d20*/  STS.U16 [R0+UR5+0xb0c0], R2 ;  /* 0x00b0c00200007988 */ /* 0x000fe80008000405 */
[----:B------:R-:W-:Y:S04]  /*44d30*/  STS.U16 [R0+UR5+0xb100], R31 ;  /* 0x00b1001f00007988 */ /* 0x000fe80008000405 */
[----:B------:R0:W-:Y:S04]  /*44d40*/  STS.U16 [R0+UR5+0xb8c0], R32 ;  /* 0x00b8c02000007988 */ /* 0x0001e80008000405 */
[----:B------:R1:W-:Y:S04]  /*44d50*/  STS.U16 [R0+UR5+0xb880], R34 ;  /* 0x00b8802200007988 */ /* 0x0003e80008000405 */
[----:B---3--:R3:W-:Y:S04]  /*44d60*/  STS.U16 [R0+UR5+0xb940], R36 ;  /* 0x00b9402400007988 */ /* 0x0087e80008000405 */
[----:B0-----:R-:W4:Y:S04]  /*44d70*/  LDL.LU R32, [R1+0x1b0] ;  /* 0x0001b00001207983 */ /* 0x001f280000300800 */
[----:B-1----:R-:W4:Y:S04]  /*44d80*/  LDL.LU R34, [R1+0x1ac] ;  /* 0x0001ac0001227983 */ /* 0x002f280000300800 */
[----:B---3--:R-:W3:Y:S04]  /*44d90*/  LDL.LU R36, [R1+0x148] ;  /* 0x0001480001247983 */ /* 0x008ee80000300800 */
[----:B--2---:R0:W-:Y:S04]  /*44da0*/  STS.U16 [R0+UR5+0xc000], R44 ;  /* 0x00c0002c00007988 */ /* 0x0041e80008000405 */
[----:B------:R1:W-:Y:S04]  /*44db0*/  STS.U16 [R0+UR5+0xc040], R46 ;  /* 0x00c0402e00007988 */ /* 0x0003e80008000405 */
[----:B------:R2:W-:Y:S04]  /*44dc0*/  STS.U16 [R0+UR5+0xc080], R47 ;  /* 0x00c0802f00007988 */ /* 0x0005e80008000405 */
[----:B------:R-:W-:Y:S04]  /*44dd0*/  STS.U16 [R0+UR5+0xb900], R38 ;  /* 0x00b9002600007988 */ /* 0x000fe80008000405 */
[----:B------:R-:W-:Y:S04]  /*44de0*/  STS.U16 [R0+UR5+0xb9c0], R40 ;  /* 0x00b9c02800007988 */ /* 0x000fe80008000405 */
[----:B------:R-:W-:Y:S04]  /*44df0*/  STS.U16 [R0+UR5+0xb980], R42 ;  /* 0x00b9802a00007988 */ /* 0x000fe80008000405 */
[----:B0-----:R-:W3:Y:S04]  /*44e00*/  LDL.LU R44, [R1+0x144] ;  /* 0x00014400012c7983 */ /* 0x001ee80000300800 */
[----:B-1----:R-:W3:Y:S04]  /*44e10*/  LDL.LU R46, [R1+0x140] ;  /* 0x00014000012e7983 */ /* 0x002ee80000300800 */
[----:B------:R0:W-:Y:S04]  /*44e20*/  STS.U16 [R0+UR5+0xc0c0], R48 ;  /* 0x00c0c03000007988 */ /* 0x0001e80008000405 */
[----:B--2---:R-:W2:Y:S04]  /*44e30*/  LDL.LU R47, [R1+0x13c] ;  /* 0x00013c00012f7983 */ /* 0x004ea80000300800 */
        /* <DEDUP_REMOVED lines=38> */
[----:B----4-:R-:W4:Y:S04]  /*450a0*/  LDL.LU R5, [R1+0x4374] ;  /* 0x0043740001057983 */ /* 0x010f280000300800 */
[----:B------:R0:W-:Y:S04]  /*450b0*/  STS.U16 [R0+UR5+0xd100], R4 ;  /* 0x00d1000400007988 */ /* 0x0001e80008000405 */
        /* <DEDUP_REMOVED lines=12> */
[----:B0-----:R-:W4:Y:S04]  /*45180*/  LDL.LU R44, [R1+0x435c] ;  /* 0x00435c00012c7983 */ /* 0x001f280000300800 */
[----:B-1----:R-:W3:Y:S04]  /*45190*/  LDL.LU R46, [R1+0x4358] ;  /* 0x00435800012e7983 */ /* 0x002ee80000300800 */
[----:B--2---:R-:W2:Y:S04]  /*451a0*/  LDL.LU R47, [R1+0x4354] ;  /* 0x00435400012f7983 */ /* 0x004ea80000300800 */
[----:B------:R0:W-:Y:S04]  /*451b0*/  STS.U16 [R0+UR5+0xd940], R48 ;  /* 0x00d9403000007988 */ /* 0x0001e80008000405 */
[----:B------:R1:W-:Y:S04]  /*451c0*/  STS.U16 [R0+UR5+0xd900], R49 ;  /* 0x00d9003100007988 */ /* 0x0003e80008000405 */
[----:B------:R1:W-:Y:S04]  /*451d0*/  STS.U16 [R0+UR5+0xd9c0], R50 ;  /* 0x00d9c03200007988 */ /* 0x0003e80008000405 */
[----:B------:R1:W-:Y:S04]  /*451e0*/  STS.U16 [R0+UR5+0xd980], R51 ;  /* 0x00d9803300007988 */ /* 0x0003e80008000405 */
[----:B------:R1:W-:Y:S04]  /*451f0*/  STS.U16 [R0+UR5+0xe000], R52 ;  /* 0x00e0003400007988 */ /* 0x0003e80008000405 */
[----:B0-----:R-:W4:Y:S04]  /*45200*/  LDL.LU R48, [R1+0x4350] ;  /* 0x0043500001307983 */ /* 0x001f280000300800 */
[----:B-1----:R-:W3:Y:S04]  /*45210*/  LDL.LU R49, [R1+0x434c] ;  /* 0x00434c0001317983 */ /* 0x002ee80000300800 */
[----:B------:R-:W2:Y:S04]  /*45220*/  LDL.LU R50, [R1+0x4348] ;  /* 0x0043480001327983 */ /* 0x000ea80000300800 */
[----:B------:R-:W4:Y:S04]  /*45230*/  LDL.LU R51, [R1+0x4344] ;  /* 0x0043440001337983 */ /* 0x000f280000300800 */
[----:B------:R-:W3:Y:S04]  /*45240*/  LDL.LU R52, [R1+0x4340] ;  /* 0x0043400001347983 */ /* 0x000ee80000300800 */
        /* <DEDUP_REMOVED lines=30> */
[----:B------:R-:W-:Y:S04]  /*45430*/  STS.U16 [R0+UR5+0xf840], R13 ;  /* 0x00f8400d00007988 */ /* 0x000fe80008000405 */
[----:B---3--:R-:W-:Y:S04]  /*45440*/  STL [R1+0x3ff8], R52 ;  /* 0x003ff83401007387 */ /* 0x008fe80000100800 */
[----:B------:R-:W-:Y:S04]  /*45450*/  STS.U16 [R0+UR5+0xf000], R52 ;  /* 0x00f0003400007988 */ /* 0x000fe80008000405 */
[----:B------:R0:W-:Y:S04]  /*45460*/  STL [R1+0x40d0], R52 ;  /* 0x0040d03401007387 */ /* 0x0001e80000100800 */
[----:B----4-:R-:W-:Y:S04]  /*45470*/  STS.U16 [R0+UR5+0xf040], R51 ;  /* 0x00f0403300007988 */ /* 0x010fe80008000405 */
[----:B0-----:R-:W3:Y:S04]  /*45480*/  LDL.LU R52, [R1+0x1734] ;  /* 0x0017340001347983 */ /* 0x001ee80000300800 */
[----:B------:R0:W-:Y:S04]  /*45490*/  STL [R1+0x40d4], R51 ;  /* 0x0040d43301007387 */ /* 0x0001e80000100800 */
[----:B0-----:R-:W4:Y:S04]  /*454a0*/  LDL.LU R51, [R1+0x1738] ;  /* 0x0017380001337983 */ /* 0x001f280000300800 */
[----:B--2---:R-:W-:Y:S04]  /*454b0*/  STL [R1+0x40dc], R50 ;  /* 0x0040dc3201007387 */ /* 0x004fe80000100800 */
        /* <DEDUP_REMOVED lines=60> */
[----:B------:R-:W-:Y:S04]  /*45880*/  STS.U16 [R0+UR5+0xf080], R50 ;  /* 0x00f0803200007988 */ /* 0x000fe80008000405 */
[----:B------:R0:W-:Y:S04]  /*45890*/  STL [R1+0x42dc], R50 ;  /* 0x0042dc3201007387 */ /* 0x0001e80000100800 */
[----:B------:R-:W-:Y:S04]  /*458a0*/  STS.U16 [R0+UR5+0xf0c0], R49 ;  /* 0x00f0c03100007988 */ /* 0x000fe80008000405 */
[----:B------:R-:W-:Y:S04]  /*458b0*/  STS.U16 [R0+UR5+0xf100], R48 ;  /* 0x00f1003000007988 */ /* 0x000fe80008000405 */
[----:B------:R-:W-:Y:S04]  /*458c0*/  STS.U16 [R0+UR5+0xf140], R47 ;  /* 0x00f1402f00007988 */ /* 0x000fe80008000405 */
[----:B0-----:R-:W2:Y:S04]  /*458d0*/  LDL.LU R50, [R1+0x173c] ;  /* 0x00173c0001327983 */ /* 0x001ea80000300800 */
[----:B------:R-:W-:Y:S04]  /*458e0*/  STL [R1+0x40e0], R49 ;  /* 0x0040e03101007387 */ /* 0x000fe80000100800 */
[----:B------:R0:W-:Y:S04]  /*458f0*/  STL [R1+0x42e0], R49 ;  /* 0x0042e03101007387 */ /* 0x0001e80000100800 */
[----:B------:R-:W-:Y:S04]  /*45900*/  STS.U16 [R0+UR5+0xf1c0], R44 ;  /* 0x00f1c02c00007988 */ /* 0x000fe80008000405 */
[----:B0-----:R-:W3:Y:S04]  /*45910*/  LDL.LU R49, [R1+0x1740] ;  /* 0x0017400001317983 */ /* 0x001ee80000300800 */
[----:B------:R0:W-:Y:S04]  /*45920*/  STL [R1+0x42e4], R48 ;  /* 0x0042e43001007387 */ /* 0x0001e80000100800 */
[----:B0-----:R-:W4:Y:S04]  /*45930*/  LDL.LU R48, [R1+0x1744] ;  /* 0x0017440001307983 */ /* 0x001f280000300800 */
[----:B------:R0:W-:Y:S04]  /*45940*/  STL [R1+0x42e8], R47 ;  /* 0x0042e82f01007387 */ /* 0x0001e80000100800 */
[----:B0-----:R-:W2:Y:S04]  /*45950*/  LDL.LU R47, [R1+0x1748] ;  /* 0x00174800012f7983 */ /* 0x001ea80000300800 */
[----:B------:R-:W-:Y:S04]  /*45960*/  STL [R1+0x42ec], R46 ;  /* 0x0042ec2e01007387 */ /* 0x000fe80000100800 */
[----:B------:R0:W-:Y:S04]  /*45970*/  STL [R1+0x42f0], R44 ;  /* 0x0042f02c01007387 */ /* 0x0001e80000100800 */
[----:B0-----:R-:W3:Y:S04]  /*45980*/  LDL.LU R44, [R1+0x174c] ;  /* 0x00174c00012c7983 */ /* 0x001ee80000300800 */
[----:B------:R0:W-:Y:S04]  /*45990*/  STL [R1+0x42f4], R13 ;  /* 0x0042f40d01007387 */ /* 0x0001e80000100800 */
[----:B0-----:R-:W4:Y:S04]  /*459a0*/  LDL.LU R13, [R1+0x1750] ;  /* 0x00175000010d7983 */ /* 0x001f280000300800 */
[----:B------:R-:W-:Y:S04]  /*459b0*/  STL [R1+0x42f8], R14 ;  /* 0x0042f80e01007387 */ /* 0x000fe80000100800 */
[----:B------:R-:W-:Y:S04]  /*459c0*/  STL [R1+0x42fc], R15 ;  /* 0x0042fc0f01007387 */ /* 0x000fe80000100800 */
[----:B------:R-:W-:Y:S04]  /*459d0*/  STL [R1+0x4300], R16 ;  /* 0x0043001001007387 */ /* 0x000fe80000100800 */
[----:B------:R-:W-:Y:S04]  /*459e0*/  STL [R1+0x4304], R17 ;  /* 0x0043041101007387 */ /* 0x000fe80000100800 */
[----:B------:R-:W-:Y:S04]  /*459f0*/  STL [R1+0x4308], R18 ;  /* 0x0043081201007387 */ /* 0x000fe80000100800 */
[----:B------:R-:W-:Y:S04]  /*45a00*/  STL [R1+0x430c], R19 ;  /* 0x00430c1301007387 */ /* 0x000fe80000100800 */
[----:B------:R0:W-:Y:S04]  /*45a10*/  STS.U16 [R0+UR5+0xf180], R46 ;  /* 0x00f1802e00007988 */ /* 0x0001e80008000405 */
[----:B------:R-:W-:Y:S04]  /*45a20*/  STL [R1+0x4314], R20 ;  /* 0x0043141401007387 */ /* 0x000fe80000100800 */
[----:B------:R-:W-:Y:S04]  /*45a30*/  STS.U16 [R0+UR5+0xf800], R14 ;  /* 0x00f8000e00007988 */ /* 0x000fe80008000405 */
[----:B------:R-:W-:Y:S04]  /*45a40*/  STS.U16 [R0+UR5+0xf8c0], R15 ;  /* 0x00f8c00f00007988 */ /* 0x000fe80008000405 */
[----:B------:R-:W-:Y:S04]  /*45a50*/  STS.U16 [R0+UR5+0xf880], R16 ;  /* 0x00f8801000007988 */ /* 0x000fe80008000405 */
[----:B------:R-:W-:Y:S04]  /*45a60*/  STS.U16 [R0+UR5+0xf940], R17 ;  /* 0x00f9401100007988 */ /* 0x000fe80008000405 */
[----:B------:R-:W-:Y:S04]  /*45a70*/  STS.U16 [R0+UR5+0xf900], R18 ;  /* 0x00f9001200007988 */ /* 0x000fe80008000405 */
[----:B------:R-:W-:Y:S04]  /*45a80*/  STS.U16 [R0+UR5+0xf9c0], R19 ;  /* 0x00f9c01300007988 */ /* 0x000fe80008000405 */
[----:B------:R-:W-:Y:S04]  /*45a90*/  STS.U16 [R0+UR5+0xf980], R20 ;  /* 0x00f9801400007988 */ /* 0x000fe80008000405 */
[----:B------:R1:W-:Y:S01]  /*45aa0*/  STL [R1+0x4310], R0 ;  /* 0x0043100001007387 */ /* 0x0003e20000100800 */
[----:B0-----:R-:W-:-:S03]  /*45ab0*/  LOP3.LUT R46, R0, 0x10, RZ, 0x3c, !PT ;  /* 0x00000010002e7812 */ /* 0x001fc600078e3cff */
        /* <DEDUP_REMOVED lines=8> */
[----:B----4-:R0:W-:Y:S04]  /*45b40*/  STS.U16 [R46+UR5+0x200], R13 ;  /* 0x0002000d2e007988 */ /* 0x0101e80008000405 */
[----:B---3--:R1:W-:Y:S04]  /*45b50*/  STS.U16 [R46+UR5+0x240], R44 ;  /* 0x0002402c2e007988 */ /* 0x0083e80008000405 */
[----:B--2---:R2:W-:Y:S04]  /*45b60*/  STS.U16 [R46+UR5+0x280], R47 ;  /* 0x0002802f2e007988 */ /* 0x0045e80008000405 */
[----:B------:R3:W-:Y:S04]  /*45b70*/  STS.U16 [R46+UR5+0x2c0], R48 ;  /* 0x0002c0302e007988 */ /* 0x0007e80008000405 */
[----:B------:R4:W-:Y:S04]  /*45b80*/  STS.U16 [R46+UR5+0x300], R49 ;  /* 0x000300312e007988 */ /* 0x0009e80008000405 */
[----:B------:R4:W-:Y:S04]  /*45b90*/  STS.U16 [R46+UR5+0x340], R50 ;  /* 0x000340322e007988 */ /* 0x0009e80008000405 */
[----:B0-----:R-:W4:Y:S04]  /*45ba0*/  LDL.LU R13, [R1+0x15b0] ;  /* 0x0015b000010d7983 */ /* 0x001f280000300800 */
[----:B-1----:R-:W4:Y:S04]  /*45bb0*/  LDL.LU R44, [R1+0x154c] ;  /* 0x00154c00012c7983 */ /* 0x002f280000300800 */
[----:B--2---:R-:W2:Y:S04]  /*45bc0*/  LDL.LU R47, [R1+0x1548] ;  /* 0x00154800012f7983 */ /* 0x004ea80000300800 */
[----:B---3--:R-:W3:Y:S04]  /*45bd0*/  LDL.LU R48, [R1+0x1544] ;  /* 0x0015440001307983 */ /* 0x008ee80000300800 */
[----:B----4-:R-:W4:Y:S04]  /*45be0*/  LDL.LU R49, [R1+0x1540] ;  /* 0x0015400001317983 */ /* 0x010f280000300800 */
[----:B------:R0:W-:Y:S04]  /*45bf0*/  STS.U16 [R46+UR5+0x380], R51 ;  /* 0x000380332e007988 */ /* 0x0001e80008000405 */
[----:B------:R-:W4:Y:S04]  /*45c00*/  LDL.LU R50, [R1+0x153c] ;  /* 0x00153c0001327983 */ /* 0x000f280000300800 */
[----:B------:R1:W-:Y:S04]  /*45c10*/  STS.U16 [R46+UR5+0x3c0], R52 ;  /* 0x0003c0342e007988 */ /* 0x0003e80008000405 */
[----:B------:R1:W-:Y:S04]  /*45c20*/  STS.U16 [R46+UR5+0xa40], R30 ;  /* 0x000a401e2e007988 */ /* 0x0003e80008000405 */
[----:B------:R1:W-:Y:S04]  /*45c30*/  STS.U16 [R46+UR5+0xa00], R2 ;  /* 0x000a00022e007988 */ /* 0x0003e80008000405 */
[----:B------:R1:W-:Y:S04]  /*45c40*/  STS.U16 [R46+UR5+0xac0], R31 ;  /* 0x000ac01f2e007988 */ /* 0x0003e80008000405 */
[----:B------:R1:W-:Y:S04]  /*45c50*/  STS.U16 [R46+UR5+0xa80], R38 ;  /* 0x000a80262e007988 */ /* 0x0003e80008000405 */
[----:B0-----:R-:W4:Y:S04]  /*45c60*/  LDL.LU R51, [R1+0x1538] ;  /* 0x0015380001337983 */ /* 0x001f280000300800 */
[----:B-1----:R-:W4:Y:S04]  /*45c70*/  LDL.LU R52, [R1+0x1534] ;  /* 0x0015340001347983 */ /* 0x002f280000300800 */
[----:B------:R-:W4:Y:S04]  /*45c80*/  LDL.LU R30, [R1+0x1530] ;  /* 0x00153000011e7983 */ /* 0x000f280000300800 */
[----:B------:R-:W4:Y:S04]  /*45c90*/  LDL.LU R2, [R1+0x14cc] ;  /* 0x0014cc0001027983 */ /* 0x000f280000300800 */
[----:B------:R-:W4:Y:S04]  /*45ca0*/  LDL.LU R31, [R1+0x14c8] ;  /* 0x0014c800011f7983 */ /* 0x000f280000300800 */
[----:B------:R0:W-:Y:S04]  /*45cb0*/  STS.U16 [R46+UR5+0xb40], R40 ;  /* 0x000b40282e007988 */ /* 0x0001e80008000405 */
[----:B------:R-:W4:Y:S04]  /*45cc0*/  LDL.LU R38, [R1+0x14c4] ;  /* 0x0014c40001267983 */ /* 0x000f280000300800 */
[----:B------:R1:W-:Y:S04]  /*45cd0*/  STS.U16 [R46+UR5+0xb00], R42 ;  /* 0x000b002a2e007988 */ /* 0x0003e80008000405 */
[----:B0-----:R-:W4:Y:S04]  /*45ce0*/  LDL.LU R40, [R1+0x14c0] ;  /* 0x0014c00001287983 */ /* 0x001f280000300800 */
[----:B-1----:R-:W4:Y:S04]  /*45cf0*/  LDL.LU R42, [R1+0x14bc] ;  /* 0x0014bc00012a7983 */ /* 0x002f280000300800 */
[----:B------:R0:W-:Y:S04]  /*45d00*/  STS.U16 [R46+UR5+0xbc0], R53 ;  /* 0x000bc0352e007988 */ /* 0x0001e80008000405 */
        /* <DEDUP_REMOVED lines=13> */
[----:B------:R1:W-:Y:S04]  /*45de0*/  STS.U16 [R46+UR5+0x1380], R61 ;  /* 0x0013803d2e007988 */ /* 0x0003e80008000405 */
[----:B0-----:R-:W4:Y:S04]  /*45df0*/  LDL.LU R59, [R1+0x1440] ;  /* 0x00144000013b7983 */ /* 0x001f280000300800 */
[----:B-1----:R-:W4:Y:S04]  /*45e00*/  LDL.LU R60, [R1+0x143c] ;  /* 0x00143c00013c7983 */ /* 0x002f280000300800 */
[----:B------:R-:W4:Y:S04]  /*45e10*/  LDL.LU R61, [R1+0x1438] ;  /* 0x00143800013d7983 */ /* 0x000f280000300800 */
        /* <DEDUP_REMOVED lines=18> */
[----:B--2---:R2:W-:Y:S04]  /*45f40*/  STS.U16 [R46+UR5+0x2240], R47 ;  /* 0x0022402f2e007988 */ /* 0x0045e80008000405 */
[----:B---3--:R3:W-:Y:S04]  /*45f50*/  STS.U16 [R46+UR5+0x2280], R48 ;  /* 0x002280302e007988 */ /* 0x0087e80008000405 */
[----:B----4-:R4:W-:Y:S04]  /*45f60*/  STS.U16 [R46+UR5+0x22c0], R49 ;  /* 0x0022c0312e007988 */ /* 0x0109e80008000405 */
        /* <DEDUP_REMOVED lines=289> */
[----:B------:R-:W-:Y:S04]  /*47180*/  STS.U16 [R46+UR5+0xb280], R0 ;  /* 0x00b280002e007988 */ /* 0x000fe80008000405 */
        /* <DEDUP_REMOVED lines=9> */
[----:B--2---:R-:W-:Y:S04]  /*47220*/  STS.U16 [R46+UR5+0xbb40], R47 ;  /* 0x00bb402f2e007988 */ /* 0x004fe80008000405 */
[----:B---3--:R-:W-:Y:S04]  /*47230*/  STS.U16 [R46+UR5+0xbb00], R48 ;  /* 0x00bb00302e007988 */ /* 0x008fe80008000405 */
[----:B----4-:R-:W-:Y:S04]  /*47240*/  STS.U16 [R46+UR5+0xbbc0], R49 ;  /* 0x00bbc0312e007988 */ /* 0x010fe80008000405 */
[----:B------:R-:W-:Y:S04]  /*47250*/  STS.U16 [R46+UR5+0xbb80], R50 ;  /* 0x00bb80322e007988 */ /* 0x000fe80008000405 */
[----:B------:R-:W-:Y:S04]  /*47260*/  STS.U16 [R46+UR5+0xc200], R51 ;  /* 0x00c200332e007988 */ /* 0x000fe80008000405 */
[----:B------:R-:W-:Y:S04]  /*47270*/  STS.U16 [R46+UR5+0xc240], R52 ;  /* 0x00c240342e007988 */ /* 0x000fe80008000405 */
[----:B------:R-:W-:Y:S04]  /*47280*/  STS.U16 [R46+UR5+0xc280], R30 ;  /* 0x00c2801e2e007988 */ /* 0x000fe80008000405 */
[----:B------:R-:W-:Y:S04]  /*47290*/  STS.U16 [R46+UR5+0xc2c0], R2 ;  /* 0x00c2c0022e007988 */ /* 0x000fe80008000405 */
[----:B------:R-:W-:Y:S04]  /*472a0*/  STS.U16 [R46+UR5+0xc300], R31 ;  /* 0x00c3001f2e007988 */ /* 0x000fe80008000405 */
[----:B------:R0:W-:Y:S04]  /*472b0*/  STS.U16 [R46+UR5+0xc340], R38 ;  /* 0x00c340262e007988 */ /* 0x0001e80008000405 */
[----:B------:R1:W-:Y:S04]  /*472c0*/  STS.U16 [R46+UR5+0xc380], R40 ;  /* 0x00c380282e007988 */ /* 0x0003e80008000405 */
[----:B0-----:R-:W2:Y:S04]  /*472d0*/  LDL.LU R38, [R1+0x1a4] ;  /* 0x0001a40001267983 */ /* 0x001ea80000300800 */
[----:B------:R0:W-:Y:S04]  /*472e0*/  STS.U16 [R46+UR5+0xc3c0], R42 ;  /* 0x00c3c02a2e007988 */ /* 0x0001e80008000405 */
[----:B-1----:R-:W3:Y:S04]  /*472f0*/  LDL.LU R40, [R1+0x1a0] ;  /* 0x0001a00001287983 */ /* 0x002ee80000300800 */
[----:B0-----:R-:W4:Y:S04]  /*47300*/  LDL.LU R42, [R1+0x19c] ;  /* 0x00019c00012a7983 */ /* 0x001f280000300800 */
        /* <DEDUP_REMOVED lines=37> */
[----:B--2---:R0:W-:Y:S04]  /*47560*/  STS.U16 [R46+UR5+0xd240], R38 ;  /* 0x00d240262e007988 */ /* 0x0041e80008000405 */
[----:B---3--:R1:W-:Y:S04]  /*47570*/  STS.U16 [R46+UR5+0xd280], R40 ;  /* 0x00d280282e007988 */ /* 0x0083e80008000405 */
[----:B0-----:R-:W2:Y:S04]  /*47580*/  LDL.LU R38, [R1+0x433c] ;  /* 0x00433c0001267983 */ /* 0x001ea80000300800 */
[----:B----4-:R0:W-:Y:S04]  /*47590*/  STS.U16 [R46+UR5+0xd2c0], R42 ;  /* 0x00d2c02a2e007988 */ /* 0x0101e80008000405 */
[----:B-1----:R-:W3:Y:S04]  /*475a0*/  LDL.LU R40, [R1+0x4338] ;  /* 0x0043380001287983 */ /* 0x002ee80000300800 */
[----:B0-----:R-:W4:Y:S04]  /*475b0*/  LDL.LU R42, [R1+0x4334] ;  /* 0x00433400012a7983 */ /* 0x001f280000300800 */
        /* <DEDUP_REMOVED lines=45> */
[----:B------:R-:W2:Y:S01]  /*47890*/  LDL.LU R61, [R1+0x162c] ;  /* 0x00162c00013d7983 */ /* 0x000ea20000300800 */
[----:B------:R-:W0:Y:S02]  /*478a0*/  S2R R44, SR_TID.X ;  /* 0x00000000002c7919 */ /* 0x000e240000002100 */
[----:B0-----:R-:W-:-:S05]  /*478b0*/  LOP3.LUT R44, R44, 0x1f, RZ, 0xc0, !PT ;  /* 0x0000001f2c2c7812 */ /* 0x001fca00078ec0ff */
[----:B------:R-:W-:-:S05]  /*478c0*/  IMAD.SHL.U32 R0, R44, 0x2, RZ ;  /* 0x000000022c007824 */ /* 0x000fca00078e00ff */
[----:B------:R-:W-:Y:S01]  /*478d0*/  LOP3.LUT R0, R0, 0x20, RZ, 0x3c, !PT ;  /* 0x0000002000007812 */ /* 0x000fe200078e3cff */
[----:B----4-:R-:W-:Y:S04]  /*478e0*/  STS.U16 [R46+UR5+0xf200], R42 ;  /* 0x00f2002a2e007988 */ /* 0x010fe80008000405 */
[----:B---3--:R-:W-:Y:S04]  /*478f0*/  STS.U16 [R46+UR5+0xf240], R40 ;  /* 0x00f240282e007988 */ /* 0x008fe80008000405 */
[----:B--2---:R-:W-:Y:S04]  /*47900*/  STS.U16 [R46+UR5+0xf280], R38 ;  /* 0x00f280262e007988 */ /* 0x004fe80008000405 */
[----:B------:R-:W-:Y:S04]  /*47910*/  STS.U16 [R46+UR5+0xf2c0], R36 ;  /* 0x00f2c0242e007988 */ /* 0x000fe80008000405 */
[----:B------:R-:W-:Y:S04]  /*47920*/  STS.U16 [R46+UR5+0xf300], R34 ;  /* 0x00f300222e007988 */ /* 0x000fe80008000405 */
[----:B------:R-:W-:Y:S04]  /*47930*/  STS.U16 [R46+UR5+0xf340], R32 ;  /* 0x00f340202e007988 */ /* 0x000fe80008000405 */
[----:B------:R-:W-:Y:S04]  /*47940*/  STL [R1+0x4318], R42 ;  /* 0x0043182a01007387 */ /* 0x000fe80000100800 */
[----:B------:R-:W-:Y:S04]  /*47950*/  STS.U16 [R46+UR5+0xf380], R3 ;  /* 0x00f380032e007988 */ /* 0x000fe80008000405 */
[----:B------:R-:W-:Y:S04]  /*47960*/  STL [R1+0x431c], R40 ;  /* 0x00431c2801007387 */ /* 0x000fe80000100800 */
[----:B------:R0:W-:Y:S04]  /*47970*/  STS.U16 [R46+UR5+0xf3c0], R4 ;  /* 0x00f3c0042e007988 */ /* 0x0001e80008000405 */
[----:B------:R-:W-:Y:S04]  /*47980*/  STS.U16 [R46+UR5+0xfa40], R21 ;  /* 0x00fa40152e007988 */ /* 0x000fe80008000405 */
[----:B------:R-:W-:Y:S04]  /*47990*/  STS.U16 [R46+UR5+0xfa00], R22 ;  /* 0x00fa00162e007988 */ /* 0x000fe80008000405 */
[----:B------:R-:W-:Y:S04]  /*479a0*/  STS.U16 [R46+UR5+0xfac0], R23 ;  /* 0x00fac0172e007988 */ /* 0x000fe80008000405 */
[----:B0-----:R-:W2:Y:S04]  /*479b0*/  LDL.LU R4, [R1+0x1628] ;  /* 0x0016280001047983 */ /* 0x001ea80000300800 */
[----:B------:R-:W3:Y:S04]  /*479c0*/  LDL.LU R40, [R1+0x1624] ;  /* 0x0016240001287983 */ /* 0x000ee80000300800 */
[----:B------:R-:W4:Y:S04]  /*479d0*/  LDL.LU R42, [R1+0x1620] ;  /* 0x00162000012a7983 */ /* 0x000f280000300800 */
[----:B------:R-:W4:Y:S04]  /*479e0*/  LDL.LU R20, [R1+0x161c] ;  /* 0x00161c0001147983 */ /* 0x000f280000300800 */
[----:B------:R-:W4:Y:S04]  /*479f0*/  LDL.LU R19, [R1+0x1618] ;  /* 0x0016180001137983 */ /* 0x000f280000300800 */
[----:B------:R-:W4:Y:S04]  /*47a00*/  LDL.LU R18, [R1+0x1614] ;  /* 0x0016140001127983 */ /* 0x000f280000300800 */
[----:B------:R-:W4:Y:S04]  /*47a10*/  LDL.LU R17, [R1+0x15ac] ;  /* 0x0015ac0001117983 */ /* 0x000f280000300800 */
[----:B------:R-:W-:Y:S04]  /*47a20*/  STS.U16 [R46+UR5+0xfa80], R24 ;  /* 0x00fa80182e007988 */ /* 0x000fe80008000405 */
[----:B------:R-:W4:Y:S04]  /*47a30*/  LDL.LU R16, [R1+0x15a8] ;  /* 0x0015a80001107983 */ /* 0x000f280000300800 */
[----:B------:R-:W-:Y:S04]  /*47a40*/  STS.U16 [R46+UR5+0xfb40], R25 ;  /* 0x00fb40192e007988 */ /* 0x000fe80008000405 */
[----:B------:R-:W4:Y:S04]  /*47a50*/  LDL.LU R15, [R1+0x15a4] ;  /* 0x0015a400010f7983 */ /* 0x000f280000300800 */
[----:B------:R-:W-:Y:S04]  /*47a60*/  STS.U16 [R46+UR5+0xfb00], R26 ;  /* 0x00fb001a2e007988 */ /* 0x000fe80008000405 */
[----:B------:R-:W4:Y:S04]  /*47a70*/  LDL.LU R14, [R1+0x15a0] ;  /* 0x0015a000010e7983 */ /* 0x000f280000300800 */
[----:B------:R-:W-:Y:S04]  /*47a80*/  STS.U16 [R46+UR5+0xfbc0], R27 ;  /* 0x00fbc01b2e007988 */ /* 0x000fe80008000405 */
        /* <DEDUP_REMOVED lines=39> */
[----:B0-----:R-:W4:Y:S04]  /*47d00*/  LDL.LU R61, [R1+0x142c] ;  /* 0x00142c00013d7983 */ /* 0x001f280000300800 */
[----:B--2---:R0:W-:Y:S04]  /*47d10*/  STS.U16 [R0+UR5+0x1480], R4 ;  /* 0x0014800400007988 */ /* 0x0041e80008000405 */
[----:B---3--:R1:W-:Y:S04]  /*47d20*/  STS.U16 [R0+UR5+0x14c0], R40 ;  /* 0x0014c02800007988 */ /* 0x0083e80008000405 */
[----:B----4-:R2:W-:Y:S04]  /*47d30*/  STS.U16 [R0+UR5+0x1500], R42 ;  /* 0x0015002a00007988 */ /* 0x0105e80008000405 */
        /* <DEDUP_REMOVED lines=337> */
[----:B0-----:R-:W4:Y:S04]  /*49250*/  LDL.LU R57, [R1+0x1f8] ;  /* 0x0001f80001397983 */ /* 0x001f280000300800 */
[----:B-1----:R-:W4:Y:S04]  /*49260*/  LDL.LU R58, [R1+0x1f4] ;  /* 0x0001f400013a7983 */ /* 0x002f280000300800 */
[----:B--2---:R-:W2:Y:S04]  /*49270*/  LDL.LU R59, [R1+0x1f0] ;  /* 0x0001f000013b7983 */ /* 0x004ea80000300800 */
[----:B------:R0:W-:Y:S04]  /*49280*/  STS.U16 [R0+UR5+0xcc80], R61 ;  /* 0x00cc803d00007988 */ /* 0x0001e80008000405 */
[----:B---3--:R-:W3:Y:S04]  /*49290*/  LDL.LU R60, [R1+0x1ec] ;  /* 0x0001ec00013c7983 */ /* 0x008ee80000300800 */
[----:B0-----:R-:W3:Y:S04]  /*492a0*/  LDL.LU R61, [R1+0x188] ;  /* 0x00018800013d7983 */ /* 0x001ee80000300800 */
[----:B------:R-:W3:Y:S04]  /*492b0*/  LDL.LU R4, [R1+0x184] ;  /* 0x0001840001047983 */ /* 0x000ee80000300800 */
        /* <DEDUP_REMOVED lines=24> */
[----:B------:R-:W3:Y:S04]  /*49440*/  LDL.LU R56, [R1] ;  /* 0x0000000001387983 */ /* 0x000ee80000300800 */
[----:B----4-:R0:W-:Y:S04]  /*49450*/  STS.U16 [R0+UR5+0xcd40], R57 ;  /* 0x00cd403900007988 */ /* 0x0101e80008000405 */
[----:B------:R1:W-:Y:S04]  /*49460*/  STS.U16 [R0+UR5+0xcd00], R58 ;  /* 0x00cd003a00007988 */ /* 0x0003e80008000405 */
[----:B--2---:R2:W-:Y:S04]  /*49470*/  STS.U16 [R0+UR5+0xcdc0], R59 ;  /* 0x00cdc03b00007988 */ /* 0x0045e80008000405 */
[----:B---3--:R3:W-:Y:S04]  /*49480*/  STS.U16 [R0+UR5+0xcd80], R60 ;  /* 0x00cd803c00007988 */ /* 0x0087e80008000405 */
[----:B0-----:R-:W4:Y:S04]  /*49490*/  LDL.LU R57, [R1+0x4330] ;  /* 0x0043300001397983 */ /* 0x001f280000300800 */
[----:B-1----:R-:W4:Y:S04]  /*494a0*/  LDL.LU R58, [R1+0x432c] ;  /* 0x00432c00013a7983 */ /* 0x002f280000300800 */
[----:B--2---:R-:W2:Y:S04]  /*494b0*/  LDL.LU R59, [R1+0x4328] ;  /* 0x00432800013b7983 */ /* 0x004ea80000300800 */
[----:B------:R0:W-:Y:S04]  /*494c0*/  STS.U16 [R0+UR5+0xd400], R61 ;  /* 0x00d4003d00007988 */ /* 0x0001e80008000405 */
[----:B---3--:R-:W3:Y:S04]  /*494d0*/  LDL.LU R60, [R1+0x4324] ;  /* 0x00432400013c7983 */ /* 0x008ee80000300800 */
[----:B------:R-:W-:Y:S04]  /*494e0*/  STS.U16 [R0+UR5+0xd440], R4 ;  /* 0x00d4400400007988 */ /* 0x000fe80008000405 */
[----:B------:R-:W-:Y:S04]  /*494f0*/  STS.U16 [R0+UR5+0xd480], R40 ;  /* 0x00d4802800007988 */ /* 0x000fe80008000405 */
[----:B------:R-:W-:Y:S04]  /*49500*/  STS.U16 [R0+UR5+0xd4c0], R42 ;  /* 0x00d4c02a00007988 */ /* 0x000fe80008000405 */
[----:B0-----:R-:W4:Y:S04]  /*49510*/  LDL.LU R61, [R1+0x4320] ;  /* 0x00432000013d7983 */ /* 0x001f280000300800 */
        /* <DEDUP_REMOVED lines=12> */
[----:B------:R1:W-:Y:S04]  /*495e0*/  STS.U16 [R0+UR5+0xe400], R49 ;  /* 0x00e4003100007988 */ /* 0x0003e80008000405 */
[----:B------:R1:W-:Y:S04]  /*495f0*/  STS.U16 [R0+UR5+0xe440], R50 ;  /* 0x00e4403200007988 */ /* 0x0003e80008000405 */
[----:B------:R-:W-:Y:S04]  /*49600*/  STS.U16 [R0+UR5+0xe480], R51 ;  /* 0x00e4803300007988 */ /* 0x000fe80008000405 */
[----:B------:R-:W-:Y:S04]  /*49610*/  STS.U16 [R0+UR5+0xe4c0], R52 ;  /* 0x00e4c03400007988 */ /* 0x000fe80008000405 */
[----:B0-----:R-:W2:Y:S04]  /*49620*/  LDL.LU R14, [R1+0x1710] ;  /* 0x00171000010e7983 */ /* 0x001ea80000300800 */
[----:B------:R-:W-:Y:S04]  /*49630*/  STS.U16 [R0+UR5+0xe500], R30 ;  /* 0x00e5001e00007988 */ /* 0x000fe80008000405 */
[----:B-1----:R-:W2:Y:S04]  /*49640*/  LDL.LU R13, [R1+0x170c] ;  /* 0x00170c00010d7983 */ /* 0x002ea80000300800 */
[----:B------:R-:W-:Y:S04]  /*49650*/  STS.U16 [R0+UR5+0xe540], R2 ;  /* 0x00e5400200007988 */ /* 0x000fe80008000405 */
[----:B------:R-:W2:Y:S04]  /*49660*/  LDL.LU R44, [R1+0x1708] ;  /* 0x00170800012c7983 */ /* 0x000ea80000300800 */
        /* <DEDUP_REMOVED lines=8> */
[----:B------:R0:W-:Y:S04]  /*496f0*/  STS.U16 [R0+UR5+0xecc0], R56 ;  /* 0x00ecc03800007988 */ /* 0x0001e80008000405 */
[----:B------:R-:W2:Y:S04]  /*49700*/  LDL.LU R50, [R1+0x16f4] ;  /* 0x0016f40001327983 */ /* 0x000ea80000300800 */
[----:B0-----:R-:W2:Y:S04]  /*49710*/  LDL.LU R56, [R1+0x1690] ;  /* 0x0016900001387983 */ /* 0x001ea80000300800 */
[----:B------:R-:W2:Y:S04]  /*49720*/  LDL.LU R51, [R1+0x168c] ;  /* 0x00168c0001337983 */ /* 0x000ea80000300800 */
[----:B------:R-:W2:Y:S01]  /*49730*/  LDL.LU R53, [R1+0x1688] ;  /* 0x0016880001357983 */ /* 0x000ea20000300800 */
[----:B------:R-:W0:Y:S03]  /*49740*/  S2R R30, SR_TID.X ;  /* 0x00000000001e7919 */ /* 0x000e260000002100 */
[----:B------:R-:W2:Y:S04]  /*49750*/  LDL.LU R54, [R1+0x1684] ;  /* 0x0016840001367983 */ /* 0x000ea80000300800 */
[----:B------:R-:W2:Y:S04]  /*49760*/  LDL.LU R2, [R1+0x1680] ;  /* 0x0016800001027983 */ /* 0x000ea80000300800 */
[----:B------:R-:W2:Y:S04]  /*49770*/  LDL.LU R31, [R1+0x167c] ;  /* 0x00167c00011f7983 */ /* 0x000ea80000300800 */
[----:B------:R-:W2:Y:S01]  /*49780*/  LDL.LU R55, [R1+0x1678] ;  /* 0x0016780001377983 */ /* 0x000ea20000300800 */
        /* <DEDUP_REMOVED lines=33> */
[----:B0-----:R-:W2:Y:S04]  /*499a0*/  LDL.LU R56, [R1+0x1674] ;  /* 0x0016740001387983 */ /* 0x001ea80000300800 */
[----:B------:R-:W-:Y:S04]  /*499b0*/  STS.U16 [R30+UR5+0xe00], R51 ;  /* 0x000e00331e007988 */ /* 0x000fe80008000405 */
[----:B------:R0:W-:Y:S04]  /*499c0*/  STS.U16 [R30+UR5+0xec0], R53 ;  /* 0x000ec0351e007988 */ /* 0x0001e80008000405 */
[----:B------:R-:W3:Y:S04]  /*499d0*/  LDL.LU R50, [R1+0x1610] ;  /* 0x0016100001327983 */ /* 0x000ee80000300800 */
[----:B0-----:R-:W4:Y:S04]  /*499e0*/  LDL.LU R53, [R1+0x160c] ;  /* 0x00160c0001357983 */ /* 0x001f280000300800 */
[----:B------:R0:W-:Y:S04]  /*499f0*/  STS.U16 [R30+UR5+0xe80], R54 ;  /* 0x000e80361e007988 */ /* 0x0001e80008000405 */
[----:B------:R-:W4:Y:S04]  /*49a00*/  LDL.LU R51, [R1+0x1608] ;  /* 0x0016080001337983 */ /* 0x000f280000300800 */
        /* <DEDUP_REMOVED lines=19> */
[----:B------:R-:W-:Y:S04]  /*49b40*/  STS.U16 [R30+UR5+0xf00], R31 ;  /* 0x000f001f1e007988 */ /* 0x000fe80008000405 */
[----:B------:R-:W4:Y:S04]  /*49b50*/  LDL.LU R49, [R1+0x14f8] ;  /* 0x0014f80001317983 */ /* 0x000f280000300800 */
[----:B------:R1:W-:Y:S04]  /*49b60*/  STS.U16 [R30+UR5+0xfc0], R55 ;  /* 0x000fc0371e007988 */ /* 0x0003e80008000405 */
[----:B0-----:R-:W4:Y:S04]  /*49b70*/  LDL.LU R2, [R1+0x14f4] ;  /* 0x0014f40001027983 */ /* 0x001f280000300800 */
[----:B-1----:R-:W4:Y:S04]  /*49b80*/  LDL.LU R55, [R1+0x14f0] ;  /* 0x0014f00001377983 */ /* 0x002f280000300800 */
[----:B------:R-:W4:Y:S04]  /*49b90*/  LDL.LU R31, [R1+0x148c] ;  /* 0x00148c00011f7983 */ /* 0x000f280000300800 */
[----:B--2---:R0:W-:Y:S04]  /*49ba0*/  STS.U16 [R30+UR5+0xf80], R56 ;  /* 0x000f80381e007988 */ /* 0x0041e80008000405 */
[----:B0-----:R-:W2:Y:S04]  /*49bb0*/  LDL.LU R56, [R1+0x1488] ;  /* 0x0014880001387983 */ /* 0x001ea80000300800 */
[----:B---3--:R-:W-:Y:S04]  /*49bc0*/  STS.U16 [R30+UR5+0x1600], R50 ;  /* 0x001600321e007988 */ /* 0x008fe80008000405 */
[----:B----4-:R0:W-:Y:S04]  /*49bd0*/  STS.U16 [R30+UR5+0x1640], R53 ;  /* 0x001640351e007988 */ /* 0x0101e80008000405 */
[----:B0-----:R-:W3:Y:S04]  /*49be0*/  LDL.LU R53, [R1+0x1484] ;  /* 0x0014840001357983 */ /* 0x001ee80000300800 */
[----:B------:R0:W-:Y:S04]  /*49bf0*/  STS.U16 [R30+UR5+0x1680], R51 ;  /* 0x001680331e007988 */ /* 0x0001e80008000405 */
[----:B------:R1:W-:Y:S04]  /*49c00*/  STS.U16 [R30+UR5+0x16c0], R54 ;  /* 0x0016c0361e007988 */ /* 0x0003e80008000405 */
        /* <DEDUP_REMOVED lines=16> */
[----:B------:R-:W4:Y:S04]  /*49d10*/  LDL.LU R50, [R1+0x1480] ;  /* 0x0014800001327983 */ /* 0x000f280000300800 */
[----:B------:R-:W-:Y:S04]  /*49d20*/  STS.U16 [R30+UR5+0x2700], R48 ;  /* 0x002700301e007988 */ /* 0x000fe80008000405 */
[----:B0-----:R-:W4:Y:S04]  /*49d30*/  LDL.LU R51, [R1+0x147c] ;  /* 0x00147c0001337983 */ /* 0x001f280000300800 */
[----:B------:R-:W-:Y:S04]  /*49d40*/  STS.U16 [R30+UR5+0x2740], R49 ;  /* 0x002740311e007988 */ /* 0x000fe80008000405 */
[----:B-1----:R-:W4:Y:S04]  /*49d50*/  LDL.LU R54, [R1+0x1478] ;  /* 0x0014780001367983 */ /* 0x002f280000300800 */
[----:B------:R-:W-:Y:S04]  /*49d60*/  STS.U16 [R30+UR5+0x2780], R2 ;  /* 0x002780021e007988 */ /* 0x000fe80008000405 */
[----:B------:R0:W-:Y:S04]  /*49d70*/  STS.U16 [R30+UR5+0x27c0], R55 ;  /* 0x0027c0371e007988 */ /* 0x0001e80008000405 */
[----:B0-----:R-:W4:Y:S04]  /*49d80*/  LDL.LU R55, [R1+0x1474] ;  /* 0x0014740001377983 */ /* 0x001f280000300800 */
[----:B------:R-:W-:Y:S04]  /*49d90*/  STS.U16 [R30+UR5+0x2e40], R31 ;  /* 0x002e401f1e007988 */ /* 0x000fe80008000405 */
[----:B------:R-:W4:Y:S04]  /*49da0*/  LDL.LU R2, [R1+0x1470] ;  /* 0x0014700001027983 */ /* 0x000f280000300800 */
[----:B--2---:R0:W-:Y:S04]  /*49db0*/  STS.U16 [R30+UR5+0x2e00], R56 ;  /* 0x002e00381e007988 */ /* 0x0041e80008000405 */
[----:B0-----:R-:W2:Y:S04]  /*49dc0*/  LDL.LU R56, [R1+0x140c] ;  /* 0x00140c0001387983 */ /* 0x001ea80000300800 */
[----:B---3--:R0:W-:Y:S04]  /*49dd0*/  STS.U16 [R30+UR5+0x2ec0], R53 ;  /* 0x002ec0351e007988 */ /* 0x0081e80008000405 */
[----:B------:R-:W3:Y:S04]  /*49de0*/  LDL.LU R31, [R1+0x1408] ;  /* 0x00140800011f7983 */ /* 0x000ee80000300800 */
        /* <DEDUP_REMOVED lines=17> */
[----:B----4-:R0:W-:Y:S04]  /*49f00*/  STS.U16 [R30+UR5+0x2e80], R50 ;  /* 0x002e80321e007988 */ /* 0x0101e80008000405 */
[----:B------:R-:W4:Y:S04]  /*49f10*/  LDL.LU R48, [R1+0x1300] ;  /* 0x0013000001307983 */ /* 0x000f280000300800 */
[----:B------:R-:W-:Y:S04]  /*49f20*/  STS.U16 [R30+UR5+0x2f40], R51 ;  /* 0x002f40331e007988 */ /* 0x000fe80008000405 */
[----:B------:R-:W4:Y:S04]  /*49f30*/  LDL.LU R49, [R1+0x12fc] ;  /* 0x0012fc0001317983 */ /* 0x000f280000300800 */
[----:B------:R1:W-:Y:S04]  /*49f40*/  STS.U16 [R30+UR5+0x2f00], R54 ;  /* 0x002f00361e007988 */ /* 0x0003e80008000405 */
[----:B0-----:R-:W4:Y:S04]  /*49f50*/  LDL.LU R50, [R1+0x12f8] ;  /* 0x0012f80001327983 */ /* 0x001f280000300800 */
[----:B-1----:R-:W4:Y:S04]  /*49f60*/  LDL.LU R54, [R1+0x12f4] ;  /* 0x0012f40001367983 */ /* 0x002f280000300800 */
[----:B------:R0:W-:Y:S04]  /*49f70*/  STS.U16 [R30+UR5+0x2fc0], R55 ;  /* 0x002fc0371e007988 */ /* 0x0001e80008000405 */
[----:B------:R-:W4:Y:S04]  /*49f80*/  LDL.LU R51, [R1+0x12f0] ;  /* 0x0012f00001337983 */ /* 0x000f280000300800 */
[----:B0-----:R-:W4:Y:S04]  /*49f90*/  LDL.LU R55, [R1+0x128c] ;  /* 0x00128c0001377983 */ /* 0x001f280000300800 */
[----:B------:R-:W-:Y:S04]  /*49fa0*/  STS.U16 [R30+UR5+0x2f80], R2 ;  /* 0x002f80021e007988 */ /* 0x000fe80008000405 */
[----:B--2---:R0:W-:Y:S04]  /*49fb0*/  STS.U16 [R30+UR5+0x3600], R56 ;  /* 0x003600381e007988 */ /* 0x0041e80008000405 */
[----:B0-----:R-:W2:Y:S04]  /*49fc0*/  LDL.LU R56, [R1+0x1288] ;  /* 0x0012880001387983 */ /* 0x001ea80000300800 */
[----:B---3--:R0:W-:Y:S04]  /*49fd0*/  STS.U16 [R30+UR5+0x3640], R31 ;  /* 0x0036401f1e007988 */ /* 0x0081e80008000405 */
[----:B------:R-:W3:Y:S04]  /*49fe0*/  LDL.LU R2, [R1+0x1284] ;  /* 0x0012840001027983 */ /* 0x000ee80000300800 */
[----:B------:R1:W-:Y:S04]  /*49ff0*/  STS.U16 [R30+UR5+0x3680], R53 ;  /* 0x003680351e007988 */ /* 0x0003e80008000405 */
[----:B0-----:R-:W3:Y:S04]  /*4a000*/  LDL.LU R31, [R1+0x1280] ;  /* 0x00128000011f7983 */ /* 0x001ee80000300800 */
[----:B-1----:R-:W3:Y:S04]  /*4a010*/  LDL.LU R53, [R1+0x127c] ;  /* 0x00127c0001357983 */ /* 0x002ee80000300800 */
        /* <DEDUP_REMOVED lines=16> */
[----:B----4-:R-:W-:Y:S04]  /*4a120*/  STS.U16 [R30+UR5+0x46c0], R48 ;  /* 0x0046c0301e007988 */ /* 0x010fe80008000405 */
[----:B------:R-:W-:Y:S04]  /*4a130*/  STS.U16 [R30+UR5+0x4700], R49 ;  /* 0x004700311e007988 */ /* 0x000fe80008000405 */
[----:B------:R-:W-:Y:S04]  /*4a140*/  STS.U16 [R30+UR5+0x4740], R50 ;  /* 0x004740321e007988 */ /* 0x000fe80008000405 */
[----:B------:R0:W-:Y:S04]  /*4a150*/  STS.U16 [R30+UR5+0x4780], R54 ;  /* 0x004780361e007988 */ /* 0x0001e80008000405 */
[----:B------:R-:W-:Y:S04]  /*4a160*/  STS.U16 [R30+UR5+0x47c0], R51 ;  /* 0x0047c0331e007988 */ /* 0x000fe80008000405 */
[----:B0-----:R-:W4:Y:S04]  /*4a170*/  LDL.LU R54, [R1+0x1278] ;  /* 0x0012780001367983 */ /* 0x001f280000300800 */
[----:B------:R0:W-:Y:S04]  /*4a180*/  STS.U16 [R30+UR5+0x4e40], R55 ;  /* 0x004e40371e007988 */ /* 0x0001e80008000405 */
[----:B------:R-:W4:Y:S04]  /*4a190*/  LDL.LU R50, [R1+0x1274] ;  /* 0x0012740001327983 */ /* 0x000f280000300800 */
[----:B0-----:R-:W4:Y:S04]  /*4a1a0*/  LDL.LU R55, [R1+0x1270] ;  /* 0x0012700001377983 */ /* 0x001f280000300800 */
[----:B------:R-:W4:Y:S04]  /*4a1b0*/  LDL.LU R51, [R1+0x120c] ;  /* 0x00120c0001337983 */ /* 0x000f280000300800 */
[----:B--2---:R0:W-:Y:S04]  /*4a1c0*/  STS.U16 [R30+UR5+0x4e00], R56 ;  /* 0x004e00381e007988 */ /* 0x0041e80008000405 */
        /* <DEDUP_REMOVED lines=17> */
[----:B---3--:R0:W-:Y:S04]  /*4a2e0*/  STS.U16 [R30+UR5+0x4ec0], R2 ;  /* 0x004ec0021e007988 */ /* 0x0081e80008000405 */
[----:B------:R-:W3:Y:S04]  /*4a2f0*/  LDL.LU R48, [R1+0x1104] ;  /* 0x0011040001307983 */ /* 0x000ee80000300800 */
[----:B------:R-:W-:Y:S04]  /*4a300*/  STS.U16 [R30+UR5+0x4e80], R31 ;  /* 0x004e801f1e007988 */ /* 0x000fe80008000405 */
[----:B------:R-:W3:Y:S04]  /*4a310*/  LDL.LU R49, [R1+0x1100] ;  /* 0x0011000001317983 */ /* 0x000ee80000300800 */
[----:B------:R1:W-:Y:S04]  /*4a320*/  STS.U16 [R30+UR5+0x4f40], R53 ;  /* 0x004f40351e007988 */ /* 0x0003e80008000405 */
[----:B0-----:R-:W3:Y:S04]  /*4a330*/  LDL.LU R2, [R1+0x10fc] ;  /* 0x0010fc0001027983 */ /* 0x001ee80000300800 */
[----:B-1----:R-:W3:Y:S04]  /*4a340*/  LDL.LU R53, [R1+0x10f8] ;  /* 0x0010f80001357983 */ /* 0x002ee80000300800 */
[----:B----4-:R0:W-:Y:S04]  /*4a350*/  STS.U16 [R30+UR5+0x4f00], R54 ;  /* 0x004f00361e007988 */ /* 0x0101e80008000405 */
[----:B------:R-:W4:Y:S04]  /*4a360*/  LDL.LU R31, [R1+0x10f4] ;  /* 0x0010f400011f7983 */ /* 0x000f280000300800 */
[----:B------:R-:W-:Y:S04]  /*4a370*/  STS.U16 [R30+UR5+0x4fc0], R50 ;  /* 0x004fc0321e007988 */ /* 0x000fe80008000405 */
[----:B0-----:R-:W4:Y:S04]  /*4a380*/  LDL.LU R54, [R1+0x10f0] ;  /* 0x0010f00001367983 */ /* 0x001f280000300800 */
[----:B------:R0:W-:Y:S04]  /*4a390*/  STS.U16 [R30+UR5+0x4f80], R55 ;  /* 0x004f80371e007988 */ /* 0x0001e80008000405 */
[----:B0-----:R-:W4:Y:S04]  /*4a3a0*/  LDL.LU R55, [R1+0x108c] ;  /* 0x00108c0001377983 */ /* 0x001f280000300800 */
[----:B------:R0:W-:Y:S04]  /*4a3b0*/  STS.U16 [R30+UR5+0x5600], R51 ;  /* 0x005600331e007988 */ /* 0x0001e80008000405 */
[----:B------:R-:W4:Y:S04]  /*4a3c0*/  LDL.LU R50, [R1+0x1088] ;  /* 0x0010880001327983 */ /* 0x000f280000300800 */
[----:B0-----:R-:W4:Y:S04]  /*4a3d0*/  LDL.LU R51, [R1+0x1078] ;  /* 0x0010780001337983 */ /* 0x001f280000300800 */
[----:B--2---:R0:W-:Y:S04]  /*4a3e0*/  STS.U16 [R30+UR5+0x5640], R56 ;  /* 0x005640381e007988 */ /* 0x0041e80008000405 */
[----:B------:R-:W-:Y:S04]  /*4a3f0*/  STS.U16 [R30+UR5+0x5680], R5 ;  /* 0x005680051e007988 */ /* 0x000fe80008000405 */
[----:B0-----:R-:W2:Y:S04]  /*4a400*/  LDL.LU R56, [R1+0x1074] ;  /* 0x0010740001387983 */ /* 0x001ea80000300800 */
        /* <DEDUP_REMOVED lines=15> */
[----:B---3--:R-:W-:Y:S04]  /*4a500*/  STS.U16 [R30+UR5+0x6680], R48 ;  /* 0x006680301e007988 */ /* 0x008fe80008000405 */
[----:B------:R-:W-:Y:S04]  /*4a510*/  STS.U16 [R30+UR5+0x66c0], R49 ;  /* 0x0066c0311e007988 */ /* 0x000fe80008000405 */
[----:B------:R-:W-:Y:S04]  /*4a520*/  STS.U16 [R30+UR5+0x6700], R2 ;  /* 0x006700021e007988 */ /* 0x000fe80008000405 */
[----:B------:R0:W-:Y:S04]  /*4a530*/  STS.U16 [R30+UR5+0x6740], R53 ;  /* 0x006740351e007988 */ /* 0x0001e80008000405 */
[----:B0-----:R-:W3:Y:S04]  /*4a540*/  LDL.LU R53, [R1+0x1070] ;  /* 0x0010700001357983 */ /* 0x001ee80000300800 */
[----:B----4-:R-:W-:Y:S04]  /*4a550*/  STS.U16 [R30+UR5+0x6780], R31 ;  /* 0x0067801f1e007988 */ /* 0x010fe80008000405 */
[----:B------:R0:W-:Y:S04]  /*4a560*/  STS.U16 [R30+UR5+0x67c0], R54 ;  /* 0x0067c0361e007988 */ /* 0x0001e80008000405 */
[----:B------:R-:W4:Y:S04]  /*4a570*/  LDL.LU R2, [R1+0x106c] ;  /* 0x00106c0001027983 */ /* 0x000f280000300800 */
        /* <DEDUP_REMOVED lines=24> */
[----:B0-----:R-:W4:Y:S04]  /*4a700*/  LDL.LU R50, [R1+0xef4] ;  /* 0x000ef40001327983 */ /* 0x001f280000300800 */
[----:B--2---:R0:W-:Y:S04]  /*4a710*/  STS.U16 [R30+UR5+0x6e80], R56 ;  /* 0x006e80381e007988 */ /* 0x0041e80008000405 */
[----:B0-----:R-:W2:Y:S04]  /*4a720*/  LDL.LU R56, [R1+0xef0] ;  /* 0x000ef00001387983 */ /* 0x001ea80000300800 */
[----:B------:R-:W2:Y:S04]  /*4a730*/  LDL.LU R51, [R1+0xeec] ;  /* 0x000eec0001337983 */ /* 0x000ea80000300800 */
[----:B---3--:R0:W-:Y:S04]  /*4a740*/  STS.U16 [R30+UR5+0x6f40], R53 ;  /* 0x006f40351e007988 */ /* 0x0081e80008000405 */
[----:B0-----:R-:W3:Y:S04]  /*4a750*/  LDL.LU R53, [R1+0xee8] ;  /* 0x000ee80001357983 */ /* 0x001ee80000300800 */
[----:B----4-:R-:W-:Y:S04]  /*4a760*/  STS.U16 [R30+UR5+0x6f00], R2 ;  /* 0x006f00021e007988 */ /* 0x010fe80008000405 */
[----:B------:R0:W-:Y:S04]  /*4a770*/  STS.U16 [R30+UR5+0x6fc0], R54 ;  /* 0x006fc0361e007988 */ /* 0x0001e80008000405 */
[----:B------:R1:W-:Y:S04]  /*4a780*/  STS.U16 [R30+UR5+0x6f80], R31 ;  /* 0x006f801f1e007988 */ /* 0x0003e80008000405 */
[----:B0-----:R-:W4:Y:S04]  /*4a790*/  LDL.LU R54, [R1+0xee4] ;  /* 0x000ee40001367983 */ /* 0x001f280000300800 */
        /* <DEDUP_REMOVED lines=19> */
[----:B-1----:R-:W4:Y:S04]  /*4a8d0*/  LDL.LU R31, [R1+0xe7c] ;  /* 0x000e7c00011f7983 */ /* 0x002f280000300800 */
[----:B------:R-:W-:Y:S04]  /*4a8e0*/  STS.U16 [R30+UR5+0x8680], R49 ;  /* 0x008680311e007988 */ /* 0x000fe80008000405 */
[----:B0-----:R-:W4:Y:S04]  /*4a8f0*/  LDL.LU R55, [R1+0xe78] ;  /* 0x000e780001377983 */ /* 0x001f280000300800 */
[----:B------:R-:W-:Y:S04]  /*4a900*/  STS.U16 [R30+UR5+0x86c0], R50 ;  /* 0x0086c0321e007988 */ /* 0x000fe80008000405 */
[----:B--2---:R0:W-:Y:S04]  /*4a910*/  STS.U16 [R30+UR5+0x8700], R56 ;  /* 0x008700381e007988 */ /* 0x0041e80008000405 */
[----:B0-----:R-:W2:Y:S04]  /*4a920*/  LDL.LU R56, [R1+0xe74] ;  /* 0x000e740001387983 */ /* 0x001ea80000300800 */
[----:B------:R-:W-:Y:S04]  /*4a930*/  STS.U16 [R30+UR5+0x8740], R51 ;  /* 0x008740331e007988 */ /* 0x000fe80008000405 */
[----:B------:R-:W2:Y:S04]  /*4a940*/  LDL.LU R50, [R1+0xe70] ;  /* 0x000e700001327983 */ /* 0x000ea80000300800 */
[----:B---3--:R0:W-:Y:S04]  /*4a950*/  STS.U16 [R30+UR5+0x8780], R53 ;  /* 0x008780351e007988 */ /* 0x0081e80008000405 */
[----:B0-----:R-:W3:Y:S04]  /*4a960*/  LDL.LU R53, [R1+0xe6c] ;  /* 0x000e6c0001357983 */ /* 0x001ee80000300800 */
[----:B----4-:R0:W-:Y:S04]  /*4a970*/  STS.U16 [R30+UR5+0x87c0], R54 ;  /* 0x0087c0361e007988 */ /* 0x0101e80008000405 */
        /* <DEDUP_REMOVED lines=28> */
[----:B------:R-:W-:Y:S04]  /*4ab40*/  STS.U16 [R30+UR5+0x8f40], R50 ;  /* 0x008f40321e007988 */ /* 0x000fe80008000405 */
[----:B---3--:R0:W-:Y:S04]  /*4ab50*/  STS.U16 [R30+UR5+0x8f00], R53 ;  /* 0x008f00351e007988 */ /* 0x0081e80008000405 */
[----:B0-----:R-:W3:Y:S04]  /*4ab60*/  LDL.LU R53, [R1+0x480] ;  /* 0x0004800001357983 */ /* 0x001ee80000300800 */
[----:B----4-:R0:W-:Y:S04]  /*4ab70*/  STS.U16 [R30+UR5+0x8fc0], R51 ;  /* 0x008fc0331e007988 */ /* 0x0101e80008000405 */
        /* <DEDUP_REMOVED lines=21> */
[----:B-1----:R-:W4:Y:S04]  /*4acd0*/  LDL.LU R54, [R1+0x3f4] ;  /* 0x0003f40001367983 */ /* 0x002f280000300800 */
[----:B------:R-:W-:Y:S04]  /*4ace0*/  STS.U16 [R30+UR5+0xa680], R2 ;  /* 0x00a680021e007988 */ /* 0x000fe80008000405 */
[----:B------:R0:W-:Y:S04]  /*4acf0*/  STS.U16 [R30+UR5+0xa6c0], R55 ;  /* 0x00a6c0371e007988 */ /* 0x0001e80008000405 */
[----:B------:R-:W-:Y:S04]  /*4ad00*/  STS.U16 [R30+UR5+0xa700], R31 ;  /* 0x00a7001f1e007988 */ /* 0x000fe80008000405 */
[----:B0-----:R-:W4:Y:S04]  /*4ad10*/  LDL.LU R55, [R1+0x3f0] ;  /* 0x0003f00001377983 */ /* 0x001f280000300800 */
[----:B------:R-:W4:Y:S04]  /*4ad20*/  LDL.LU R2, [R1+0x3ec] ;  /* 0x0003ec0001027983 */ /* 0x000f280000300800 */
[----:B--2---:R0:W-:Y:S04]  /*4ad30*/  STS.U16 [R30+UR5+0xa740], R56 ;  /* 0x00a740381e007988 */ /* 0x0041e80008000405 */
[----:B0-----:R-:W2:Y:S04]  /*4ad40*/  LDL.LU R56, [R1+0x3e8] ;  /* 0x0003e80001387983 */ /* 0x001ea80000300800 */
[----:B------:R-:W2:Y:S04]  /*4ad50*/  LDL.LU R31, [R1+0x3e4] ;  /* 0x0003e400011f7983 */ /* 0x000ea80000300800 */
[----:B---3--:R0:W-:Y:S04]  /*4ad60*/  STS.U16 [R30+UR5+0xa780], R53 ;  /* 0x00a780351e007988 */ /* 0x0081e80008000405 */
        /* <DEDUP_REMOVED lines=19> */
[----:B------:R1:W-:Y:S04]  /*4aea0*/  STS.U16 [R30+UR5+0xae40], R51 ;  /* 0x00ae40331e007988 */ /* 0x0003e80008000405 */
[----:B------:R-:W4:Y:S04]  /*4aeb0*/  LDL.LU R49, [R1+0x268] ;  /* 0x0002680001317983 */ /* 0x000f280000300800 */
[----:B------:R1:W-:Y:S04]  /*4aec0*/  STS.U16 [R30+UR5+0xae00], R54 ;  /* 0x00ae00361e007988 */ /* 0x0003e80008000405 */
[----:B0-----:R-:W4:Y:S04]  /*4aed0*/  LDL.LU R50, [R1+0x264] ;  /* 0x0002640001327983 */ /* 0x001f280000300800 */
[----:B-1----:R-:W4:Y:S04]  /*4aee0*/  LDL.LU R51, [R1+0x260] ;  /* 0x0002600001337983 */ /* 0x002f280000300800 */
[----:B------:R-:W4:Y:S04]  /*4aef0*/  LDL.LU R54, [R1+0x25c] ;  /* 0x00025c0001367983 */ /* 0x000f280000300800 */
[----:B------:R0:W-:Y:S04]  /*4af00*/  STS.U16 [R30+UR5+0xaec0], R55 ;  /* 0x00aec0371e007988 */ /* 0x0001e80008000405 */
[----:B------:R-:W-:Y:S04]  /*4af10*/  STS.U16 [R30+UR5+0xae80], R2 ;  /* 0x00ae80021e007988 */ /* 0x000fe80008000405 */
[----:B0-----:R-:W4:Y:S04]  /*4af20*/  LDL.LU R55, [R1+0x258] ;  /* 0x0002580001377983 */ /* 0x001f280000300800 */
[----:B--2---:R0:W-:Y:S04]  /*4af30*/  STS.U16 [R30+UR5+0xaf40], R56 ;  /* 0x00af40381e007988 */ /* 0x0041e80008000405 */
[----:B0-----:R-:W2:Y:S04]  /*4af40*/  LDL.LU R56, [R1+0x254] ;  /* 0x0002540001387983 */ /* 0x001ea80000300800 */
[----:B------:R-:W2:Y:S04]  /*4af50*/  LDL.LU R2, [R1+0x250] ;  /* 0x0002500001027983 */ /* 0x000ea80000300800 */
[----:B------:R0:W-:Y:S04]  /*4af60*/  STS.U16 [R30+UR5+0xaf00], R31 ;  /* 0x00af001f1e007988 */ /* 0x0001e80008000405 */
[----:B0-----:R-:W2:Y:S04]  /*4af70*/  LDL.LU R31, [R1+0x24c] ;  /* 0x00024c00011f7983 */ /* 0x001ea80000300800 */
[----:B---3--:R0:W-:Y:S04]  /*4af80*/  STS.U16 [R30+UR5+0xafc0], R53 ;  /* 0x00afc0351e007988 */ /* 0x0081e80008000405 */
[----:B------:R-:W-:Y:S04]  /*4af90*/  STS.U16 [R30+UR5+0xaf80], R5 ;  /* 0x00af80051e007988 */ /* 0x000fe80008000405 */
        /* <DEDUP_REMOVED lines=21> */
[----:B------:R1:W-:Y:S04]  /*4b0f0*/  STS.U16 [R30+UR5+0xc6c0], R54 ;  /* 0x00c6c0361e007988 */ /* 0x0003e80008000405 */
[----:B0-----:R-:W4:Y:S04]  /*4b100*/  LDL.LU R51, [R1+0x1e0] ;  /* 0x0001e00001337983 */ /* 0x001f280000300800 */
[----:B------:R0:W-:Y:S04]  /*4b110*/  STS.U16 [R30+UR5+0xc700], R55 ;  /* 0x00c700371e007988 */ /* 0x0001e80008000405 */
[----:B-1----:R-:W4:Y:S04]  /*4b120*/  LDL.LU R54, [R1+0x1dc] ;  /* 0x0001dc0001367983 */ /* 0x002f280000300800 */
[----:B0-----:R-:W4:Y:S04]  /*4b130*/  LDL.LU R55, [R1+0x1d8] ;  /* 0x0001d80001377983 */ /* 0x001f280000300800 */
        /* <DEDUP_REMOVED lines=20> */
[----:B------:R-:W-:Y:S04]  /*4b280*/  STS.U16 [R30+UR5+0xc7c0], R31 ;  /* 0x00c7c01f1e007988 */ /* 0x000fe80008000405 */
[----:B0-----:R-:W2:Y:S04]  /*4b290*/  LDL.LU R2, [R1+0xcc] ;  /* 0x0000cc0001027983 */ /* 0x001ea80000300800 */
[----:B---3--:R0:W-:Y:S04]  /*4b2a0*/  STS.U16 [R30+UR5+0xce40], R53 ;  /* 0x00ce40351e007988 */ /* 0x0081e80008000405 */
[----:B------:R1:W-:Y:S04]  /*4b2b0*/  STS.U16 [R30+UR5+0xce00], R4 ;  /* 0x00ce00041e007988 */ /* 0x0003e80008000405 */
[----:B0-----:R-:W3:Y:S04]  /*4b2c0*/  LDL.LU R53, [R1+0x68] ;  /* 0x0000680001357983 */ /* 0x001ee80000300800 */
[----:B------:R-:W3:Y:S04]  /*4b2d0*/  LDL.LU R31, [R1+0x64] ;  /* 0x00006400011f7983 */ /* 0x000ee80000300800 */
[----:B------:R-:W3:Y:S04]  /*4b2e0*/  LDL.LU R5, [R1+0x60] ;  /* 0x0000600001057983 */ /* 0x000ee80000300800 */
[----:B-1----:R-:W3:Y:S04]  /*4b2f0*/  LDL.LU R4, [R1+0x5c] ;  /* 0x00005c0001047983 */ /* 0x002ee80000300800 */
[----:B----4-:R0:W-:Y:S04]  /*4b300*/  STS.U16 [R30+UR5+0xcec0], R51 ;  /* 0x00cec0331e007988 */ /* 0x0101e80008000405 */
[----:B------:R1:W-:Y:S04]  /*4b310*/  STS.U16 [R30+UR5+0xce80], R54 ;  /* 0x00ce80361e007988 */ /* 0x0003e80008000405 */
[----:B0-----:R-:W4:Y:S04]  /*4b320*/  LDL.LU R51, [R1+0x58] ;  /* 0x0000580001337983 */ /* 0x001f280000300800 */
[----:B------:R0:W-:Y:S04]  /*4b330*/  STS.U16 [R30+UR5+0xcf40], R55 ;  /* 0x00cf40371e007988 */ /* 0x0001e80008000405 */
[----:B-1----:R-:W4:Y:S04]  /*4b340*/  LDL.LU R54, [R1+0x54] ;  /* 0x0000540001367983 */ /* 0x002f280000300800 */
[----:B0-----:R-:W4:Y:S04]  /*4b350*/  LDL.LU R55, [R1+0x50] ;  /* 0x0000500001377983 */ /* 0x001f280000300800 */
[----:B--2---:R0:W-:Y:S04]  /*4b360*/  STS.U16 [R30+UR5+0xcf00], R56 ;  /* 0x00cf00381e007988 */ /* 0x0041e80008000405 */
[----:B------:R1:W-:Y:S04]  /*4b370*/  STS.U16 [R30+UR5+0xcfc0], R40 ;  /* 0x00cfc0281e007988 */ /* 0x0003e80008000405 */
[----:B------:R2:W-:Y:S04]  /*4b380*/  STS.U16 [R30+UR5+0xcf80], R42 ;  /* 0x00cf802a1e007988 */ /* 0x0005e80008000405 */
[----:B------:R2:W-:Y:S04]  /*4b390*/  STS.U16 [R30+UR5+0xd600], R20 ;  /* 0x00d600141e007988 */ /* 0x0005e80008000405 */
[----:B------:R2:W-:Y:S04]  /*4b3a0*/  STS.U16 [R30+UR5+0xd640], R0 ;  /* 0x00d640001e007988 */ /* 0x0005e80008000405 */
[----:B------:R2:W-:Y:S04]  /*4b3b0*/  STS.U16 [R30+UR5+0xd680], R19 ;  /* 0x00d680131e007988 */ /* 0x0005e80008000405 */
[----:B0-----:R-:W4:Y:S04]  /*4b3c0*/  LDL.LU R56, [R1+0x4c] ;  /* 0x00004c0001387983 */ /* 0x001f280000300800 */
[----:B-1----:R-:W4:Y:S04]  /*4b3d0*/  LDL.LU R40, [R1+0x431c] ;  /* 0x00431c0001287983 */ /* 0x002f280000300800 */
[----:B--2---:R-:W2:Y:S04]  /*4b3e0*/  LDL.LU R42, [R1+0x4318] ;  /* 0x00431800012a7983 */ /* 0x004ea80000300800 */
        /* <DEDUP_REMOVED lines=23> */
[----:B---3--:R-:W3:Y:S04]  /*4b560*/  LDL.LU R47, [R1+0x42e8] ;  /* 0x0042e800012f7983 */ /* 0x008ee80000300800 */
[----:B------:R-:W3:Y:S04]  /*4b570*/  LDL.LU R48, [R1+0x42e4] ;  /* 0x0042e40001307983 */ /* 0x000ee80000300800 */
[----:B------:R-:W2:Y:S04]  /*4b580*/  LDL.LU R49, [R1+0x42e0] ;  /* 0x0042e00001317983 */ /* 0x000ea80000300800 */
[----:B------:R-:W3:Y:S04]  /*4b590*/  LDL.LU R50, [R1+0x42dc] ;  /* 0x0042dc0001327983 */ /* 0x000ee80000300800 */
[----:B------:R0:W-:Y:S04]  /*4b5a0*/  STS.U16 [R30+UR5+0xdf80], R2 ;  /* 0x00df80021e007988 */ /* 0x0001e80008000405 */
[----:B------:R1:W-:Y:S04]  /*4b5b0*/  STS.U16 [R30+UR5+0xe600], R53 ;  /* 0x00e600351e007988 */ /* 0x0003e80008000405 */
[----:B0-----:R-:W2:Y:S04]  /*4b5c0*/  LDL.LU R2, [R1+0x42d8] ;  /* 0x0042d80001027983 */ /* 0x001ea80000300800 */
[----:B------:R-:W-:Y:S04]  /*4b5d0*/  STS.U16 [R30+UR5+0xe640], R31 ;  /* 0x00e6401f1e007988 */ /* 0x000fe80008000405 */
[----:B------:R0:W-:Y:S04]  /*4b5e0*/  STS.U16 [R30+UR5+0xe680], R5 ;  /* 0x00e680051e007988 */ /* 0x0001e80008000405 */
[----:B-1----:R-:W2:Y:S04]  /*4b5f0*/  LDL.LU R53, [R1+0x42d4] ;  /* 0x0042d40001357983 */ /* 0x002ea80000300800 */
[----:B------:R1:W-:Y:S04]  /*4b600*/  STS.U16 [R30+UR5+0xe6c0], R4 ;  /* 0x00e6c0041e007988 */ /* 0x0003e80008000405 */
[----:B0-----:R-:W2:Y:S04]  /*4b610*/  LDL R5, [R1+0x3a20] ;  /* 0x003a200001057983 */ /* 0x001ea80000100800 */
[----:B-1----:R-:W2:Y:S01]  /*4b620*/  LDL R4, [R1+0x3a24] ;  /* 0x003a240001047983 */ /* 0x002ea20000100800 */
[----:B------:R-:W-:-:S03]  /*4b630*/  LOP3.LUT R31, R52, 0x60, RZ, 0xfc, !PT ;  /* 0x00000060341f7812 */ /* 0x000fc600078efcff */
[----:B----4-:R-:W-:Y:S04]  /*4b640*/  STS.U16 [R30+UR5+0xe700], R51 ;  /* 0x00e700331e007988 */ /* 0x010fe80008000405 */
[----:B------:R0:W-:Y:S04]  /*4b650*/  STS.U16 [R30+UR5+0xe740], R54 ;  /* 0x00e740361e007988 */ /* 0x0001e80008000405 */
[----:B------:R1:W-:Y:S04]  /*4b660*/  STS.U16 [R30+UR5+0xe780], R55 ;  /* 0x00e780371e007988 */ /* 0x0003e80008000405 */
[----:B0-----:R-:W4:Y:S04]  /*4b670*/  LDL.LU R54, [R1+0x42d0] ;  /* 0x0042d00001367983 */ /* 0x001f280000300800 */
[----:B-1----:R-:W4:Y:S04]  /*4b680*/  LDL.LU R55, [R1+0x42cc] ;  /* 0x0042cc0001377983 */ /* 0x002f280000300800 */
[----:B------:R0:W-:Y:S04]  /*4b690*/  STS.U16 [R30+UR5+0xe7c0], R56 ;  /* 0x00e7c0381e007988 */ /* 0x0001e80008000405 */
[----:B0-----:R-:W4:Y:S01]  /*4b6a0*/  LDL.LU R56, [R1+0x42c8] ;  /* 0x0042c80001387983 */ /* 0x001f220000300800 */
[----:B---3--:R-:W-:-:S02]  /*4b6b0*/  PRMT R50, RZ, 0x7610, R50 ;  /* 0x00007610ff327816 */ /* 0x008fc40000000032 */
[----:B--2---:R-:W-:-:S13]  /*4b6c0*/  ISETP.GE.AND P2, PT, R31, R2, PT ;  /* 0x000000021f00720c */ /* 0x004fda0003f46270 */
[----:B------:R-:W2:Y:S04]  /*4b6d0*/  @!P2 LDG.E.U16 R50, desc[UR10][R4.64] ;  /* 0x0000000a0432a981 */ /* 0x000ea8000c1e1500 */
[----:B----4-:R-:W-:Y:S04]  /*4b6e0*/  STS.U16 [R30+UR5+0xee40], R56 ;  /* 0x00ee40381e007988 */ /* 0x010fe80008000405 */
[----:B------:R-:W-:Y:S04]  /*4b6f0*/  STS.U16 [R30+UR5+0xee00], R55 ;  /* 0x00ee00371e007988 */ /* 0x000fe80008000405 */
[----:B------:R-:W-:Y:S04]  /*4b700*/  STS.U16 [R30+UR5+0xeec0], R54 ;  /* 0x00eec0361e007988 */ /* 0x000fe80008000405 */
[----:B------:R0:W-:Y:S04]  /*4b710*/  STS.U16 [R30+UR5+0xee80], R53 ;  /* 0x00ee80351e007988 */ /* 0x0001e80008000405 */
[----:B0-----:R-:W3:Y:S04]  /*4b720*/  LDL.LU R30, [R1+0x42c4] ;  /* 0x0042c400011e7983 */ /* 0x001ee80000300800 */
[----:B--2---:R0:W-:Y:S04]  /*4b730*/  STL [R1+0x314], R50 ;  /* 0x0003143201007387 */ /* 0x0041e80000100800 */
[----:B0-----:R-:W2:Y:S04]  /*4b740*/  LDL.LU R50, [R1+0x42c0] ;  /* 0x0042c00001327983 */ /* 0x001ea80000300800 */
[----:B------:R-:W4:Y:S04]  /*4b750*/  LDL R4, [R1+0x3a30] ;  /* 0x003a300001047983 */ /* 0x000f280000100800 */
[----:B------:R-:W4:Y:S01]  /*4b760*/  LDL R5, [R1+0x3a34] ;  /* 0x003a340001057983 */ /* 0x000f220000100800 */
[----:B------:R-:W-:-:S04]  /*4b770*/  LOP3.LUT R51, R52, 0x20, RZ, 0xfc, !PT ;  /* 0x0000002034337812 */ /* 0x000fc800078efcff */
[----:B------:R-:W-:Y:S02]  /*4b780*/  ISETP.GE.AND P3, PT, R51, R2, PT ;  /* 0x000000023300720c */ /* 0x000fe40003f66270 */
[----:B---3--:R-:W-:-:S11]  /*4b790*/  PRMT R30, RZ, 0x7610, R30 ;  /* 0x00007610ff1e7816 */ /* 0x008fd6000000001e */
[----:B----4-:R-:W-:-:S04]  /*4b7a0*/  @!P3 LOP3.LUT R5, R5, R4, RZ, 0x3c, !PT ;  /* 0x000000040505b212 */ /* 0x010fc800078e3cff */
[----:B------:R-:W-:-:S04]  /*4b7b0*/  @!P3 LOP3.LUT R4, R5, R4, RZ, 0x3c, !PT ;  /* 0x000000040504b212 */ /* 0x000fc800078e3cff */
[----:B------:R-:W-:-:S05]  /*4b7c0*/  @!P3 LOP3.LUT R5, R5, R4, RZ, 0x3c, !PT ;  /* 0x000000040505b212 */ /* 0x000fca00078e3cff */
[----:B------:R-:W3:Y:S01]  /*4b7d0*/  @!P3 LDG.E.U16 R30, desc[UR10][R4.64] ;  /* 0x0000000a041eb981 */ /* 0x000ee2000c1e1500 */
[----:B------:R-:W-:-:S04]  /*4b7e0*/  LOP3.LUT R52, R52, 0x40, RZ, 0xfc, !PT ;  /* 0x0000004034347812 */ /* 0x000fc800078efcff */
[----:B------:R-:W-:Y:S01]  /*4b7f0*/  ISETP.GE.AND P4, PT, R52, R2, PT ;  /* 0x000000023400720c */ /* 0x000fe20003f86270 */
[----:B---3--:R0:W-:Y:S04]  /*4b800*/  STL [R1+0x310], R30 ;  /* 0x0003101e01007387 */ /* 0x0081e80000100800 */
[----:B0-----:R-:W3:Y:S04]  /*4b810*/  LDL.LU R30, [R1+0x42bc] ;  /* 0x0042bc00011e7983 */ /* 0x001ee80000300800 */
[----:B------:R-:W4:Y:S04]  /*4b820*/  LDL R4, [R1+0x3a28] ;  /* 0x003a280001047983 */ /* 0x000f280000100800 */
[----:B------:R-:W4:Y:S01]  /*4b830*/  LDL R5, [R1+0x3a2c] ;  /* 0x003a2c0001057983 */ /* 0x000f220000100800 */
[----:B--2---:R-:W-:-:S02]  /*4b840*/  PRMT R50, RZ, 0x7610, R50 ;  /* 0x00007610ff327816 */ /* 0x004fc40000000032 */
[----:B----4-:R-:W-:-:S04]  /*4b850*/  @!P4 LOP3.LUT R5, R5, R4, RZ, 0x3c, !PT ;  /* 0x000000040505c212 */ /* 0x010fc800078e3cff */
[----:B------:R-:W-:-:S04]  /*4b860*/  @!P4 LOP3.LUT R4, R5, R4, RZ, 0x3c, !PT ;  /* 0x000000040504c212 */ /* 0x000fc800078e3cff */
[----:B------:R-:W-:-:S05]  /*4b870*/  @!P4 LOP3.LUT R5, R5, R4, RZ, 0x3c, !PT ;  /* 0x000000040505c212 */ /* 0x000fca00078e3cff */
[----:B------:R-:W2:Y:S01]  /*4b880*/  @!P4 LDG.E.U16 R50, desc[UR10][R4.64] ;  /* 0x0000000a0432c981 */ /* 0x000ea2000c1e1500 */
[----:B------:R-:W-:-:S03]  /*4b890*/  ISETP.GE.AND P1, PT, R52, R2, PT ;  /* 0x000000023400720c */ /* 0x000fc60003f26270 */
[----:B--2---:R0:W-:Y:S04]  /*4b8a0*/  STL [R1+0x30c], R50 ;  /* 0x00030c3201007387 */ /* 0x0041e80000100800 */
[----:B0-----:R-:W2:Y:S04]  /*4b8b0*/  LDL.LU R50, [R1+0x42b8] ;  /* 0x0042b80001327983 */ /* 0x001ea80000300800 */
[----:B------:R-:W4:Y:S04]  /*4b8c0*/  LDL R4, [R1+0x39a8] ;  /* 0x0039a80001047983 */ /* 0x000f280000100800 */
[----:B------:R-:W4:Y:S01]  /*4b8d0*/  LDL R5, [R1+0x39ac] ;  /* 0x0039ac0001057983 */ /* 0x000f220000100800 */
[----:B---3--:R-:W-:-:S02]  /*4b8e0*/  PRMT R30, RZ, 0x7610, R30 ;  /* 0x00007610ff1e7816 */ /* 0x008fc4000000001e */
[----:B----4-:R-:W-:-:S04]  /*4b8f0*/  @!P1 LOP3.LUT R5, R5, R4, RZ, 0x3c, !PT ;  /* 0x0000000405059212 */ /* 0x010fc800078e3cff */
[----:B------:R-:W-:-:S04]  /*4b900*/  @!P1 LOP3.LUT R4, R5, R4, RZ, 0x3c, !PT ;  /* 0x0000000405049212 */ /* 0x000fc800078e3cff */
[----:B------:R-:W-:-:S05]  /*4b910*/  @!P1 LOP3.LUT R5, R5, R4, RZ, 0x3c, !PT ;  /* 0x0000000405059212 */ /* 0x000fca00078e3cff */
[----:B------:R-:W3:Y:S01]  /*4b920*/  @!P1 LDG.E.U16 R30, desc[UR10][R4.64] ;  /* 0x0000000a041e9981 */ /* 0x000ee2000c1e1500 */
[----:B------:R-:W-:-:S03]  /*4b930*/  ISETP.GE.AND P2, PT, R31, R2, PT ;  /* 0x000000021f00720c */ /* 0x000fc60003f46270 */
        /* <DEDUP_REMOVED lines=1164> */
[----:B------:R-:W-:-:S02]  /*50200*/  PRMT R3, RZ, 0x7610, R3 ;  /* 0x00007610ff037816 */ /* 0x000fc40000000003 */
[----:B----4-:R-:W-:-:S04]  /*50210*/  @!P4 LOP3.LUT R5, R5, R4, RZ, 0x3c, !PT ;  /* 0x000000040505c212 */ /* 0x010fc800078e3cff */
[----:B------:R-:W-:-:S04]  /*50220*/  @!P4 LOP3.LUT R4, R5, R4, RZ, 0x3c, !PT ;  /* 0x000000040504c212 */ /* 0x000fc800078e3cff */
[----:B------:R-:W-:-:S05]  /*50230*/  @!P4 LOP3.LUT R5, R5, R4, RZ, 0x3c, !PT ;  /* 0x000000040505c212 */ /* 0x000fca00078e3cff */
[----:B------:R0:W4:Y:S04]  /*50240*/  @!P4 LDG.E.U16 R3, desc[UR10][R4.64] ;  /* 0x0000000a0403c981 */ /* 0x000128000c1e1500 */
[----:B------:R-:W0:Y:S04]  /*50250*/  LDL R4, [R1+0x3940] ;  /* 0x0039400001047983 */ /* 0x000e280000100800 */
[----:B------:R-:W0:Y:S01]  /*50260*/  LDL R5, [R1+0x3944] ;  /* 0x0039440001057983 */ /* 0x000e220000100800 */
[----:B------:R-:W-:Y:S02]  /*50270*/  ISETP.GE.AND P1, PT, R31, R2, PT ;  /* 0x000000021f00720c */ /* 0x000fe40003f26270 */
[----:B------:R-:W-:-:S11]  /*50280*/  PRMT R49, RZ, 0x7610, R49 ;  /* 0x00007610ff317816 */ /* 0x000fd60000000031 */
[----:B0-----:R-:W-:-:S04]  /*50290*/  @!P1 LOP3.LUT R5, R5, R4, RZ, 0x3c, !PT ;  /* 0x0000000405059212 */ /* 0x001fc800078e3cff */
[----:B------:R-:W-:-:S04]  /*502a0*/  @!P1 LOP3.LUT R4, R5, R4, RZ, 0x3c, !PT ;  /* 0x0000000405049212 */ /* 0x000fc800078e3cff */
[----:B------:R-:W-:-:S05]  /*502b0*/  @!P1 LOP3.LUT R5, R5, R4, RZ, 0x3c, !PT ;  /* 0x0000000405059212 */ /* 0x000fca00078e3cff */
[----:B------:R-:W2:Y:S04]  /*502c0*/  @!P1 LDG.E.U16 R49, desc[UR10][R4.64] ;  /* 0x0000000a04319981 */ /* 0x000ea8000c1e1500 */
[----:B----4-:R0:W-:Y:S04]  /*502d0*/  STL [R1+0x19c], R3 ;  /* 0x00019c0301007387 */ /* 0x0101e80000100800 */
[----:B0-----:R-:W4:Y:S04]  /*502e0*/  LDL R3, [R1+0x3a3c] ;  /* 0x003a3c0001037983 */ /* 0x001f280000100800 */
[----:B--2---:R0:W-:Y:S04]  /*502f0*/  STL [R1+0x198], R49 ;  /* 0x0001983101007387 */ /* 0x0041e80000100800 */
[----:B0-----:R-:W2:Y:S04]  /*50300*/  LDL.LU R49, [R1+0x40e0] ;  /* 0x0040e00001317983 */ /* 0x001ea80000300800 */
[----:B------:R-:W3:Y:S04]  /*50310*/  LDL R4, [R1+0x3960] ;  /* 0x0039600001047983 */ /* 0x000ee80000100800 */
[----:B------:R-:W3:Y:S01]  /*50320*/  LDL R5, [R1+0x3964] ;  /* 0x0039640001057983 */ /* 0x000ee20000100800 */
[----:B------:R-:W-:-:S02]  /*50330*/  ISETP.GE.AND P5, PT, R31, R2, PT ;  /* 0x000000021f00720c */ /* 0x000fc40003fa6270 */
[----:B------:R-:W-:-:S11]  /*50340*/  PRMT R50, RZ, 0x7610, R50 ;  /* 0x00007610ff327816 */ /* 0x000fd60000000032 */
[----:B---3--:R-:W-:-:S04]  /*50350*/  @!P5 LOP3.LUT R5, R5, R4, RZ, 0x3c, !PT ;  /* 0x000000040505d212 */ /* 0x008fc800078e3cff */
        /* <DEDUP_REMOVED lines=12> */
[----:B------:R-:W4:Y:S01]  /*50420*/  @!P2 LDG.E.U16 R30, desc[UR10][R4.64] ;  /* 0x0000000a041ea981 */ /* 0x000f22000c1e1500 */
[-C--:B------:R-:W-:Y:S02]  /*50430*/  ISETP.GE.AND P1, PT, R51, R2.reuse, PT ;  /* 0x000000023300720c */ /* 0x080fe40003f26270 */
[-C--:B------:R-:W-:Y:S02]  /*50440*/  ISETP.GE.AND P2, PT, R52, R2.reuse, PT ;  /* 0x000000023400720c */ /* 0x080fe40003f46270 */
[CC--:B------:R-:W-:Y:S02]  /*50450*/  ISETP.GE.AND P3, PT, R31.reuse, R2.reuse, PT ;  /* 0x000000021f00720c */ /* 0x0c0fe40003f66270 */
[CC--:B------:R-:W-:Y:S02]  /*50460*/  ISETP.GE.AND P4, PT, R31.reuse, R2.reuse, PT ;  /* 0x000000021f00720c */ /* 0x0c0fe40003f86270 */
[CC--:B------:R-:W-:Y:S02]  /*50470*/  ISETP.GE.AND P5, PT, R31.reuse, R2.reuse, PT ;  /* 0x000000021f00720c */ /* 0x0c0fe40003fa6270 */
[----:B------:R-:W-:Y:S01]  /*50480*/  ISETP.GE.AND P6, PT, R31, R2, PT ;  /* 0x000000021f00720c */ /* 0x000fe20003fc6270 */
[----:B----4-:R0:W-:Y:S04]  /*50490*/  STL [R1+0x194], R30 ;  /* 0x0001941e01007387 */ /* 0x0101e80000100800 */
[----:B0-----:R-:W4:Y:S04]  /*504a0*/  LDL.LU R30, [R1+0x40d8] ;  /* 0x0040d800011e7983 */ /* 0x001f280000300800 */
[----:B------:R-:W2:Y:S04]  /*504b0*/  LDL.LU R51, [R1+0x40d4] ;  /* 0x0040d40001337983 */ /* 0x000ea80000300800 */
[----:B------:R-:W3:Y:S04]  /*504c0*/  LDL.LU R52, [R1+0x40d0] ;  /* 0x0040d00001347983 */ /* 0x000ee80000300800 */
[----:B------:R-:W2:Y:S04]  /*504d0*/  LDL.LU R31, [R1+0x40cc] ;  /* 0x0040cc00011f7983 */ /* 0x000ea80000300800 */
[----:B------:R-:W4:Y:S02]  /*504e0*/  LDL R2, [R1+0x3a38] ;  /* 0x003a380001027983 */ /* 0x000f240000100800 */
[----:B----4-:R-:W-:-:S02]  /*504f0*/  @!P0 LOP3.LUT R3, R3, R2, RZ, 0x3c, !PT ;  /* 0x0000000203038212 */ /* 0x010fc400078e3cff */
[----:B------:R-:W-:Y:S02]  /*50500*/  PRMT R30, RZ, 0x7610, R30 ;  /* 0x00007610ff1e7816 */ /* 0x000fe4000000001e */
[----:B------:R-:W-:-:S04]  /*50510*/  @!P0 LOP3.LUT R2, R3, R2, RZ, 0x3c, !PT ;  /* 0x0000000203028212 */ /* 0x000fc800078e3cff */
[----:B------:R-:W-:-:S05]  /*50520*/  @!P0 LOP3.LUT R3, R3, R2, RZ, 0x3c, !PT ;  /* 0x0000000203038212 */ /* 0x000fca00078e3cff */
[----:B------:R-:W4:Y:S04]  /*50530*/  @!P0 LDG.E.U16 R30, desc[UR10][R2.64] ;  /* 0x0000000a021e8981 */ /* 0x000f28000c1e1500 */
[----:B----4-:R0:W-:Y:S04]  /*50540*/  STL [R1+0x18c], R30 ;  /* 0x00018c1e01007387 */ /* 0x0101e80000100800 */
[----:B0-----:R-:W4:Y:S04]  /*50550*/  LDL.LU R30, [R1+0x40c8] ;  /* 0x0040c800011e7983 */ /* 0x001f280000300800 */
[----:B------:R-:W3:Y:S04]  /*50560*/  LDL R2, [R1+0x39b8] ;  /* 0x0039b80001027983 */ /* 0x000ee80000100800 */
[----:B------:R-:W3:Y:S01]  /*50570*/  LDL R3, [R1+0x39bc] ;  /* 0x0039bc0001037983 */ /* 0x000ee20000100800 */
[----:B--2---:R-:W-:-:S02]  /*50580*/  PRMT R31, RZ, 0x7610, R31 ;  /* 0x00007610ff1f7816 */ /* 0x004fc4000000001f */
[----:B---3--:R-:W-:-:S04]  /*50590*/  @!P0 LOP3.LUT R3, R3, R2, RZ, 0x3c, !PT ;  /* 0x0000000203038212 */ /* 0x008fc800078e3cff */
[----:B------:R-:W-:-:S04]  /*505a0*/  @!P0 LOP3.LUT R2, R3, R2, RZ, 0x3c, !PT ;  /* 0x0000000203028212 */ /* 0x000fc800078e3cff */
[----:B------:R-:W-:-:S05]  /*505b0*/  @!P0 LOP3.LUT R3, R3, R2, RZ, 0x3c, !PT ;  /* 0x0000000203038212 */ /* 0x000fca00078e3cff */
[----:B------:R-:W2:Y:S04]  /*505c0*/  @!P0 LDG.E.U16 R31, desc[UR10][R2.64] ;  /* 0x0000000a021f8981 */ /* 0x000ea8000c1e1500 */
[----:B--2---:R0:W-:Y:S04]  /*505d0*/  STL [R1+0x120], R31 ;  /* 0x0001201f01007387 */ /* 0x0041e80000100800 */
[----:B0-----:R-:W2:Y:S04]  /*505e0*/  LDL.LU R31, [R1+0x40c4] ;  /* 0x0040c400011f7983 */ /* 0x001ea80000300800 */
[----:B------:R-:W3:Y:S04]  /*505f0*/  LDL R2, [R1+0x39b0] ;  /* 0x0039b00001027983 */ /* 0x000ee80000100800 */
[----:B------:R-:W3:Y:S01]  /*50600*/  LDL R3, [R1+0x39b4] ;  /* 0x0039b40001037983 */ /* 0x000ee20000100800 */
[----:B----4-:R-:W-:-:S02]  /*50610*/  PRMT R30, RZ, 0x7610, R30 ;  /* 0x00007610ff1e7816 */ /* 0x010fc4000000001e */
[----:B---3--:R-:W-:-:S04]  /*50620*/  @!P1 LOP3.LUT R3, R3, R2, RZ, 0x3c, !PT ;  /* 0x0000000203039212 */ /* 0x008fc800078e3cff */
[----:B------:R-:W-:-:S04]  /*50630*/  @!P1 LOP3.LUT R2, R3, R2, RZ, 0x3c, !PT ;  /* 0x0000000203029212 */ /* 0x000fc800078e3cff */
[----:B------:R-:W-:-:S05]  /*50640*/  @!P1 LOP3.LUT R3, R3, R2, RZ, 0x3c, !PT ;  /* 0x0000000203039212 */ /* 0x000fca00078e3cff */
[----:B------:R-:W3:Y:S04]  /*50650*/  @!P1 LDG.E.U16 R30, desc[UR10][R2.64] ;  /* 0x0000000a021e9981 */ /* 0x000ee8000c1e1500 */
        /* <DEDUP_REMOVED lines=8> */
[----:B------:R-:W2:Y:S04]  /*506e0*/  @!P0 LDG.E.U16 R31, desc[UR10][R2.64] ;  /* 0x0000000a021f8981 */ /* 0x000ea8000c1e1500 */
        /* <DEDUP_REMOVED lines=101> */
[----:B--2---:R-:W-:Y:S02]  /*50d40*/  PRMT R31, RZ, 0x7610, R31 ;  /* 0x00007610ff1f7816 */ /* 0x004fe4000000001f */
        /* <DEDUP_REMOVED lines=42> */
[----:B------:R-:W-:-:S03]  /*50ff0*/  PRMT R4, RZ, 0x7610, R4 ;  /* 0x00007610ff047816 */ /* 0x000fc60000000004 */
[----:B--2---:R0:W-:Y:S04]  /*51000*/  STL [R1+0x8], R31 ;  /* 0x0000081f01007387 */ /* 0x0041e80000100800 */
[----:B0-----:R-:W2:Y:S04]  /*51010*/  LDL.LU R31, [R1+0x4080] ;  /* 0x00408000011f7983 */ /* 0x001ea80000300800 */
[----:B------:R-:W4:Y:S01]  /*51020*/  LDL R3, [R1+0x3c64] ;  /* 0x003c640001037983 */ /* 0x000f220000100800 */
[----:B------:R-:W-:Y:S01]  /*51030*/  @!P1 IMAD.MOV.U32 R2, RZ, RZ, R5 ;  /* 0x000000ffff029224 */ /* 0x000fe200078e0005 */
[----:B------:R-:W-:-:S02]  /*51040*/  PRMT R58, RZ, 0x7610, R58 ;  /* 0x00007610ff3a7816 */ /* 0x000fc4000000003a */
[----:B------:R-:W3:Y:S04]  /*51050*/  LDL R5, [R1+0x3ddc] ;  /* 0x003ddc0001057983 */ /* 0x000ee80000100800 */
[----:B----4-:R0:W4:Y:S04]  /*51060*/  @!P1 LDG.E.U16 R4, desc[UR10][R2.64] ;  /* 0x0000000a02049981 */ /* 0x010128000c1e1500 */
[----:B------:R-:W0:Y:S04]  /*51070*/  LDL R2, [R1+0x3cdc] ;  /* 0x003cdc0001027983 */ /* 0x000e280000100800 */
[----:B------:R-:W0:Y:S02]  /*51080*/  LDL R3, [R1+0x3ce8] ;  /* 0x003ce80001037983 */ /* 0x000e240000100800 */
[----:B0-----:R-:W-:-:S04]  /*51090*/  @!P0 LOP3.LUT R3, R3, R2, RZ, 0x3c, !PT ;  /* 0x0000000203038212 */ /* 0x001fc800078e3cff */
[----:B------:R-:W-:-:S04]  /*510a0*/  @!P0 LOP3.LUT R2, R3, R2, RZ, 0x3c, !PT ;  /* 0x0000000203028212 */ /* 0x000fc800078e3cff */
[----:B------:R-:W-:Y:S01]  /*510b0*/  @!P0 LOP3.LUT R3, R3, R2, RZ, 0x3c, !PT ;  /* 0x0000000203038212 */ /* 0x000fe200078e3cff */
[----:B----4-:R0:W-:Y:S04]  /*510c0*/  STL [R1+0x4], R4 ;  /* 0x0000040401007387 */ /* 0x0101e80000100800 */
[----:B------:R1:W4:Y:S01]  /*510d0*/  @!P0 LDG.E.U16 R58, desc[UR10][R2.64] ;  /* 0x0000000a023a8981 */ /* 0x000322000c1e1500 */
[----:B------:R-:W-:-:S03]  /*510e0*/  PRMT R54, RZ, 0x7610, R54 ;  /* 0x00007610ff367816 */ /* 0x000fc60000000036 */
[----:B0-----:R-:W2:Y:S04]  /*510f0*/  LDL R4, [R1+0x3de8] ;  /* 0x003de80001047983 */ /* 0x001ea80000100800 */
[----:B------:R-:W1:Y:S04]  /*51100*/  LDL R2, [R1+0x3ce4] ;  /* 0x003ce40001027983 */ /* 0x000e680000100800 */
[----:B------:R-:W1:Y:S02]  /*51110*/  LDL R3, [R1+0x3cf0] ;  /* 0x003cf00001037983 */ /* 0x000e640000100800 */
[----:B-1----:R-:W-:-:S04]  /*51120*/  @!P1 LOP3.LUT R3, R3, R2, RZ, 0x3c, !PT ;  /* 0x0000000203039212 */ /* 0x002fc800078e3cff */
[----:B------:R-:W-:-:S04]  /*51130*/  @!P1 LOP3.LUT R2, R3, R2, RZ, 0x3c, !PT ;  /* 0x0000000203029212 */ /* 0x000fc800078e3cff */
[----:B------:R-:W-:Y:S01]  /*51140*/  @!P1 LOP3.LUT R3, R3, R2, RZ, 0x3c, !PT ;  /* 0x0000000203039212 */ /* 0x000fe200078e3cff */
[----:B----4-:R-:W-:Y:S04]  /*51150*/  STL [R1+0x3fb4], R58 ;  /* 0x003fb43a01007387 */ /* 0x010fe80000100800 */
[----:B------:R0:W4:Y:S04]  /*51160*/  @!P1 LDG.E.U16 R54, desc[UR10][R2.64] ;  /* 0x0000000a02369981 */ /* 0x000128000c1e1500 */
[----:B------:R-:W0:Y:S04]  /*51170*/  LDL R2, [R1+0x3d5c] ;  /* 0x003d5c0001027983 */ /* 0x000e280000100800 */
[----:B------:R-:W0:Y:S01]  /*51180*/  LDL R3, [R1+0x3d68] ;  /* 0x003d680001037983 */ /* 0x000e220000100800 */
[----:B------:R-:W-:-:S02]  /*51190*/  PRMT R29, RZ, 0x7610, R29 ;  /* 0x00007610ff1d7816 */ /* 0x000fc4000000001d */
[----:B0-----:R-:W-:-:S04]  /*511a0*/  @!P0 LOP3.LUT R3, R3, R2, RZ, 0x3c, !PT ;  /* 0x0000000203038212 */ /* 0x001fc800078e3cff */
        /* <DEDUP_REMOVED lines=9> */
[----:B------:R-:W-:-:S05]  /*51240*/  @!P1 LOP3.LUT R3, R3, R2, RZ, 0x3c, !PT ;  /* 0x0000000203039212 */ /* 0x000fca00078e3cff */
[----:B------:R2:W3:Y:S01]  /*51250*/  @!P1 LDG.E.U16 R28, desc[UR10][R2.64] ;  /* 0x0000000a021c9981 */ /* 0x0004e2000c1e1500 */
[----:B------:R-:W-:-:S03]  /*51260*/  PRMT R27, RZ, 0x7610, R27 ;  /* 0x00007610ff1b7816 */ /* 0x000fc6000000001b */
[----:B----4-:R-:W-:Y:S01]  /*51270*/  STL [R1+0x3fbc], R29 ;  /* 0x003fbc1d01007387 */ /* 0x010fe20000100800 */
[----:B--2---:R-:W-:Y:S02]  /*51280*/  @!P0 IMAD.MOV.U32 R2, RZ, RZ, R4 ;  /* 0x000000ffff028224 */ /* 0x004fe400078e0004 */
[----:B---3--:R-:W-:-:S05]  /*51290*/  @!P0 IMAD.MOV.U32 R3, RZ, RZ, R5 ;  /* 0x000000ffff038224 */ /* 0x008fca00078e0005 */
[----:B------:R-:W2:Y:S04]  /*512a0*/  @!P0 LDG.E.U16 R27, desc[UR10][R2.64] ;  /* 0x0000000a021b8981 */ /* 0x000ea8000c1e1500 */
[----:B------:R-:W-:Y:S04]  /*512b0*/  STL [R1+0x3fc0], R28 ;  /* 0x003fc01c01007387 */ /* 0x000fe80000100800 */
[----:B------:R-:W3:Y:S04]  /*512c0*/  LDL R2, [R1+0x3de4] ;  /* 0x003de40001027983 */ /* 0x000ee80000100800 */
[----:B------:R-:W3:Y:S01]  /*512d0*/  LDL R3, [R1+0x3df0] ;  /* 0x003df00001037983 */ /* 0x000ee20000100800 */
[----:B------:R-:W-:-:S03]  /*512e0*/  PRMT R26, RZ, 0x7610, R26 ;  /* 0x00007610ff1a7816 */ /* 0x000fc6000000001a */
[----:B------:R-:W4:Y:S04]  /*512f0*/  LDL R5, [R1+0x3ee4] ;  /* 0x003ee40001057983 */ /* 0x000f280000100800 */
[----:B------:R-:W4:Y:S04]  /*51300*/  LDL R4, [R1+0x3ef0] ;  /* 0x003ef00001047983 */ /* 0x000f280000100800 */
[----:B--2---:R-:W-:Y:S01]  /*51310*/  STL [R1+0x3fc4], R27 ;  /* 0x003fc41b01007387 */ /* 0x004fe20000100800 */
[----:B---3--:R-:W-:-:S04]  /*51320*/  @!P1 LOP3.LUT R3, R3, R2, RZ, 0x3c, !PT ;  /* 0x0000000203039212 */ /* 0x008fc800078e3cff */
[----:B------:R-:W-:-:S04]  /*51330*/  @!P1 LOP3.LUT R2, R3, R2, RZ, 0x3c, !PT ;  /* 0x0000000203029212 */ /* 0x000fc800078e3cff */
[----:B------:R-:W-:-:S05]  /*51340*/  @!P1 LOP3.LUT R3, R3, R2, RZ, 0x3c, !PT ;  /* 0x0000000203039212 */ /* 0x000fca00078e3cff */
[----:B------:R0:W2:Y:S04]  /*51350*/  @!P1 LDG.E.U16 R26, desc[UR10][R2.64] ;  /* 0x0000000a021a9981 */ /* 0x0000a8000c1e1500 */
[----:B------:R-:W0:Y:S04]  /*51360*/  LDL R2, [R1+0x3e5c] ;  /* 0x003e5c0001027983 */ /* 0x000e280000100800 */
[----:B------:R-:W0:Y:S01]  /*51370*/  LDL R3, [R1+0x3e68] ;  /* 0x003e680001037983 */ /* 0x000e220000100800 */
[----:B------:R-:W-:Y:S02]  /*51380*/  PRMT R25, RZ, 0x7610, R25 ;  /* 0x00007610ff197816 */ /* 0x000fe40000000019 */
[----:B0-----:R-:W-:-:S04]  /*51390*/  @!P0 LOP3.LUT R3, R3, R2, RZ, 0x3c, !PT ;  /* 0x0000000203038212 */ /* 0x001fc800078e3cff */
[----:B------:R-:W-:-:S04]  /*513a0*/  @!P0 LOP3.LUT R2, R3, R2, RZ, 0x3c, !PT ;  /* 0x0000000203028212 */ /* 0x000fc800078e3cff */
[----:B------:R-:W-:Y:S01]  /*513b0*/  @!P0 LOP3.LUT R3, R3, R2, RZ, 0x3c, !PT ;  /* 0x0000000203038212 */ /* 0x000fe200078e3cff */
[----:B--2---:R-:W-:Y:S04]  /*513c0*/  STL [R1+0x3fc8], R26 ;  /* 0x003fc81a01007387 */ /* 0x004fe80000100800 */
[----:B------:R0:W2:Y:S04]  /*513d0*/  @!P0 LDG.E.U16 R25, desc[UR10][R2.64] ;  /* 0x0000000a02198981 */ /* 0x0000a8000c1e1500 */
[----:B------:R-:W0:Y:S04]  /*513e0*/  LDL R2, [R1+0x3e64] ;  /* 0x003e640001027983 */ /* 0x000e280000100800 */
[----:B------:R-:W0:Y:S01]  /*513f0*/  LDL R3, [R1+0x3e70] ;  /* 0x003e700001037983 */ /* 0x000e220000100800 */
[----:B------:R-:W-:-:S02]  /*51400*/  PRMT R24, RZ, 0x7610, R24 ;  /* 0x00007610ff187816 */ /* 0x000fc40000000018 */
        /* <DEDUP_REMOVED lines=10> */
[----:B------:R-:W-:-:S05]  /*514b0*/  @!P0 LOP3.LUT R3, R3, R2, RZ, 0x3c, !PT ;  /* 0x0000000203038212 */ /* 0x000fca00078e3cff */
[----:B------:R-:W3:Y:S01]  /*514c0*/  @!P0 LDG.E.U16 R23, desc[UR10][R2.64] ;  /* 0x0000000a02178981 */ /* 0x000ee2000c1e1500 */
[----:B------:R-:W-:-:S03]  /*514d0*/  PRMT R22, RZ, 0x7610, R22 ;  /* 0x00007610ff167816 */ /* 0x000fc60000000016 */
[----:B--2---:R-:W-:Y:S04]  /*514e0*/  STL [R1+0x3fd0], R24 ;  /* 0x003fd01801007387 */ /* 0x004fe80000100800 */
[----:B----4-:R-:W2:Y:S04]  /*514f0*/  @!P1 LDG.E.U16 R22, desc[UR10][R4.64] ;  /* 0x0000000a04169981 */ /* 0x010ea8000c1e1500 */
[----:B---3--:R-:W-:Y:S04]  /*51500*/  STL [R1+0x3fd4], R23 ;  /* 0x003fd41701007387 */ /* 0x008fe80000100800 */
[----:B------:R-:W3:Y:S04]  /*51510*/  LDL R4, [R1+0x3f3c] ;  /* 0x003f3c0001047983 */ /* 0x000ee80000100800 */
[----:B------:R-:W3:Y:S01]  /*51520*/  LDL R5, [R1+0x3f48] ;  /* 0x003f480001057983 */ /* 0x000ee20000100800 */
[----:B------:R-:W-:-:S03]  /*51530*/  PRMT R3, RZ, 0x7610, R3 ;  /* 0x00007610ff037816 */ /* 0x000fc60000000003 */
        /* <DEDUP_REMOVED lines=19> */
[----:B------:R-:W3:Y:S04]  /*51670*/  @!P5 LDG.E.U16 R31, desc[UR10][R4.64] ;  /* 0x0000000a041fd981 */ /* 0x000ee8000c1e1500 */
[----:B--2---:R-:W-:Y:S04]  /*51680*/  STL [R1+0x3f74], R2 ;  /* 0x003f740201007387 */ /* 0x004fe80000100800 */
[----:B---3--:R0:W-:Y:S04]  /*51690*/  STL [R1+0x10c], R31 ;  /* 0x00010c1f01007387 */ /* 0x0081e80000100800 */
[----:B0-----:R-:W2:Y:S04]  /*516a0*/  LDL.LU R31, [R1+0x407c] ;  /* 0x00407c00011f7983 */ /* 0x001ea80000300800 */
[----:B------:R-:W3:Y:S04]  /*516b0*/  LDL R4, [R1+0x39e0] ;  /* 0x0039e00001047983 */ /* 0x000ee80000100800 */
[----:B------:R-:W3:Y:S01]  /*516c0*/  LDL R5, [R1+0x39e4] ;  /* 0x0039e40001057983 */ /* 0x000ee20000100800 */
[----:B------:R-:W-:-:S02]  /*516d0*/  PRMT R30, RZ, 0x7610, R30 ;  /* 0x00007610ff1e7816 */ /* 0x000fc4000000001e */
        /* <DEDUP_REMOVED lines=186> */
[----:B---3--:R-:W-:Y:S02]  /*52280*/  PRMT R30, RZ, 0x7610, R30 ;  /* 0x00007610ff1e7816 */ /* 0x008fe4000000001e */
[----:B0-----:R-:W-:-:S04]  /*52290*/  @!P0 LOP3.LUT R5, R5, R4, RZ, 0x3c, !PT ;  /* 0x0000000405058212 */ /* 0x001fc800078e3cff */
[----:B------:R-:W-:-:S04]  /*522a0*/  @!P0 LOP3.LUT R4, R5, R4, RZ, 0x3c, !PT ;  /* 0x0000000405048212 */ /* 0x000fc800078e3cff */
[----:B------:R-:W-:-:S05]  /*522b0*/  @!P0 LOP3.LUT R5, R5, R4, RZ, 0x3c, !PT ;  /* 0x0000000405058212 */ /* 0x000fca00078e3cff */
[----:B------:R-:W3:Y:S04]  /*522c0*/  @!P0 LDG.E.U16 R30, desc[UR10][R4.64] ;  /* 0x0000000a041e8981 */ /* 0x000ee8000c1e1500 */
[----:B----4-:R0:W-:Y:S04]  /*522d0*/  STL [R1+0xb4], R27 ;  /* 0x0000b41b01007387 */ /* 0x0101e80000100800 */
[----:B0-----:R-:W4:Y:S04]  /*522e0*/  LDL R27, [R1+0x3814] ;  /* 0x00381400011b7983 */ /* 0x001f280000100800 */
        /* <DEDUP_REMOVED lines=36> */
[----:B--2---:R-:W-:-:S03]  /*52530*/  PRMT R31, RZ, 0x7610, R31 ;  /* 0x00007610ff1f7816 */ /* 0x004fc6000000001f */
[----:B---3--:R0:W-:Y:S04]  /*52540*/  STL [R1+0x98], R30 ;  /* 0x0000981e01007387 */ /* 0x0081e80000100800 */
[----:B0-----:R-:W2:Y:S04]  /*52550*/  LDL.LU R30, [R1+0x4018] ;  /* 0x00401800011e7983 */ /* 0x001ea80000300800 */
[----:B------:R-:W3:Y:S01]  /*52560*/  LDL R5, [R1+0x3810] ;  /* 0x0038100001057983 */ /* 0x000ee20000100800 */
[----:B------:R-:W-:-:S03]  /*52570*/  @!P1 IMAD.MOV.U32 R4, RZ, RZ, R27 ;  /* 0x000000ffff049224 */ /* 0x000fc600078e001b */
[----:B------:R-:W4:Y:S04]  /*52580*/  LDL R27, [R1+0x379c] ;  /* 0x00379c00011b7983 */ /* 0x000f280000100800 */
[----:B---3--:R-:W3:Y:S04]  /*52590*/  @!P1 LDG.E.U16 R31, desc[UR10][R4.64] ;  /* 0x0000000a041f9981 */ /* 0x008ee8000c1e1500 */
        /* <DEDUP_REMOVED lines=29> */
[----:B------:R-:W-:Y:S02]  /*52770*/  PRMT R3, RZ, 0x7610, R3 ;  /* 0x00007610ff037816 */ /* 0x000fe40000000003 */
[----:B0-----:R-:W-:-:S04]  /*52780*/  @!P1 LOP3.LUT R5, R5, R4, RZ, 0x3c, !PT ;  /* 0x0000000405059212 */ /* 0x001fc800078e3cff */
[----:B------:R-:W-:-:S04]  /*52790*/  @!P1 LOP3.LUT R4, R5, R4, RZ, 0x3c, !PT ;  /* 0x0000000405049212 */ /* 0x000fc800078e3cff */
[----:B------:R-:W-:Y:S01]  /*527a0*/  @!P1 LOP3.LUT R5, R5, R4, RZ, 0x3c, !PT ;  /* 0x0000000405059212 */ /* 0x000fe200078e3cff */
[----:B----4-:R-:W-:Y:S04]  /*527b0*/  STL [R1+0x3f78], R2 ;  /* 0x003f780201007387 */ /* 0x010fe80000100800 */
[----:B------:R0:W4:Y:S04]  /*527c0*/  @!P1 LDG.E.U16 R3, desc[UR10][R4.64] ;  /* 0x0000000a04039981 */ /* 0x000128000c1e1500 */
[----:B------:R-:W2:Y:S01]  /*527d0*/  LDL R5, [R1+0x3798] ;  /* 0x0037980001057983 */ /* 0x000ea20000100800 */
[----:B---3--:R-:W-:Y:S01]  /*527e0*/  PRMT R31, RZ, 0x7610, R31 ;  /* 0x00007610ff1f7816 */ /* 0x008fe2000000001f */
[----:B0-----:R-:W-:-:S05]  /*527f0*/  @!P0 IMAD.MOV.U32 R4, RZ, RZ, R27 ;  /* 0x000000ffff048224 */ /* 0x001fca00078e001b */
[----:B--2---:R-:W2:Y:S04]  /*52800*/  @!P0 LDG.E.U16 R31, desc[UR10][R4.64] ;  /* 0x0000000a041f8981 */ /* 0x004ea8000c1e1500 */
[----:B----4-:R-:W-:Y:S04]  /*52810*/  STL [R1+0x3f7c], R3 ;  /* 0x003f7c0301007387 */ /* 0x010fe80000100800 */
[----:B------:R-:W3:Y:S04]  /*52820*/  LDL R27, [R1+0x3a9c] ;  /* 0x003a9c00011b7983 */ /* 0x000ee80000100800 */
        /* <DEDUP_REMOVED lines=17> */
[----:B------:R0:W2:Y:S04]  /*52940*/  @!P0 LDG.E.U16 R31, desc[UR10][R4.64] ;  /* 0x0000000a041f8981 */ /* 0x0000a8000c1e1500 */
[----:B------:R-:W0:Y:S04]  /*52950*/  LDL R4, [R1+0x17b4] ;  /* 0x0017b40001047983 */ /* 0x000e280000100800 */
[----:B------:R-:W0:Y:S01]  /*52960*/  LDL R5, [R1+0x17b8] ;  /* 0x0017b80001057983 */ /* 0x000e220000100800 */
[----:B----4-:R-:W-:Y:S02]  /*52970*/  PRMT R30, RZ, 0x7610, R30 ;  /* 0x00007610ff1e7816 */ /* 0x010fe4000000001e */
[----:B0-----:R-:W-:-:S04]  /*52980*/  @!P1 LOP3.LUT R5, R5, R4, RZ, 0x3c, !PT ;  /* 0x0000000405059212 */ /* 0x001fc800078e3cff */
[----:B------:R-:W-:-:S04]  /*52990*/  @!P1 LOP3.LUT R4, R5, R4, RZ, 0x3c, !PT ;  /* 0x0000000405049212 */ /* 0x000fc800078e3cff */
[----:B------:R-:W-:-:S05]  /*529a0*/  @!P1 LOP3.LUT R5, R5, R4, RZ, 0x3c, !PT ;  /* 0x0000000405059212 */ /* 0x000fca00078e3cff */
[----:B------:R-:W3:Y:S04]  /*529b0*/  @!P1 LDG.E.U16 R30, desc[UR10][R4.64] ;  /* 0x0000000a041e9981 */ /* 0x000ee8000c1e1500 */
[----:B--2---:R0:W-:Y:S04]  /*529c0*/  STL [R1+0x70], R31 ;  /* 0x0000701f01007387 */ /* 0x0041e80000100800 */
[----:B0-----:R-:W2:Y:S04]  /*529d0*/  LDL R31, [R1+0x3b10] ;  /* 0x003b1000011f7983 */ /* 0x001ea80000100800 */
        /* <DEDUP_REMOVED lines=9> */
[----:B------:R-:W2:Y:S01]  /*52a70*/  LDL R5, [R1+0x3a98] ;  /* 0x003a980001057983 */ /* 0x000ea20000100800 */
[----:B------:R-:W-:Y:S01]  /*52a80*/  PRMT R24, RZ, 0x7610, R24 ;  /* 0x00007610ff187816 */ /* 0x000fe20000000018 */
[----:B0-----:R-:W-:Y:S02]  /*52a90*/  @!P1 IMAD.MOV.U32 R4, RZ, RZ, R27 ;  /* 0x000000ffff049224 */ /* 0x001fe400078e001b */
[----:B----4-:R0:W-:Y:S01]  /*52aa0*/  STL [R1+0x60], R58 ;  /* 0x0000603a01007387 */ /* 0x0101e20000100800 */
[----:B---3--:R-:W-:-:S03]  /*52ab0*/  PRMT R30, RZ, 0x7610, R30 ;  /* 0x00007610ff1e7816 */ /* 0x008fc6000000001e */
[----:B------:R-:W3:Y:S04]  /*52ac0*/  LDL R27, [R1+0x3bfc] ;  /* 0x003bfc00011b7983 */ /* 0x000ee80000100800 */
[----:B--2---:R1:W2:Y:S04]  /*52ad0*/  @!P1 LDG.E.U16 R24, desc[UR10][R4.64] ;  /* 0x0000000a04189981 */ /* 0x0042a8000c1e1500 */
[----:B0-----:R-:W4:Y:S04]  /*52ae0*/  LDL R58, [R1+0x3b90] ;  /* 0x003b9000013a7983 */ /* 0x001f280000100800 */
[----:B------:R-:W1:Y:S04]  /*52af0*/  LDL R4, [R1+0x3afc] ;  /* 0x003afc0001047983 */ /* 0x000e680000100800 */
[----:B------:R-:W1:Y:S02]  /*52b00*/  LDL R5, [R1+0x3b08] ;  /* 0x003b080001057983 */ /* 0x000e640000100800 */
[----:B-1----:R-:W-:-:S04]  /*52b10*/  @!P0 LOP3.LUT R5, R5, R4, RZ, 0x3c, !PT ;  /* 0x0000000405058212 */ /* 0x002fc800078e3cff */
[----:B------:R-:W-:-:S04]  /*52b20*/  @!P0 LOP3.LUT R4, R5, R4, RZ, 0x3c, !PT ;  /* 0x0000000405048212 */ /* 0x000fc800078e3cff */
[----:B------:R-:W-:-:S05]  /*52b30*/  @!P0 LOP3.LUT R5, R5, R4, RZ, 0x3c, !PT ;  /* 0x0000000405058212 */ /* 0x000fca00078e3cff */
[----:B------:R-:W3:Y:S04]  /*52b40*/  @!P0 LDG.E.U16 R30, desc[UR10][R4.64] ;  /* 0x0000000a041e8981 */ /* 0x000ee8000c1e1500 */
[----:B--2---:R0:W-:Y:S04]  /*52b50*/  STL [R1+0x5c], R24 ;  /* 0x00005c1801007387 */ /* 0x0041e80000100800 */
[----:B0-----:R-:W2:Y:S04]  /*52b60*/  LDL R24, [R1+0x3c08] ;  /* 0x003c080001187983 */ /* 0x001ea80000100800 */
[----:B---3--:R0:W-:Y:S04]  /*52b70*/  STL [R1+0x50], R30 ;  /* 0x0000501e01007387 */ /* 0x0081e80000100800 */
[----:B0-----:R-:W3:Y:S04]  /*52b80*/  LDL.LU R30, [R1+0x3ffc] ;  /* 0x003ffc00011e7983 */ /* 0x001ee80000300800 */
[----:B------:R-:W4:Y:S01]  /*52b90*/  LDL R5, [R1+0x3b04] ;  /* 0x003b040001057983 */ /* 0x000f220000100800 */
[----:B------:R-:W-:Y:S01]  /*52ba0*/  PRMT R52, RZ, 0x7610, R52 ;  /* 0x00007610ff347816 */ /* 0x000fe20000000034 */
[----:B------:R-:W-:-:S02]  /*52bb0*/  @!P1 IMAD.MOV.U32 R4, RZ, RZ, R31 ;  /* 0x000000ffff049224 */ /* 0x000fc400078e001f */
[----:B------:R-:W2:Y:S04]  /*52bc0*/  LDL R31, [R1+0x3c10] ;  /* 0x003c1000011f7983 */ /* 0x000ea80000100800 */
[----:B----4-:R-:W4:Y:S04]  /*52bd0*/  @!P1 LDG.E.U16 R52, desc[UR10][R4.64] ;  /* 0x0000000a04349981 */ /* 0x010f28000c1e1500 */
[----:B----4-:R0:W-:Y:S04]  /*52be0*/  STL [R1+0x4c], R52 ;  /* 0x00004c3401007387 */ /* 0x0101e80000100800 */
[----:B0-----:R-:W4:Y:S04]  /*52bf0*/  LDL.LU R52, [R1+0x3ff8] ;  /* 0x003ff80001347983 */ /* 0x001f280000300800 */
[----:B------:R-:W2:Y:S04]  /*52c00*/  LDL R4, [R1+0x3b7c] ;  /* 0x003b7c0001047983 */ /* 0x000ea80000100800 */
[----:B------:R-:W2:Y:S01]  /*52c10*/  LDL R5, [R1+0x3b88] ;  /* 0x003b880001057983 */ /* 0x000ea20000100800 */
[----:B---3--:R-:W-:-:S02]  /*52c20*/  PRMT R30, RZ, 0x7610, R30 ;  /* 0x00007610ff1e7816 */ /* 0x008fc4000000001e */
[----:B--2---:R-:W-:-:S04]  /*52c30*/  @!P0 LOP3.LUT R5, R5, R4, RZ, 0x3c, !PT ;  /* 0x0000000405058212 */ /* 0x004fc800078e3cff */
[----:B------:R-:W-:-:S04]  /*52c40*/  @!P0 LOP3.LUT R4, R5, R4, RZ, 0x3c, !PT ;  /* 0x0000000405048212 */ /* 0x000fc800078e3cff */
[----:B------:R-:W-:-:S05]  /*52c50*/  @!P0 LOP3.LUT R5, R5, R4, RZ, 0x3c, !PT ;  /* 0x0000000405058212 */ /* 0x000fca00078e3cff */
[----:B------:R0:W2:Y:S04]  /*52c60*/  @!P0 LDG.E.U16 R30, desc[UR10][R4.64] ;  /* 0x0000000a041e8981 */ /* 0x0000a8000c1e1500 */
[----:B------:R-:W3:Y:S01]  /*52c70*/  LDL R5, [R1+0x3b84] ;  /* 0x003b840001057983 */ /* 0x000ee20000100800 */
[----:B------:R-:W-:Y:S01]  /*52c80*/  PRMT R54, RZ, 0x7610, R54 ;  /* 0x00007610ff367816 */ /* 0x000fe20000000036 */
[----:B0-----:R-:W-:Y:S01]  /*52c90*/  @!P1 IMAD.MOV.U32 R4, RZ, RZ, R58 ;  /* 0x000000ffff049224 */ /* 0x001fe200078e003a */
[----:B------:R-:W-:-:S04]  /*52ca0*/  PRMT R0, RZ, 0x7610, R0 ;  /* 0x00007610ff007816 */ /* 0x000fc80000000000 */
[----:B---3--:R0:W3:Y:S02]  /*52cb0*/  @!P1 LDG.E.U16 R54, desc[UR10][R4.64] ;  /* 0x0000000a04369981 */ /* 0x0080e4000c1e1500 */
[----:B0-----:R-:W-:Y:S02]  /*52cc0*/  @!P0 IMAD.MOV.U32 R4, RZ, RZ, R24 ;  /* 0x000000ffff048224 */ /* 0x001fe400078e0018 */
[----:B------:R-:W-:-:S05]  /*52cd0*/  @!P0 IMAD.MOV.U32 R5, RZ, RZ, R27 ;  /* 0x000000ffff058224 */ /* 0x000fca00078e001b */
[----:B------:R-:W4:Y:S04]  /*52ce0*/  @!P0 LDG.E.U16 R0, desc[UR10][R4.64] ;  /* 0x0000000a04008981 */ /* 0x000f28000c1e1500 */
[----:B--2---:R0:W-:Y:S04]  /*52cf0*/  STL [R1+0x40], R30 ;  /* 0x0000401e01007387 */ /* 0x0041e80000100800 */
[----:B------:R-:W2:Y:S04]  /*52d00*/  LDL R58, [R1+0x3c84] ;  /* 0x003c8400013a7983 */ /* 0x000ea80000100800 */
[----:B0-----:R-:W2:Y:S04]  /*52d10*/  LDL R30, [R1+0x3c88] ;  /* 0x003c8800011e7983 */ /* 0x001ea80000100800 */
[----:B---3--:R0:W-:Y:S04]  /*52d20*/  STL [R1+0x3c], R54 ;  /* 0x00003c3601007387 */ /* 0x0081e80000100800 */
[----:B------:R-:W3:Y:S04]  /*52d30*/  LDL R27, [R1+0x3cfc] ;  /* 0x003cfc00011b7983 */ /* 0x000ee80000100800 */
[----:B------:R-:W3:Y:S04]  /*52d40*/  LDL R24, [R1+0x3d08] ;  /* 0x003d080001187983 */ /* 0x000ee80000100800 */
[----:B0-----:R-:W3:Y:S04]  /*52d50*/  LDL R54, [R1+0x3c90] ;  /* 0x003c900001367983 */ /* 0x001ee80000100800 */
[----:B----4-:R-:W-:Y:S04]  /*52d60*/  STL [R1+0x18], R0 ;  /* 0x0000180001007387 */ /* 0x010fe80000100800 */
[----:B------:R-:W4:Y:S01]  /*52d70*/  LDL R5, [R1+0x3c04] ;  /* 0x003c040001057983 */ /* 0x000f220000100800 */
[----:B------:R-:W-:Y:S01]  /*52d80*/  PRMT R22, RZ, 0x7610, R22 ;  /* 0x00007610ff167816 */ /* 0x000fe20000000016 */
[----:B------:R-:W-:Y:S01]  /*52d90*/  @!P1 IMAD.MOV.U32 R4, RZ, RZ, R31 ;  /* 0x000000ffff049224 */ /* 0x000fe200078e001f */
[----:B------:R-:W-:-:S02]  /*52da0*/  PRMT R28, RZ, 0x7610, R28 ;  /* 0x00007610ff1c7816 */ /* 0x000fc4000000001c */
[----:B------:R-:W-:Y:S01]  /*52db0*/  PRMT R61, RZ, 0x7610, R61 ;  /* 0x00007610ff3d7816 */ /* 0x000fe2000000003d */
[----:B------:R-:W3:Y:S04]  /*52dc0*/  LDL R31, [R1+0x3d04] ;  /* 0x003d0400011f7983 */ /* 0x000ee80000100800 */
[----:B----4-:R2:W4:Y:S04]  /*52dd0*/  @!P1 LDG.E.U16 R22, desc[UR10][R4.64] ;  /* 0x0000000a04169981 */ /* 0x010528000c1e1500 */
[----:B------:R-:W3:Y:S01]  /*52de0*/  LDL R5, [R1+0x3c7c] ;  /* 0x003c7c0001057983 */ /* 0x000ee20000100800 */
[----:B--2---:R-:W-:-:S05]  /*52df0*/  @!P0 IMAD.MOV.U32 R4, RZ, RZ, R30 ;  /* 0x000000ffff048224 */ /* 0x004fca00078e001e */
[----:B---3--:R0:W2:Y:S02]  /*52e00*/  @!P0 LDG.E.U16 R28, desc[UR10][R4.64] ;  /* 0x0000000a041c8981 */ /* 0x0080a4000c1e1500 */
[----:B0-----:R-:W-:Y:S02]  /*52e10*/  @!P1 IMAD.MOV.U32 R4, RZ, RZ, R54 ;  /* 0x000000ffff049224 */ /* 0x001fe400078e0036 */
[----:B------:R-:W-:-:S05]  /*52e20*/  @!P1 IMAD.MOV.U32 R5, RZ, RZ, R58 ;  /* 0x000000ffff059224 */ /* 0x000fca00078e003a */
[----:B------:R0:W3:Y:S04]  /*52e30*/  @!P1 LDG.E.U16 R61, desc[UR10][R4.64] ;  /* 0x0000000a043d9981 */ /* 0x0000e8000c1e1500 */
[----:B----4-:R1:W-:Y:S04]  /*52e40*/  STL [R1+0x14], R22 ;  /* 0x0000141601007387 */ /* 0x0103e80000100800 */
[----:B------:R-:W4:Y:S04]  /*52e50*/  LDL R30, [R1+0x3d7c] ;  /* 0x003d7c00011e7983 */ /* 0x000f280000100800 */
[----:B-1----:R-:W4:Y:S01]  /*52e60*/  LDL R22, [R1+0x3d10] ;  /* 0x003d100001167983 */ /* 0x002f220000100800 */
[----:B------:R-:W-:Y:S01]  /*52e70*/  PRMT R52, RZ, 0x7610, R52 ;  /* 0x00007610ff347816 */ /* 0x000fe20000000034 */
[----:B0-----:R-:W-:-:S02]  /*52e80*/  @!P0 IMAD.MOV.U32 R4, RZ, RZ, R24 ;  /* 0x000000ffff048224 */ /* 0x001fc400078e0018 */
[----:B------:R-:W-:-:S05]  /*52e90*/  @!P0 IMAD.MOV.U32 R5, RZ, RZ, R27 ;  /* 0x000000ffff058224 */ /* 0x000fca00078e001b */
[----:B------:R0:W4:Y:S01]  /*52ea0*/  @!P0 LDG.E.U16 R52, desc[UR10][R4.64] ;  /* 0x0000000a04348981 */ /* 0x000122000c1e1500 */
[----:B------:R-:W-:Y:S01]  /*52eb0*/  PRMT R50, RZ, 0x7610, R50 ;  /* 0x00007610ff327816 */ /* 0x000fe20000000032 */
[----:B0-----:R-:W-:Y:S02]  /*52ec0*/  @!P1 IMAD.MOV.U32 R5, RZ, RZ, R31 ;  /* 0x000000ffff059224 */ /* 0x001fe400078e001f */
[----:B--2---:R0:W-:Y:S04]  /*52ed0*/  STL [R1], R28 ;  /* 0x0000001c01007387 */ /* 0x0041e80000100800 */
[----:B0-----:R-:W2:Y:S04]  /*52ee0*/  LDL R28, [R1+0x3d88] ;  /* 0x003d8800011c7983 */ /* 0x001ea80000100800 */
[----:B---3--:R-:W-:Y:S04]  /*52ef0*/  STL [R1+0x3f84], R61 ;  /* 0x003f843d01007387 */ /* 0x008fe80000100800 */
[----:B------:R-:W3:Y:S04]  /*52f00*/  LDL R27, [R1+0x3d84] ;  /* 0x003d8400011b7983 */ /* 0x000ee80000100800 */
[----:B------:R-:W3:Y:S01]  /*52f10*/  LDL R24, [R1+0x3d90] ;  /* 0x003d900001187983 */ /* 0x000ee20000100800 */
[----:B----4-:R-:W-:-:S05]  /*52f20*/  @!P1 IMAD.MOV.U32 R4, RZ, RZ, R22 ;  /* 0x000000ffff049224 */ /* 0x010fca00078e0016 */
[----:B------:R0:W4:Y:S01]  /*52f30*/  @!P1 LDG.E.U16 R50, desc[UR10][R4.64] ;  /* 0x0000000a04329981 */ /* 0x000122000c1e1500 */
[----:B------:R-:W-:Y:S01]  /*52f40*/  PRMT R21, RZ, 0x7610, R21 ;  /* 0x00007610ff157816 */ /* 0x000fe20000000015 */
[----:B0-----:R-:W-:Y:S01]  /*52f50*/  @!P0 IMAD.MOV.U32 R5, RZ, RZ, R30 ;  /* 0x000000ffff058224 */ /* 0x001fe200078e001e */
[----:B------:R-:W-:Y:S01]  /*52f60*/  PRMT R20, RZ, 0x7610, R20 ;  /* 0x00007610ff147816 */ /* 0x000fe20000000014 */
[----:B------:R0:W-:Y:S04]  /*52f70*/  STL [R1+0x3f88], R52 ;  /* 0x003f883401007387 */ /* 0x0001e80000100800 */
[----:B------:R-:W4:Y:S04]  /*52f80*/  LDL R22, [R1+0x3e08] ;  /* 0x003e080001167983 */ /* 0x000f280000100800 */
[----:B0-----:R-:W4:Y:S01]  /*52f90*/  LDL R52, [R1+0x3dfc] ;  /* 0x003dfc0001347983 */ /* 0x001f220000100800 */
[----:B--2---:R-:W-:-:S05]  /*52fa0*/  @!P0 IMAD.MOV.U32 R4, RZ, RZ, R28 ;  /* 0x000000ffff048224 */ /* 0x004fca00078e001c */
[----:B------:R3:W2:Y:S02]  /*52fb0*/  @!P0 LDG.E.U16 R21, desc[UR10][R4.64] ;  /* 0x0000000a04158981 */ /* 0x0006a4000c1e1500 */
[----:B---3--:R-:W-:Y:S02]  /*52fc0*/  @!P1 IMAD.MOV.U32 R4, RZ, RZ, R24 ;  /* 0x000000ffff049224 */ /* 0x008fe400078e0018 */
[----:B------:R-:W-:-:S05]  /*52fd0*/  @!P1 IMAD.MOV.U32 R5, RZ, RZ, R27 ;  /* 0x000000ffff059224 */ /* 0x000fca00078e001b */
[----:B------:R0:W3:Y:S04]  /*52fe0*/  @!P1 LDG.E.U16 R20, desc[UR10][R4.64] ;  /* 0x0000000a04149981 */ /* 0x0000e8000c1e1500 */
[----:B----4-:R1:W-:Y:S04]  /*52ff0*/  STL [R1+0x3f8c], R50 ;  /* 0x003f8c3201007387 */ /* 0x0103e80000100800 */
[----:B------:R-:W4:Y:S04]  /*53000*/  LDL R31, [R1+0x3e10] ;  /* 0x003e1000011f7983 */ /* 0x000f280000100800 */
[----:B------:R-:W4:Y:S04]  /*53010*/  LDL R30, [R1+0x3e7c] ;  /* 0x003e7c00011e7983 */ /* 0x000f280000100800 */
[----:B------:R-:W4:Y:S04]  /*53020*/  LDL R28, [R1+0x3e88] ;  /* 0x003e8800011c7983 */ /* 0x000f280000100800 */
[----:B-1----:R-:W4:Y:S01]  /*53030*/  LDL R50, [R1+0x3e04] ;  /* 0x003e040001327983 */ /* 0x002f220000100800 */
[----:B0-----:R-:W-:Y:S01]  /*53040*/  @!P0 IMAD.MOV.U32 R4, RZ, RZ, R22 ;  /* 0x000000ffff048224 */ /* 0x001fe200078e0016 */
[----:B------:R-:W-:-:S02]  /*53050*/  PRMT R19, RZ, 0x7610, R19 ;  /* 0x00007610ff137816 */ /* 0x000fc40000000013 */
[----:B------:R-:W-:Y:S01]  /*53060*/  PRMT R18, RZ, 0x7610, R18 ;  /* 0x00007610ff127816 */ /* 0x000fe20000000012 */
[----:B------:R-:W-:-:S05]  /*53070*/  @!P0 IMAD.MOV.U32 R5, RZ, RZ, R52 ;  /* 0x000000ffff058224 */ /* 0x000fca00078e0034 */
[----:B------:R4:W4:Y:S04]  /*53080*/  @!P0 LDG.E.U16 R19, desc[UR10][R4.64] ;  /* 0x0000000a04138981 */ /* 0x000928000c1e1500 */
[----:B--2---:R0:W-:Y:S04]  /*53090*/  STL [R1+0x3f90], R21 ;  /* 0x003f901501007387 */ /* 0x0041e80000100800 */
[----:B------:R-:W2:Y:S04]  /*530a0*/  LDL R27, [R1+0x3e84] ;  /* 0x003e8400011b7983 */ /* 0x000ea80000100800 */
[----:B------:R-:W2:Y:S04]  /*530b0*/  LDL R24, [R1+0x3e90] ;  /* 0x003e900001187983 */ /* 0x000ea80000100800 */
[----:B---3--:R-:W-:Y:S04]  /*530c0*/  STL [R1+0x3f94], R20 ;  /* 0x003f941401007387 */ /* 0x008fe80000100800 */
[----:B------:R-:W3:Y:S04]  /*530d0*/  LDL R22, [R1+0x3efc] ;  /* 0x003efc0001167983 */ /* 0x000ee80000100800 */
[----:B0-----:R-:W3:Y:S01]  /*530e0*/  LDL R21, [R1+0x3f08] ;  /* 0x003f080001157983 */ /* 0x001ee20000100800 */
[----:B----4-:R-:W-:-:S02]  /*530f0*/  @!P1 IMAD.MOV.U32 R4, RZ, RZ, R31 ;  /* 0x000000ffff049224 */ /* 0x010fc400078e001f */
[----:B------:R-:W-:-:S05]  /*53100*/  @!P1 IMAD.MOV.U32 R5, RZ, RZ, R50 ;  /* 0x000000ffff059224 */ /* 0x000fca00078e0032 */
[----:B------:R0:W4:Y:S01]  /*53110*/  @!P1 LDG.E.U16 R18, desc[UR10][R4.64] ;  /* 0x0000000a04129981 */ /* 0x000122000c1e1500 */
[----:B------:R-:W-:Y:S02]  /*53120*/  PRMT R17, RZ, 0x7610, R17 ;  /* 0x00007610ff117816 */ /* 0x000fe40000000011 */
[----:B------:R-:W-:Y:S01]  /*53130*/  PRMT R16, RZ, 0x7610, R16 ;  /* 0x00007610ff107816 */ /* 0x000fe20000000010 */
[----:B0-----:R-:W-:Y:S02]  /*53140*/  @!P0 IMAD.MOV.U32 R4, RZ, RZ, R28 ;  /* 0x000000ffff048224 */ /* 0x001fe400078e001c */
[----:B------:R-:W-:-:S05]  /*53150*/  @!P0 IMAD.MOV.U32 R5, RZ, RZ, R30 ;  /* 0x000000ffff058224 */ /* 0x000fca00078e001e */
[----:B------:R2:W4:Y:S01]  /*53160*/  @!P0 LDG.E.U16 R17, desc[UR10][R4.64] ;  /* 0x0000000a04118981 */ /* 0x000522000c1e1500 */
[----:B------:R-:W-:-:S03]  /*53170*/  PRMT R15, RZ, 0x7610, R15 ;  /* 0x00007610ff0f7816 */ /* 0x000fc6000000000f */
[----:B------:R0:W-:Y:S01]  /*53180*/  STL [R1+0x3f98], R19 ;  /* 0x003f981301007387 */ /* 0x0001e20000100800 */
[----:B--2---:R-:W-:Y:S02]  /*53190*/  @!P1 IMAD.MOV.U32 R5, RZ, RZ, R27 ;  /* 0x000000ffff059224 */ /* 0x004fe400078e001b */
[----:B------:R-:W-:-:S05]  /*531a0*/  @!P1 IMAD.MOV.U32 R4, RZ, RZ, R24 ;  /* 0x000000ffff049224 */ /* 0x000fca00078e0018 */
[----:B------:R3:W2:Y:S02]  /*531b0*/  @!P1 LDG.E.U16 R16, desc[UR10][R4.64] ;  /* 0x0000000a04109981 */ /* 0x0006a4000c1e1500 */
[----:B---3--:R-:W-:Y:S02]  /*531c0*/  @!P0 IMAD.MOV.U32 R5, RZ, RZ, R22 ;  /* 0x000000ffff058224 */ /* 0x008fe400078e0016 */
[----:B------:R-:W-:-:S05]  /*531d0*/  @!P0 IMAD.MOV.U32 R4, RZ, RZ, R21 ;  /* 0x000000ffff048224 */ /* 0x000fca00078e0015 */
[----:B------:R-:W3:Y:S04]  /*531e0*/  @!P0 LDG.E.U16 R15, desc[UR10][R4.64] ;  /* 0x0000000a040f8981 */ /* 0x000ee8000c1e1500 */
[----:B----4-:R1:W-:Y:S04]  /*531f0*/  STL [R1+0x3f9c], R18 ;  /* 0x003f9c1201007387 */ /* 0x0103e80000100800 */
[----:B0-----:R-:W4:Y:S04]  /*53200*/  LDL R19, [R1+0x3f04] ;  /* 0x003f040001137983 */ /* 0x001f280000100800 */
[----:B-1----:R-:W4:Y:S04]  /*53210*/  LDL R18, [R1+0x3f10] ;  /* 0x003f100001127983 */ /* 0x002f280000100800 */
[----:B------:R0:W-:Y:S04]  /*53220*/  STL [R1+0x3fa0], R17 ;  /* 0x003fa01101007387 */ /* 0x0001e80000100800 */
[----:B------:R-:W4:Y:S04]  /*53230*/  LDL R31, [R1+0x3a84] ;  /* 0x003a8400011f7983 */ /* 0x000f280000100800 */
[----:B------:R-:W4:Y:S01]  /*53240*/  LDL R30, [R1+0x3ac0] ;  /* 0x003ac000011e7983 */ /* 0x000f220000100800 */
[----:B------:R-:W-:-:S03]  /*53250*/  PRMT R14, RZ, 0x7610, R14 ;  /* 0x00007610ff0e7816 */ /* 0x000fc6000000000e */
[----:B--2---:R-:W-:Y:S04]  /*53260*/  STL [R1+0x3fa4], R16 ;  /* 0x003fa41001007387 */ /* 0x004fe80000100800 */
[----:B------:R-:W2:Y:S04]  /*53270*/  LDL R28, [R1+0x3ab8] ;  /* 0x003ab800011c7983 */ /* 0x000ea80000100800 */
[----:B------:R-:W2:Y:S04]  /*53280*/  LDL R27, [R1+0x3abc] ;  /* 0x003abc00011b7983 */ /* 0x000ea80000100800 */
[----:B------:R-:W2:Y:S04]  /*53290*/  LDL R21, [R1+0x3b1c] ;  /* 0x003b1c0001157983 */ /* 0x000ea80000100800 */
[----:B0-----:R-:W2:Y:S04]  /*532a0*/  LDL R17, [R1+0x3b28] ;  /* 0x003b280001117983 */ /* 0x001ea80000100800 */
[----:B---3--:R0:W-:Y:S04]  /*532b0*/  STL [R1+0x3fa8], R15 ;  /* 0x003fa80f01007387 */ /* 0x0081e80000100800 */
[----:B------:R-:W3:Y:S04]  /*532c0*/  LDL R24, [R1+0x3b24] ;  /* 0x003b240001187983 */ /* 0x000ee80000100800 */
[----:B------:R-:W3:Y:S01]  /*532d0*/  LDL R22, [R1+0x3b30] ;  /* 0x003b300001167983 */ /* 0x000ee20000100800 */
[----:B----4-:R-:W-:-:S03]  /*532e0*/  @!P1 IMAD.MOV.U32 R5, RZ, RZ, R19 ;  /* 0x000000ffff059224 */ /* 0x010fc600078e0013 */
[----:B------:R-:W4:Y:S01]  /*532f0*/  LDL R19, [R1+0x3b9c] ;  /* 0x003b9c0001137983 */ /* 0x000f220000100800 */
[----:B------:R-:W-:-:S03]  /*53300*/  @!P1 IMAD.MOV.U32 R4, RZ, RZ, R18 ;  /* 0x000000ffff049224 */ /* 0x000fc600078e0012 */
[----:B------:R-:W4:Y:S04]  /*53310*/  LDL R18, [R1+0x3ba8] ;  /* 0x003ba80001127983 */ /* 0x000f280000100800 */
[----:B------:R1:W4:Y:S01]  /*53320*/  @!P1 LDG.E.U16 R14, desc[UR10][R4.64] ;  /* 0x0000000a040e9981 */ /* 0x000322000c1e1500 */
[----:B------:R-:W-:Y:S02]  /*53330*/  PRMT R29, RZ, 0x7610, R29 ;  /* 0x00007610ff1d7816 */ /* 0x000fe4000000001d */
[----:B------:R-:W-:Y:S01]  /*53340*/  PRMT R26, RZ, 0x7610, R26 ;  /* 0x00007610ff1a7816 */ /* 0x000fe2000000001a */
[----:B-1----:R-:W-:Y:S02]  /*53350*/  @!P0 IMAD.MOV.U32 R4, RZ, RZ, R30 ;  /* 0x000000ffff048224 */ /* 0x002fe400078e001e */
[----:B------:R-:W-:-:S05]  /*53360*/  @!P0 IMAD.MOV.U32 R5, RZ, RZ, R31 ;  /* 0x000000ffff058224 */ /* 0x000fca00078e001f */
[----:B------:R2:W4:Y:S01]  /*53370*/  @!P0 LDG.E.U16 R29, desc[UR10][R4.64] ;  /* 0x0000000a041d8981 */ /* 0x000522000c1e1500 */
[----:B------:R-:W-:Y:S02]  /*53380*/  PRMT R25, RZ, 0x7610, R25 ;  /* 0x00007610ff197816 */ /* 0x000fe40000000019 */
[----:B------:R-:W-:Y:S01]  /*53390*/  PRMT R20, RZ, 0x7610, R20 ;  /* 0x00007610ff147816 */ /* 0x000fe20000000014 */
[----:B--2---:R-:W-:Y:S02]  /*533a0*/  @!P1 IMAD.MOV.U32 R5, RZ, RZ, R28 ;  /* 0x000000ffff059224 */ /* 0x004fe400078e001c */
[----:B------:R-:W-:-:S05]  /*533b0*/  @!P1 IMAD.MOV.U32 R4, RZ, RZ, R27 ;  /* 0x000000ffff049224 */ /* 0x000fca00078e001b */
[----:B------:R1:W2:Y:S02]  /*533c0*/  @!P1 LDG.E.U16 R26, desc[UR10][R4.64] ;  /* 0x0000000a041a9981 */ /* 0x0002a4000c1e1500 */
[----:B-1----:R-:W-:Y:S02]  /*533d0*/  @!P0 IMAD.MOV.U32 R4, RZ, RZ, R17 ;  /* 0x000000ffff048224 */ /* 0x002fe400078e0011 */
[----:B------:R-:W-:-:S05]  /*533e0*/  @!P0 IMAD.MOV.U32 R5, RZ, RZ, R21 ;  /* 0x000000ffff058224 */ /* 0x000fca00078e0015 */
[----:B------:R3:W2:Y:S02]  /*533f0*/  @!P0 LDG.E.U16 R25, desc[UR10][R4.64] ;  /* 0x0000000a04198981 */ /* 0x0006a4000c1e1500 */
[----:B---3--:R-:W-:Y:S02]  /*53400*/  @!P1 IMAD.MOV.U32 R4, RZ, RZ, R22 ;  /* 0x000000ffff049224 */ /* 0x008fe400078e0016 */
[----:B------:R-:W-:-:S05]  /*53410*/  @!P1 IMAD.MOV.U32 R5, RZ, RZ, R24 ;  /* 0x000000ffff059224 */ /* 0x000fca00078e0018 */
[----:B------:R1:W3:Y:S04]  /*53420*/  @!P1 LDG.E.U16 R20, desc[UR10][R4.64] ;  /* 0x0000000a04149981 */ /* 0x0002e8000c1e1500 */
[----:B----4-:R4:W-:Y:S04]  /*53430*/  STL [R1+0x3fac], R14 ;  /* 0x003fac0e01007387 */ /* 0x0109e80000100800 */
[----:B0-----:R-:W2:Y:S04]  /*53440*/  LDL R15, [R1+0x3ba4] ;  /* 0x003ba400010f7983 */ /* 0x001ea80000100800 */
[----:B------:R-:W2:Y:S04]  /*53450*/  LDL R21, [R1+0x3c1c] ;  /* 0x003c1c0001157983 */ /* 0x000ea80000100800 */
[----:B------:R-:W2:Y:S01]  /*53460*/  LDL R17, [R1+0x3c28] ;  /* 0x003c280001117983 */ /* 0x000ea20000100800 */
[----:B------:R-:W-:-:S03]  /*53470*/  PRMT R16, RZ, 0x7610, R16 ;  /* 0x00007610ff107816 */ /* 0x000fc60000000010 */
[----:B------:R-:W2:Y:S04]  /*53480*/  LDL R22, [R1+0x3c9c] ;  /* 0x003c9c0001167983 */ /* 0x000ea80000100800 */
[----:B----4-:R-:W4:Y:S01]  /*53490*/  LDL R14, [R1+0x3bb0] ;  /* 0x003bb000010e7983 */ /* 0x010f220000100800 */
[----:B-1----:R-:W-:Y:S02]  /*534a0*/  @!P0 IMAD.MOV.U32 R4, RZ, RZ, R18 ;  /* 0x000000ffff048224 */ /* 0x002fe400078e0012 */
[----:B------:R-:W-:Y:S01]  /*534b0*/  @!P0 IMAD.MOV.U32 R5, RZ, RZ, R19 ;  /* 0x000000ffff058224 */ /* 0x000fe200078e0013 */
[----:B------:R-:W2:Y:S04]  /*534c0*/  LDL R18, [R1+0x3c30] ;  /* 0x003c300001127983 */ /* 0x000ea80000100800 */
[----:B------:R-:W2:Y:S04]  /*534d0*/  LDL R19, [R1+0x3c24] ;  /* 0x003c240001137983 */ /* 0x000ea80000100800 */
[----:B------:R4:W2:Y:S01]  /*534e0*/  @!P0 LDG.E.U16 R16, desc[UR10][R4.64] ;  /* 0x0000000a04108981 */ /* 0x0008a2000c1e1500 */
[----:B------:R-:W-:-:S02]  /*534f0*/  PRMT R23, RZ, 0x7610, R23 ;  /* 0x00007610ff177816 */ /* 0x000fc40000000017 */
[----:B------:R-:W-:Y:S02]  /*53500*/  PRMT R3, RZ, 0x7610, R3 ;  /* 0x00007610ff037816 */ /* 0x000fe40000000003 */
[----:B------:R-:W-:Y:S01]  /*53510*/  PRMT R2, RZ, 0x7610, R2 ;  /* 0x00007610ff027816 */ /* 0x000fe20000000002 */
[----:B---3--:R0:W-:Y:S04]  /*53520*/  STL [R1+0x24], R20 ;  /* 0x0000241401007387 */ /* 0x0081e80000100800 */
[----:B0-----:R-:W3:Y:S01]  /*53530*/  LDL R20, [R1+0x3ca8] ;  /* 0x003ca80001147983 */ /* 0x001ee20000100800 */
[----:B----4-:R-:W-:Y:S02]  /*53540*/  @!P1 IMAD.MOV.U32 R4, RZ, RZ, R14 ;  /* 0x000000ffff049224 */ /* 0x010fe400078e000e */
[----:B--2---:R-:W-:-:S05]  /*53550*/  @!P1 IMAD.MOV.U32 R5, RZ, RZ, R15 ;  /* 0x000000ffff059224 */ /* 0x004fca00078e000f */
[----:B------:R0:W2:Y:S02]  /*53560*/  @!P1 LDG.E.U16 R23, desc[UR10][R4.64] ;  /* 0x0000000a04179981 */ /* 0x0000a4000c1e1500 */
[----:B0-----:R-:W-:Y:S02]  /*53570*/  @!P0 IMAD.MOV.U32 R4, RZ, RZ, R17 ;  /* 0x000000ffff048224 */ /* 0x001fe400078e0011 */
[----:B------:R-:W-:-:S05]  /*53580*/  @!P0 IMAD.MOV.U32 R5, RZ, RZ, R21 ;  /* 0x000000ffff058224 */ /* 0x000fca00078e0015 */
[----:B------:R0:W4:Y:S02]  /*53590*/  @!P0 LDG.E.U16 R3, desc[UR10][R4.64] ;  /* 0x0000000a04038981 */ /* 0x000124000c1e1500 */
[----:B0-----:R-:W-:Y:S02]  /*535a0*/  @!P1 IMAD.MOV.U32 R4, RZ, RZ, R18 ;  /* 0x000000ffff049224 */ /* 0x001fe400078e0012 */
[----:B------:R-:W-:-:S05]  /*535b0*/  @!P1 IMAD.MOV.U32 R5, RZ, RZ, R19 ;  /* 0x000000ffff059224 */ /* 0x000fca00078e0013 */
[----:B------:R0:W2:Y:S01]  /*535c0*/  @!P1 LDG.E.U16 R2, desc[UR10][R4.64] ;  /* 0x0000000a04029981 */ /* 0x0000a2000c1e1500 */
[----:B------:R-:W-:-:S03]  /*535d0*/  PRMT R60, RZ, 0x7610, R60 ;  /* 0x00007610ff3c7816 */ /* 0x000fc6000000003c */
[----:B------:R1:W-:Y:S04]  /*535e0*/  STL [R1+0x20], R16 ;  /* 0x0000201001007387 */ /* 0x0003e80000100800 */
[----:B------:R-:W2:Y:S04]  /*535f0*/  LDL R15, [R1+0x3cb0] ;  /* 0x003cb000010f7983 */ /* 0x000ea80000100800 */
[----:B------:R-:W2:Y:S04]  /*53600*/  LDL R14, [R1+0x3d28] ;  /* 0x003d2800010e7983 */ /* 0x000ea80000100800 */
[----:B------:R-:W2:Y:S01]  /*53610*/  LDL R21, [R1+0x3d1c] ;  /* 0x003d1c0001157983 */ /* 0x000ea20000100800 */
[----:B0-----:R-:W-:-:S03]  /*53620*/  @!P0 IMAD.MOV.U32 R5, RZ, RZ, R22 ;  /* 0x000000ffff058224 */ /* 0x001fc600078e0016 */
[----:B-1----:R-:W2:Y:S04]  /*53630*/  LDL R16, [R1+0x3ca4] ;  /* 0x003ca40001107983 */ /* 0x002ea80000100800 */
[----:B------:R-:W-:Y:S04]  /*53640*/  STL [R1+0x30], R29 ;  /* 0x0000301d01007387 */ /* 0x000fe80000100800 */
[----:B------:R-:W2:Y:S01]  /*53650*/  LDL R17, [R1+0x3d30] ;  /* 0x003d300001117983 */ /* 0x000ea20000100800 */
[----:B---3--:R-:W-:-:S05]  /*53660*/  @!P0 IMAD.MOV.U32 R4, RZ, RZ, R20 ;  /* 0x000000ffff048224 */ /* 0x008fca00078e0014 */
[----:B------:R0:W3:Y:S04]  /*53670*/  @!P0 LDG.E.U16 R60, desc[UR10][R4.64] ;  /* 0x0000000a043c8981 */ /* 0x0000e8000c1e1500 */
[----:B----4-:R1:W-:Y:S04]  /*53680*/  STL [R1+0x3f80], R3 ;  /* 0x003f800301007387 */ /* 0x0103e80000100800 */
[----:B------:R-:W-:Y:S04]  /*53690*/  STL [R1+0x2c], R26 ;  /* 0x00002c1a01007387 */ /* 0x000fe80000100800 */
[----:B------:R-:W4:Y:S04]  /*536a0*/  LDL R18, [R1+0x3d24] ;  /* 0x003d240001127983 */ /* 0x000f280000100800 */
[----:B------:R-:W4:Y:S04]  /*536b0*/  LDL R19, [R1+0x3da8] ;  /* 0x003da80001137983 */ /* 0x000f280000100800 */
[----:B--2---:R2:W-:Y:S04]  /*536c0*/  STL [R1+0x3fb0], R2 ;  /* 0x003fb00201007387 */ /* 0x0045e80000100800 */
[----:B------:R-:W-:Y:S04]  /*536d0*/  STL [R1+0x28], R25 ;  /* 0x0000281901007387 */ /* 0x000fe80000100800 */
[----:B------:R-:W4:Y:S04]  /*536e0*/  LDL R20, [R1+0x3d9c] ;  /* 0x003d9c0001147983 */ /* 0x000f280000100800 */
[----:B-1----:R-:W4:Y:S01]  /*536f0*/  LDL R3, [R1+0x3da4] ;  /* 0x003da40001037983 */ /* 0x002f220000100800 */
[----:B------:R-:W-:Y:S01]  /*53700*/  PRMT R59, RZ, 0x7610, R59 ;  /* 0x00007610ff3b7816 */ /* 0x000fe2000000003b */
[----:B0-----:R-:W-:-:S02]  /*53710*/  @!P1 IMAD.MOV.U32 R4, RZ, RZ, R15 ;  /* 0x000000ffff049224 */ /* 0x001fc400078e000f */
[----:B--2---:R-:W2:Y:S01]  /*53720*/  LDL R2, [R1+0x3db0] ;  /* 0x003db00001027983 */ /* 0x004ea20000100800 */
[----:B------:R-:W-:Y:S01]  /*53730*/  @!P1 IMAD.MOV.U32 R5, RZ, RZ, R16 ;  /* 0x000000ffff059224 */ /* 0x000fe200078e0010 */
[----:B------:R-:W-:-:S04]  /*53740*/  PRMT R13, RZ, 0x7610, R13 ;  /* 0x00007610ff0d7816 */ /* 0x000fc8000000000d */
[----:B------:R0:W2:Y:S02]  /*53750*/  @!P1 LDG.E.U16 R59, desc[UR10][R4.64] ;  /* 0x0000000a043b9981 */ /* 0x0000a4000c1e1500 */
[----:B0-----:R-:W-:Y:S02]  /*53760*/  @!P0 IMAD.MOV.U32 R4, RZ, RZ, R14 ;  /* 0x000000ffff048224 */ /* 0x001fe400078e000e */
[----:B------:R-:W-:-:S05]  /*53770*/  @!P0 IMAD.MOV.U32 R5, RZ, RZ, R21 ;  /* 0x000000ffff058224 */ /* 0x000fca00078e0015 */
[----:B------:R0:W2:Y:S01]  /*53780*/  @!P0 LDG.E.U16 R13, desc[UR10][R4.64] ;  /* 0x0000000a040d8981 */ /* 0x0000a2000c1e1500 */
[----:B------:R-:W-:Y:S02]  /*53790*/  PRMT R12, RZ, 0x7610, R12 ;  /* 0x00007610ff0c7816 */ /* 0x000fe4000000000c */
[----:B------:R-:W-:Y:S01]  /*537a0*/  PRMT R11, RZ, 0x7610, R11 ;  /* 0x00007610ff0b7816 */ /* 0x000fe2000000000b */
[----:B0-----:R-:W-:Y:S01]  /*537b0*/  @!P1 IMAD.MOV.U32 R4, RZ, RZ, R17 ;  /* 0x000000ffff049224 */ /* 0x001fe200078e0011 */
[----:B---3--:R-:W-:Y:S04]  /*537c0*/  STL [R1+0x3fdc], R60 ;  /* 0x003fdc3c01007387 */ /* 0x008fe80000100800 */
[----:B------:R-:W3:Y:S04]  /*537d0*/  LDL R16, [R1+0x3e1c] ;  /* 0x003e1c0001107983 */ /* 0x000ee80000100800 */
[----:B------:R-:W3:Y:S01]  /*537e0*/  LDL R15, [R1+0x3e28] ;  /* 0x003e2800010f7983 */ /* 0x000ee20000100800 */
[----:B----4-:R-:W-:-:S05]  /*537f0*/  @!P1 IMAD.MOV.U32 R5, RZ, RZ, R18 ;  /* 0x000000ffff059224 */ /* 0x010fca00078e0012 */
[----:B------:R0:W4:Y:S02]  /*53800*/  @!P1 LDG.E.U16 R12, desc[UR10][R4.64] ;  /* 0x0000000a040c9981 */ /* 0x000124000c1e1500 */
[----:B0-----:R-:W-:Y:S02]  /*53810*/  @!P0 IMAD.MOV.U32 R4, RZ, RZ, R19 ;  /* 0x000000ffff048224 */ /* 0x001fe400078e0013 */
[----:B------:R-:W-:-:S05]  /*53820*/  @!P0 IMAD.MOV.U32 R5, RZ, RZ, R20 ;  /* 0x000000ffff058224 */ /* 0x000fca00078e0014 */
[----:B------:R2:W4:Y:S01]  /*53830*/  @!P0 LDG.E.U16 R11, desc[UR10][R4.64] ;  /* 0x0000000a040b8981 */ /* 0x000522000c1e1500 */
[----:B------:R-:W-:Y:S02]  /*53840*/  PRMT R10, RZ, 0x7610, R10 ;  /* 0x00007610ff0a7816 */ /* 0x000fe4000000000a */
[----:B------:R-:W-:Y:S01]  /*53850*/  PRMT R9, RZ, 0x7610, R9 ;  /* 0x00007610ff097816 */ /* 0x000fe20000000009 */
[----:B--2---:R-:W-:Y:S02]  /*53860*/  @!P1 IMAD.MOV.U32 R4, RZ, RZ, R2 ;  /* 0x000000ffff049224 */ /* 0x004fe400078e0002 */
[----:B------:R-:W-:-:S05]  /*53870*/  @!P1 IMAD.MOV.U32 R5, RZ, RZ, R3 ;  /* 0x000000ffff059224 */ /* 0x000fca00078e0003 */
[----:B------:R3:W2:Y:S04]  /*53880*/  @!P1 LDG.E.U16 R10, desc[UR10][R4.64] ;  /* 0x0000000a040a9981 */ /* 0x0006a8000c1e1500 */
[----:B------:R-:W-:Y:S04]  /*53890*/  STL [R1+0x3fe0], R59 ;  /* 0x003fe03b01007387 */ /* 0x000fe80000100800 */
[----:B------:R-:W2:Y:S04]  /*538a0*/  LDL R21, [R1+0x3e24] ;  /* 0x003e240001157983 */ /* 0x000ea80000100800 */
[----:B------:R-:W2:Y:S04]  /*538b0*/  LDL R14, [R1+0x3e30] ;  /* 0x003e3000010e7983 */ /* 0x000ea80000100800 */
[----:B------:R0:W-:Y:S04]  /*538c0*/  STL [R1+0x3fe4], R13 ;  /* 0x003fe40d01007387 */ /* 0x0001e80000100800 */
[----:B------:R-:W-:Y:S04]  /*538d0*/  STL [R1+0x1c], R23 ;  /* 0x00001c1701007387 */ /* 0x000fe80000100800 */
[----:B------:R-:W2:Y:S04]  /*538e0*/  LDL R18, [R1+0x3e9c] ;  /* 0x003e9c0001127983 */ /* 0x000ea80000100800 */
[----:B------:R-:W2:Y:S01]  /*538f0*/  LDL R17, [R1+0x3ea8] ;  /* 0x003ea80001117983 */ /* 0x000ea20000100800 */
[----:B---3--:R-:W-:-:S02]  /*53900*/  @!P0 IMAD.MOV.U32 R5, RZ, RZ, R16 ;  /* 0x000000ffff058224 */ /* 0x008fc400078e0010 */
[----:B------:R-:W-:-:S05]  /*53910*/  @!P0 IMAD.MOV.U32 R4, RZ, RZ, R15 ;  /* 0x000000ffff048224 */ /* 0x000fca00078e000f */
[----:B------:R1:W3:Y:S04]  /*53920*/  @!P0 LDG.E.U16 R9, desc[UR10][R4.64] ;  /* 0x0000000a04098981 */ /* 0x0002e8000c1e1500 */
[----:B----4-:R4:W-:Y:S04]  /*53930*/  STL [R1+0x3fe8], R12 ;  /* 0x003fe80c01007387 */ /* 0x0109e80000100800 */
[----:B------:R-:W4:Y:S04]  /*53940*/  LDL R20, [R1+0x3ea4] ;  /* 0x003ea40001147983 */ /* 0x000f280000100800 */
[----:B------:R-:W4:Y:S04]  /*53950*/  LDL R19, [R1+0x3eb0] ;  /* 0x003eb00001137983 */ /* 0x000f280000100800 */
[----:B------:R4:W-:Y:S04]  /*53960*/  STL [R1+0x3fec], R11 ;  /* 0x003fec0b01007387 */ /* 0x0009e80000100800 */
[----:B------:R-:W4:Y:S04]  /*53970*/  LDL R3, [R1+0x3f1c] ;  /* 0x003f1c0001037983 */ /* 0x000f280000100800 */
[----:B------:R-:W4:Y:S01]  /*53980*/  LDL R2, [R1+0x3f28] ;  /* 0x003f280001027983 */ /* 0x000f220000100800 */
[----:B------:R-:W-:-:S03]  /*53990*/  PRMT R8, RZ, 0x7610, R8 ;  /* 0x00007610ff087816 */ /* 0x000fc60000000008 */
[----:B--2---:R2:W-:Y:S04]  /*539a0*/  STL [R1+0x3ff0], R10 ;  /* 0x003ff00a01007387 */ /* 0x0045e80000100800 */
[----:B------:R-:W2:Y:S04]  /*539b0*/  LDL R16, [R1+0x3f24] ;  /* 0x003f240001107983 */ /* 0x000ea80000100800 */
[----:B------:R-:W2:Y:S01]  /*539c0*/  LDL R15, [R1+0x3f30] ;  /* 0x003f3000010f7983 */ /* 0x000ea20000100800 */
[----:B-1----:R-:W-:Y:S02]  /*539d0*/  @!P1 IMAD.MOV.U32 R4, RZ, RZ, R14 ;  /* 0x000000ffff049224 */ /* 0x002fe400078e000e */
[----:B------:R-:W-:-:S05]  /*539e0*/  @!P1 IMAD.MOV.U32 R5, RZ, RZ, R21 ;  /* 0x000000ffff059224 */ /* 0x000fca00078e0015 */
[----:B------:R1:W2:Y:S02]  /*539f0*/  @!P1 LDG.E.U16 R8, desc[UR10][R4.64] ;  /* 0x0000000a04089981 */ /* 0x0002a4000c1e1500 */
[----:B-1----:R-:W-:Y:S02]  /*53a00*/  @!P0 IMAD.MOV.U32 R4, RZ, RZ, R17 ;  /* 0x000000ffff048224 */ /* 0x002fe400078e0011 */
[----:B------:R-:W-:Y:S01]  /*53a10*/  @!P0 IMAD.MOV.U32 R5, RZ, RZ, R18 ;  /* 0x000000ffff058224 */ /* 0x000fe200078e0012 */
[----:B------:R-:W-:Y:S01]  /*53a20*/  PRMT R6, RZ, 0x7610, R6 ;  /* 0x00007610ff067816 */ /* 0x000fe20000000006 */
[----:B---3--:R1:W-:Y:S04]  /*53a30*/  STL [R1+0x3ff4], R9 ;  /* 0x003ff40901007387 */ /* 0x0083e80000100800 */
[----:B------:R-:W3:Y:S04]  /*53a40*/  LDL R14, [R1+0x17a0] ;  /* 0x0017a000010e7983 */ /* 0x000ee80000100800 */
[----:B0-----:R-:W3:Y:S04]  /*53a50*/  LDL R13, [R1+0x3a60] ;  /* 0x003a6000010d7983 */ /* 0x001ee80000100800 */
[----:B------:R-:W3:Y:S04]  /*53a60*/  LDL R18, [R1+0x3a58] ;  /* 0x003a580001127983 */ /* 0x000ee80000100800 */
[----:B------:R-:W3:Y:S04]  /*53a70*/  LDL R17, [R1+0x3a5c] ;  /* 0x003a5c0001117983 */ /* 0x000ee80000100800 */
[----:B----4-:R-:W4:Y:S04]  /*53a80*/  LDL R12, [R1+0x3aa4] ;  /* 0x003aa400010c7983 */ /* 0x010f280000100800 */
[----:B------:R-:W4:Y:S04]  /*53a90*/  LDL R11, [R1+0x3ae0] ;  /* 0x003ae000010b7983 */ /* 0x000f280000100800 */
[----:B--2---:R-:W2:Y:S04]  /*53aa0*/  LDL R10, [R1+0x3ad8] ;  /* 0x003ad800010a7983 */ /* 0x004ea80000100800 */
[----:B-1----:R-:W2:Y:S01]  /*53ab0*/  LDL R9, [R1+0x3adc] ;  /* 0x003adc0001097983 */ /* 0x002ea20000100800 */
[----:B------:R-:W-:-:S02]  /*53ac0*/  @!P1 IMAD.MOV.U32 R31, RZ, RZ, R20 ;  /* 0x000000ffff1f9224 */ /* 0x000fc400078e0014 */
[----:B------:R-:W-:Y:S01]  /*53ad0*/  @!P1 IMAD.MOV.U32 R30, RZ, RZ, R19 ;  /* 0x000000ffff1e9224 */ /* 0x000fe200078e0013 */
[----:B------:R-:W-:Y:S02]  /*53ae0*/  PRMT R7, RZ, 0x7610, R7 ;  /* 0x00007610ff077816 */ /* 0x000fe40000000007 */
[----:B------:R-:W-:Y:S02]  /*53af0*/  PRMT R48, RZ, 0x7610, R48 ;  /* 0x00007610ff307816 */ /* 0x000fe40000000030 */
[----:B------:R-:W-:Y:S02]  /*53b00*/  PRMT R46, RZ, 0x7610, R46 ;  /* 0x00007610ff2e7816 */ /* 0x000fe4000000002e */
[----:B------:R-:W-:Y:S01]  /*53b10*/  PRMT R44, RZ, 0x7610, R44 ;  /* 0x00007610ff2c7816 */ /* 0x000fe2000000002c */
[----:B------:R0:W2:Y:S04]  /*53b20*/  @!P1 LDG.E.U16 R6, desc[UR10][R30.64] ;  /* 0x0000000a1e069981 */ /* 0x0000a8000c1e1500 */
[----:B------:R1:W2:Y:S01]  /*53b30*/  @!P0 LDG.E.U16 R7, desc[UR10][R4.64] ;  /* 0x0000000a04078981 */ /* 0x0002a2000c1e1500 */
[----:B------:R-:W-:-:S03]  /*53b40*/  PRMT R42, RZ, 0x7610, R42 ;  /* 0x00007610ff2a7816 */ /* 0x000fc6000000002a */
[----:B------:R-:W2:Y:S04]  /*53b50*/  LDL R20, [R1+0x3cbc] ;  /* 0x003cbc0001147983 */ /* 0x000ea80000100800 */
[----:B------:R-:W2:Y:S01]  /*53b60*/  LDL R19, [R1+0x3cc8] ;  /* 0x003cc80001137983 */ /* 0x000ea20000100800 */
[----:B0-----:R-:W-:Y:S02]  /*53b70*/  @!P0 IMAD.MOV.U32 R31, RZ, RZ, R3 ;  /* 0x000000ffff1f8224 */ /* 0x001fe400078e0003 */
[----:B------:R-:W-:Y:S01]  /*53b80*/  @!P0 IMAD.MOV.U32 R30, RZ, RZ, R2 ;  /* 0x000000ffff1e8224 */ /* 0x000fe200078e0002 */
[----:B------:R-:W2:Y:S04]  /*53b90*/  LDL R3, [R1+0x3b3c] ;  /* 0x003b3c0001037983 */ /* 0x000ea80000100800 */
[----:B------:R-:W2:Y:S01]  /*53ba0*/  LDL R2, [R1+0x3b48] ;  /* 0x003b480001027983 */ /* 0x000ea20000100800 */
[----:B-1----:R-:W-:-:S02]  /*53bb0*/  PRMT R5, RZ, 0x7610, R5 ;  /* 0x00007610ff057816 */ /* 0x002fc40000000005 */
[----:B------:R-:W-:-:S04]  /*53bc0*/  PRMT R4, RZ, 0x7610, R4 ;  /* 0x00007610ff047816 */ /* 0x000fc80000000004 */
[----:B------:R0:W2:Y:S02]  /*53bd0*/  @!P0 LDG.E.U16 R5, desc[UR10][R30.64] ;  /* 0x0000000a1e058981 */ /* 0x0000a4000c1e1500 */
[----:B0-----:R-:W-:Y:S02]  /*53be0*/  @!P1 IMAD.MOV.U32 R30, RZ, RZ, R15 ;  /* 0x000000ffff1e9224 */ /* 0x001fe400078e000f */
[----:B------:R-:W-:Y:S01]  /*53bf0*/  @!P1 IMAD.MOV.U32 R31, RZ, RZ, R16 ;  /* 0x000000ffff1f9224 */ /* 0x000fe200078e0010 */
[----:B------:R-:W2:Y:S04]  /*53c00*/  LDL R15, [R1+0x3b50] ;  /* 0x003b5000010f7983 */ /* 0x000ea80000100800 */
[----:B------:R-:W2:Y:S04]  /*53c10*/  LDL R16, [R1+0x3b44] ;  /* 0x003b440001107983 */ /* 0x000ea80000100800 */
[----:B------:R3:W2:Y:S02]  /*53c20*/  @!P1 LDG.E.U16 R4, desc[UR10][R30.64] ;  /* 0x0000000a1e049981 */ /* 0x0006a4000c1e1500 */
[----:B---3--:R-:W-:-:S02]  /*53c30*/  @!P0 IMAD.MOV.U32 R31, RZ, RZ, R14 ;  /* 0x000000ffff1f8224 */ /* 0x008fc400078e000e */
[----:B------:R-:W-:Y:S01]  /*53c40*/  @!P0 IMAD.MOV.U32 R30, RZ, RZ, R13 ;  /* 0x000000ffff1e8224 */ /* 0x000fe200078e000d */
[----:B------:R-:W3:Y:S04]  /*53c50*/  LDL R14, [R1+0x3bbc] ;  /* 0x003bbc00010e7983 */ /* 0x000ee80000100800 */
[----:B------:R-:W3:Y:S04]  /*53c60*/  LDL R13, [R1+0x3bc8] ;  /* 0x003bc800010d7983 */ /* 0x000ee80000100800 */
[----:B------:R0:W3:Y:S02]  /*53c70*/  @!P0 LDG.E.U16 R48, desc[UR10][R30.64] ;  /* 0x0000000a1e308981 */ /* 0x0000e4000c1e1500 */
[----:B0-----:R-:W-:-:S02]  /*53c80*/  @!P1 IMAD.MOV.U32 R30, RZ, RZ, R17 ;  /* 0x000000ffff1e9224 */ /* 0x001fc400078e0011 */
[----:B------:R-:W-:Y:S01]  /*53c90*/  @!P1 IMAD.MOV.U32 R31, RZ, RZ, R18 ;  /* 0x000000ffff1f9224 */ /* 0x000fe200078e0012 */
[----:B------:R-:W-:Y:S01]  /*53ca0*/  PRMT R40, RZ, 0x7610, R40 ;  /* 0x00007610ff287816 */ /* 0x000fe20000000028 */
[----:B------:R-:W3:Y:S04]  /*53cb0*/  LDL R18, [R1+0x3cc4] ;  /* 0x003cc40001127983 */ /* 0x000ee80000100800 */
[----:B------:R4:W3:Y:S04]  /*53cc0*/  @!P1 LDG.E.U16 R46, desc[UR10][R30.64] ;  /* 0x0000000a1e2e9981 */ /* 0x0008e8000c1e1500 */
[----:B------:R-:W3:Y:S01]  /*53cd0*/  LDL R17, [R1+0x3cd0] ;  /* 0x003cd00001117983 */ /* 0x000ee20000100800 */
[----:B----4-:R-:W-:-:S02]  /*53ce0*/  @!P0 IMAD.MOV.U32 R30, RZ, RZ, R11 ;  /* 0x000000ffff1e8224 */ /* 0x010fc400078e000b */
[----:B------:R-:W-:Y:S01]  /*53cf0*/  @!P0 IMAD.MOV.U32 R31, RZ, RZ, R12 ;  /* 0x000000ffff1f8224 */ /* 0x000fe200078e000c */
[----:B------:R-:W4:Y:S04]  /*53d00*/  LDL R11, [R1+0x3bd0] ;  /* 0x003bd000010b7983 */ /* 0x000f280000100800 */
[----:B------:R-:W4:Y:S04]  /*53d10*/  LDL R12, [R1+0x3bc4] ;  /* 0x003bc400010c7983 */ /* 0x000f280000100800 */
[----:B------:R2:W4:Y:S02]  /*53d20*/  @!P0 LDG.E.U16 R44, desc[UR10][R30.64] ;  /* 0x0000000a1e2c8981 */ /* 0x000524000c1e1500 */
[----:B--2---:R-:W-:-:S02]  /*53d30*/  @!P1 IMAD.MOV.U32 R30, RZ, RZ, R9 ;  /* 0x000000ffff1e9224 */ /* 0x004fc400078e0009 */
[----:B------:R-:W-:Y:S01]  /*53d40*/  @!P1 IMAD.MOV.U32 R31, RZ, RZ, R10 ;  /* 0x000000ffff1f9224 */ /* 0x000fe200078e000a */
[----:B------:R-:W2:Y:S04]  /*53d50*/  LDL R9, [R1+0x3c48] ;  /* 0x003c480001097983 */ /* 0x000ea80000100800 */
[----:B------:R-:W2:Y:S04]  /*53d60*/  LDL R10, [R1+0x3c3c] ;  /* 0x003c3c00010a7983 */ /* 0x000ea80000100800 */
[----:B------:R0:W2:Y:S02]  /*53d70*/  @!P1 LDG.E.U16 R42, desc[UR10][R30.64] ;  /* 0x0000000a1e2a9981 */ /* 0x0000a4000c1e1500 */
[----:B0-----:R-:W-:-:S02]  /*53d80*/  @!P0 IMAD.MOV.U32 R30, RZ, RZ, R2 ;  /* 0x000000ffff1e8224 */ /* 0x001fc400078e0002 */
[----:B------:R-:W-:Y:S01]  /*53d90*/  @!P0 IMAD.MOV.U32 R31, RZ, RZ, R3 ;  /* 0x000000ffff1f8224 */ /* 0x000fe200078e0003 */
[----:B------:R-:W2:Y:S04]  /*53da0*/  LDL R2, [R1+0x3c50] ;  /* 0x003c500001027983 */ /* 0x000ea80000100800 */
[----:B------:R-:W2:Y:S01]  /*53db0*/  LDL R3, [R1+0x3c44] ;  /* 0x003c440001037983 */ /* 0x000ea20000100800 */
[----:B------:R-:W-:-:S03]  /*53dc0*/  PRMT R38, RZ, 0x7610, R38 ;  /* 0x00007610ff267816 */ /* 0x000fc60000000026 */
[----:B------:R0:W2:Y:S01]  /*53dd0*/  @!P0 LDG.E.U16 R40, desc[UR10][R30.64] ;  /* 0x0000000a1e288981 */ /* 0x0000a2000c1e1500 */
[----:B------:R-:W-:Y:S01]  /*53de0*/  PRMT R36, RZ, 0x7610, R36 ;  /* 0x00007610ff247816 */ /* 0x000fe20000000024 */
[----:B0-----:R-:W-:Y:S02]  /*53df0*/  @!P1 IMAD.MOV.U32 R30, RZ, RZ, R15 ;  /* 0x000000ffff1e9224 */ /* 0x001fe400078e000f */
[----:B------:R-:W-:Y:S01]  /*53e00*/  @!P1 IMAD.MOV.U32 R31, RZ, RZ, R16 ;  /* 0x000000ffff1f9224 */ /* 0x000fe200078e0010 */
[----:B------:R-:W2:Y:S04]  /*53e10*/  LDL R15, [R1+0x3d48] ;  /* 0x003d4800010f7983 */ /* 0x000ea80000100800 */
[----:B------:R-:W2:Y:S04]  /*53e20*/  LDL R16, [R1+0x3d3c] ;  /* 0x003d3c0001107983 */ /* 0x000ea80000100800 */
[----:B------:R3:W2:Y:S01]  /*53e30*/  @!P1 LDG.E.U16 R38, desc[UR10][R30.64] ;  /* 0x0000000a1e269981 */ /* 0x0006a2000c1e1500 */
[----:B------:R-:W-:-:S02]  /*53e40*/  PRMT R34, RZ, 0x7610, R34 ;  /* 0x00007610ff227816 */ /* 0x000fc40000000022 */
[----:B------:R-:W-:Y:S01]  /*53e50*/  PRMT R32, RZ, 0x7610, R32 ;  /* 0x00007610ff207816 */ /* 0x000fe20000000020 */
[----:B---3--:R-:W-:Y:S02]  /*53e60*/  @!P0 IMAD.MOV.U32 R31, RZ, RZ, R14 ;  /* 0x000000ffff1f8224 */ /* 0x008fe400078e000e */
[----:B------:R-:W-:Y:S01]  /*53e70*/  @!P0 IMAD.MOV.U32 R30, RZ, RZ, R13 ;  /* 0x000000ffff1e8224 */ /* 0x000fe200078e000d */
[----:B------:R-:W3:Y:S04]  /*53e80*/  LDL R14, [R1+0x3d44] ;  /* 0x003d4400010e7983 */ /* 0x000ee80000100800 */
[----:B------:R-:W3:Y:S04]  /*53e90*/  LDL R13, [R1+0x3d50] ;  /* 0x003d5000010d7983 */ /* 0x000ee80000100800 */
[----:B------:R4:W3:Y:S02]  /*53ea0*/  @!P0 LDG.E.U16 R36, desc[UR10][R30.64] ;  /* 0x0000000a1e248981 */ /* 0x0008e4000c1e1500 */
        /* <DEDUP_REMOVED lines=14> */
[----:B------:R-:W-:Y:S02]  /*53f90*/  PRMT R33, RZ, 0x7610, R33 ;  /* 0x00007610ff217816 */ /* 0x000fe40000000021 */
[----:B------:R-:W-:-:S04]  /*53fa0*/  PRMT R35, RZ, 0x7610, R35 ;  /* 0x00007610ff237816 */ /* 0x000fc80000000023 */
[----:B------:R0:W2:Y:S01]  /*53fb0*/  @!P1 LDG.E.U16 R33, desc[UR10][R30.64] ;  /* 0x0000000a1e219981 */ /* 0x0000a2000c1e1500 */
[----:B------:R-:W-:Y:S01]  /*53fc0*/  PRMT R37, RZ, 0x7610, R37 ;  /* 0x00007610ff257816 */ /* 0x000fe20000000025 */
[----:B0-----:R-:W-:Y:S02]  /*53fd0*/  @!P0 IMAD.MOV.U32 R30, RZ, RZ, R19 ;  /* 0x000000ffff1e8224 */ /* 0x001fe400078e0013 */
[----:B------:R-:W-:-:S05]  /*53fe0*/  @!P0 IMAD.MOV.U32 R31, RZ, RZ, R20 ;  /* 0x000000ffff1f8224 */ /* 0x000fca00078e0014 */
[----:B------:R0:W2:Y:S01]  /*53ff0*/  @!P0 LDG.E.U16 R35, desc[UR10][R30.64] ;  /* 0x0000000a1e238981 */ /* 0x0000a2000c1e1500 */
[----:B------:R-:W-:Y:S01]  /*54000*/  PRMT R39, RZ, 0x7610, R39 ;  /* 0x00007610ff277816 */ /* 0x000fe20000000027 */
[----:B0-----:R-:W-:Y:S02]  /*54010*/  @!P1 IMAD.MOV.U32 R30, RZ, RZ, R17 ;  /* 0x000000ffff1e9224 */ /* 0x001fe400078e0011 */
[----:B------:R-:W-:Y:S01]  /*54020*/  @!P1 IMAD.MOV.U32 R31, RZ, RZ, R18 ;  /* 0x000000ffff1f9224 */ /* 0x000fe200078e0012 */
[----:B------:R-:W2:Y:S04]  /*54030*/  LDL R17, [R1+0x3e50] ;  /* 0x003e500001117983 */ /* 0x000ea80000100800 */
[----:B------:R-:W2:Y:S04]  /*54040*/  LDL R18, [R1+0x3e44] ;  /* 0x003e440001127983 */ /* 0x000ea80000100800 */
[----:B------:R0:W2:Y:S01]  /*54050*/  @!P1 LDG.E.U16 R37, desc[UR10][R30.64] ;  /* 0x0000000a1e259981 */ /* 0x0000a2000c1e1500 */
[----:B------:R-:W-:Y:S01]  /*54060*/  PRMT R41, RZ, 0x7610, R41 ;  /* 0x00007610ff297816 */ /* 0x000fe20000000029 */
[----:B0-----:R-:W-:-:S02]  /*54070*/  @!P0 IMAD.MOV.U32 R30, RZ, RZ, R15 ;  /* 0x000000ffff1e8224 */ /* 0x001fc400078e000f */
        /* <DEDUP_REMOVED lines=37> */
[----:B------:R-:W-:-:S02]  /*542d0*/  PRMT R47, RZ, 0x7610, R47 ;  /* 0x00007610ff2f7816 */ /* 0x000fc4000000002f */
[----:B------:R-:W-:-:S04]  /*542e0*/  PRMT R49, RZ, 0x7610, R49 ;  /* 0x00007610ff317816 */ /* 0x000fc80000000031 */
[----:B------:R0:W2:Y:S01]  /*542f0*/  @!P0 LDG.E.U16 R47, desc[UR10][R30.64] ;  /* 0x0000000a1e2f8981 */ /* 0x0000a2000c1e1500 */
[----:B------:R-:W-:Y:S01]  /*54300*/  PRMT R51, RZ, 0x7610, R51 ;  /* 0x00007610ff337816 */ /* 0x000fe20000000033 */
[----:B------:R-:W1:Y:S01]  /*54310*/  S2R R0, SR_TID.X ;  /* 0x0000000000007919 */ /* 0x000e620000002100 */
[----:B------:R-:W-:Y:S01]  /*54320*/  PRMT R53, RZ, 0x7610, R53 ;  /* 0x00007610ff357816 */ /* 0x000fe20000000035 */
[----:B0-----:R-:W-:Y:S02]  /*54330*/  @!P1 IMAD.MOV.U32 R30, RZ, RZ, R17 ;  /* 0x000000ffff1e9224 */ /* 0x001fe400078e0011 */
[----:B------:R-:W-:-:S05]  /*54340*/  @!P1 IMAD.MOV.U32 R31, RZ, RZ, R18 ;  /* 0x000000ffff1f9224 */ /* 0x000fca00078e0012 */
[----:B------:R0:W2:Y:S02]  /*54350*/  @!P1 LDG.E.U16 R49, desc[UR10][R30.64] ;  /* 0x0000000a1e319981 */ /* 0x0000a4000c1e1500 */
[----:B0-----:R-:W-:Y:S02]  /*54360*/  @!P0 IMAD.MOV.U32 R30, RZ, RZ, R15 ;  /* 0x000000ffff1e8224 */ /* 0x001fe400078e000f */
[----:B------:R-:W-:-:S05]  /*54370*/  @!P0 IMAD.MOV.U32 R31, RZ, RZ, R16 ;  /* 0x000000ffff1f8224 */ /* 0x000fca00078e0010 */
[----:B------:R3:W2:Y:S01]  /*54380*/  @!P0 LDG.E.U16 R51, desc[UR10][R30.64] ;  /* 0x0000000a1e338981 */ /* 0x0006a2000c1e1500 */
[----:B------:R-:W-:Y:S02]  /*54390*/  PRMT R55, RZ, 0x7610, R55 ;  /* 0x00007610ff377816 */ /* 0x000fe40000000037 */
[----:B------:R-:W-:Y:S02]  /*543a0*/  PRMT R56, RZ, 0x7610, R56 ;  /* 0x00007610ff387816 */ /* 0x000fe40000000038 */
[----:B------:R-:W-:Y:S02]  /*543b0*/  PRMT R57, RZ, 0x7610, R57 ;  /* 0x00007610ff397816 */ /* 0x000fe40000000039 */
[----:B-1----:R-:W-:-:S05]  /*543c0*/  LOP3.LUT R0, R0, 0x1f, RZ, 0xc0, !PT ;  /* 0x0000001f00007812 */ /* 0x002fca00078ec0ff */
[----:B------:R-:W-:Y:S02]  /*543d0*/  IMAD.SHL.U32 R0, R0, 0x2, RZ ;  /* 0x0000000200007824 */ /* 0x000fe400078e00ff */
[----:B---3--:R-:W-:Y:S02]  /*543e0*/  @!P1 IMAD.MOV.U32 R31, RZ, RZ, R14 ;  /* 0x000000ffff1f9224 */ /* 0x008fe400078e000e */
[----:B------:R-:W-:-:S05]  /*543f0*/  @!P1 IMAD.MOV.U32 R30, RZ, RZ, R13 ;  /* 0x000000ffff1e9224 */ /* 0x000fca00078e000d */
[----:B------:R4:W3:Y:S02]  /*54400*/  @!P1 LDG.E.U16 R53, desc[UR10][R30.64] ;  /* 0x0000000a1e359981 */ /* 0x0008e4000c1e1500 */
[----:B----4-:R-:W-:Y:S02]  /*54410*/  @!P4 IMAD.MOV.U32 R30, RZ, RZ, R11 ;  /* 0x000000ffff1ec224 */ /* 0x010fe400078e000b */
[----:B------:R-:W-:-:S05]  /*54420*/  @!P4 IMAD.MOV.U32 R31, RZ, RZ, R12 ;  /* 0x000000ffff1fc224 */ /* 0x000fca00078e000c */
[----:B------:R2:W4:Y:S02]  /*54430*/  @!P4 LDG.E.U16 R55, desc[UR10][R30.64] ;  /* 0x0000000a1e37c981 */ /* 0x000524000c1e1500 */
[----:B--2---:R-:W-:Y:S02]  /*54440*/  @!P2 IMAD.MOV.U32 R30, RZ, RZ, R9 ;  /* 0x000000ffff1ea224 */ /* 0x004fe400078e0009 */
[----:B------:R-:W-:-:S05]  /*54450*/  @!P2 IMAD.MOV.U32 R31, RZ, RZ, R10 ;  /* 0x000000ffff1fa224 */ /* 0x000fca00078e000a */
[----:B------:R0:W2:Y:S02]  /*54460*/  @!P2 LDG.E.U16 R56, desc[UR10][R30.64] ;  /* 0x0000000a1e38a981 */ /* 0x0000a4000c1e1500 */
[----:B0-----:R-:W-:Y:S02]  /*54470*/  @!P3 IMAD.MOV.U32 R30, RZ, RZ, R2 ;  /* 0x000000ffff1eb224 */ /* 0x001fe400078e0002 */
[----:B------:R-:W-:-:S05]  /*54480*/  @!P3 IMAD.MOV.U32 R31, RZ, RZ, R3 ;  /* 0x000000ffff1fb224 */ /* 0x000fca00078e0003 */
[----:B------:R0:W2:Y:S04]  /*54490*/  @!P3 LDG.E.U16 R57, desc[UR10][R30.64] ;  /* 0x0000000a1e39b981 */ /* 0x0000a8000c1e1500 */
[----:B------:R-:W3:Y:S04]  /*544a0*/  LDL.LU R30, [R1+0x5e0] ;  /* 0x0005e000011e7983 */ /* 0x000ee80000300800 */
[----:B------:R-:W4:Y:S04]  /*544b0*/  LDL.LU R9, [R1+0x5d8] ;  /* 0x0005d80001097983 */ /* 0x000f280000300800 */
        /* <DEDUP_REMOVED lines=42> */
[----:B---3--:R-:W-:Y:S04]  /*54760*/  STS.U16 [R31+UR5+0xfe40], R30 ;  /* 0x00fe401e1f007988 */ /* 0x008fe80008000405 */
[----:B----4-:R0:W-:Y:S04]  /*54770*/  STS.U16 [R31+UR5+0xfe00], R9 ;  /* 0x00fe00091f007988 */ /* 0x0101e80008000405 */
[----:B--2---:R1:W-:Y:S04]  /*54780*/  STS.U16 [R31+UR5+0xfec0], R10 ;  /* 0x00fec00a1f007988 */ /* 0x0043e80008000405 */
[----:B------:R2:W-:Y:S04]  /*54790*/  STS.U16 [R31+UR5+0xfe80], R11 ;  /* 0x00fe800b1f007988 */ /* 0x0005e80008000405 */
        /* <DEDUP_REMOVED lines=10> */
[----:B0-----:R-:W4:Y:S04]  /*54840*/  LDL.LU R60, [R1+0x154] ;  /* 0x00015400013c7983 */ /* 0x001f280000300800 */
        /* <DEDUP_REMOVED lines=58> */
[----:B------:R-:W2:Y:S04]  /*54bf0*/  LDL.LU R59, [R1+0x3fe0] ;  /* 0x003fe000013b7983 */ /* 0x000ea80000300800 */
[----:B------:R0:W-:Y:S04]  /*54c00*/  STS.U16 [R0+UR5+0x13880], R60 ;  /* 0x0138803c00007988 */ /* 0x0001e80008000405 */
[----:B0-----:R-:W3:Y:S04]  /*54c10*/  LDL.LU R60, [R1+0x3fdc] ;  /* 0x003fdc00013c7983 */ /* 0x001ee80000300800 */
[----:B------:R0:W-:Y:S04]  /*54c20*/  STS.U16 [R0+UR5+0x138c0], R22 ;  /* 0x0138c01600007988 */ /* 0x0001e80008000405 */
[----:B------:R1:W-:Y:S04]  /*54c30*/  STS.U16 [R0+UR5+0x13cc0], R23 ;  /* 0x013cc01700007988 */ /* 0x0003e80008000405 */
[----:B------:R1:W-:Y:S04]  /*54c40*/  STS.U16 [R0+UR5+0x13c80], R24 ;  /* 0x013c801800007988 */ /* 0x0003e80008000405 */
[----:B------:R1:W-:Y:S04]  /*54c50*/  STS.U16 [R0+UR5+0x10000], R25 ;  /* 0x0100001900007988 */ /* 0x0003e80008000405 */
[----:B0-----:R-:W4:Y:S04]  /*54c60*/  LDL.LU R22, [R1+0x3fd8] ;  /* 0x003fd80001167983 */ /* 0x001f280000300800 */
[----:B-1----:R-:W2:Y:S04]  /*54c70*/  LDL.LU R23, [R1+0x3fd4] ;  /* 0x003fd40001177983 */ /* 0x002ea80000300800 */
[----:B------:R-:W3:Y:S04]  /*54c80*/  LDL.LU R24, [R1+0x3fd0] ;  /* 0x003fd00001187983 */ /* 0x000ee80000300800 */
[----:B------:R-:W4:Y:S04]  /*54c90*/  LDL.LU R25, [R1+0x3fcc] ;  /* 0x003fcc0001197983 */ /* 0x000f280000300800 */
        /* <DEDUP_REMOVED lines=37> */
[----:B0-----:R-:W2:Y:S04]  /*54ef0*/  LDL.LU R52, [R1+0x188] ;  /* 0x0001880001347983 */ /* 0x001ea80000300800 */
[----:B------:R0:W-:Y:S02]  /*54f00*/  STS.U16 [R0+UR5+0x12840], R61 ;  /* 0x0128403d00007988 */ /* 0x0001e40008000405 */
[----:B0-----:R-:W0:Y:S02]  /*54f10*/  S2R R61, SR_TID.X ;  /* 0x00000000003d7919 */ /* 0x001e240000002100 */
[----:B---3--:R-:W-:Y:S04]  /*54f20*/  STS.U16 [R0+UR5+0x13840], R24 ;  /* 0x0138401800007988 */ /* 0x008fe80008000405 */
[----:B----4-:R-:W-:Y:S04]  /*54f30*/  STS.U16 [R0+UR5+0x13800], R25 ;  /* 0x0138001900007988 */ /* 0x010fe80008000405 */
[----:B--2---:R-:W-:Y:S04]  /*54f40*/  STS.U16 [R0+UR5+0x13400], R26 ;  /* 0x0134001a00007988 */ /* 0x004fe80008000405 */
[----:B------:R-:W-:Y:S04]  /*54f50*/  STS.U16 [R0+UR5+0x13000], R29 ;  /* 0x0130001d00007988 */ /* 0x000fe80008000405 */
[----:B------:R-:W-:Y:S04]  /*54f60*/  STS.U16 [R0+UR5+0x12c00], R54 ;  /* 0x012c003600007988 */ /* 0x000fe80008000405 */
[----:B------:R1:W-:Y:S04]  /*54f70*/  STS.U16 [R0+UR5+0x12c40], R58 ;  /* 0x012c403a00007988 */ /* 0x0003e80008000405 */
[----:B------:R2:W-:Y:S04]  /*54f80*/  STS.U16 [R0+UR5+0x13040], R28 ;  /* 0x0130401c00007988 */ /* 0x0005e80008000405 */
[----:B------:R3:W-:Y:S04]  /*54f90*/  STS.U16 [R0+UR5+0x13440], R27 ;  /* 0x0134401b00007988 */ /* 0x0007e80008000405 */
[----:B-1----:R-:W4:Y:S04]  /*54fa0*/  LDL.LU R58, [R1+0x2b0] ;  /* 0x0002b000013a7983 */ /* 0x002f280000300800 */
[----:B------:R-:W4:Y:S04]  /*54fb0*/  LDL.LU R54, [R1+0x228] ;  /* 0x0002280001367983 */ /* 0x000f280000300800 */
[----:B------:R-:W4:Y:S04]  /*54fc0*/  LDL.LU R29, [R1+0x214] ;  /* 0x00021400011d7983 */ /* 0x000f280000300800 */
[----:B--2---:R-:W2:Y:S04]  /*54fd0*/  LDL.LU R28, [R1+0x16c] ;  /* 0x00016c00011c7983 */ /* 0x004ea80000300800 */
[----:B---3--:R-:W3:Y:S04]  /*54fe0*/  LDL.LU R27, [R1+0x14c] ;  /* 0x00014c00011b7983 */ /* 0x008ee80000300800 */
[----:B------:R-:W4:Y:S04]  /*54ff0*/  LDL.LU R26, [R1+0x130] ;  /* 0x00013000011a7983 */ /* 0x000f280000300800 */
[----:B------:R-:W2:Y:S04]  /*55000*/  LDL.LU R25, [R1+0x2e0] ;  /* 0x0002e00001197983 */ /* 0x000ea80000300800 */
[----:B------:R-:W3:Y:S01]  /*55010*/  LDL.LU R24, [R1+0x2e4] ;  /* 0x0002e40001187983 */ /* 0x000ee20000300800 */
[----:B0-----:R-:W-:-:S03]  /*55020*/  LOP3.LUT R61, R61, 0x1f, RZ, 0xc0, !PT ;  /* 0x0000001f3d3d7812 */ /* 0x001fc600078ec0ff */
[----:B------:R-:W-:Y:S04]  /*55030*/  STS.U16 [R0+UR5+0x13c40], R23 ;  /* 0x013c401700007988 */ /* 0x000fe80008000405 */
[----:B------:R0:W-:Y:S02]  /*55040*/  STS.U16 [R0+UR5+0x13c00], R22 ;  /* 0x013c001600007988 */ /* 0x0001e40008000405 */
[----:B0-----:R-:W-:Y:S02]  /*55050*/  IMAD.SHL.U32 R0, R61, 0x2, RZ ;  /* 0x000000023d007824 */ /* 0x001fe400078e00ff */
[----:B------:R-:W4:Y:S03]  /*55060*/  LDL.LU R61, [R1+0x208] ;  /* 0x00020800013d7983 */ /* 0x000f260000300800 */
[----:B------:R-:W-:-:S05]  /*55070*/  LOP3.LUT R0, R0, 0x10, RZ, 0x3c, !PT ;  /* 0x0000001000007812 */ /* 0x000fca00078e3cff */
[----:B---3--:R-:W-:Y:S04]  /*55080*/  STS.U16 [R0+UR5+0x10180], R24 ;  /* 0x0101801800007988 */ /* 0x008fe80008000405 */
[----:B--2---:R-:W-:Y:S04]  /*55090*/  STS.U16 [R0+UR5+0x101c0], R25 ;  /* 0x0101c01900007988 */ /* 0x004fe80008000405 */
[----:B----4-:R-:W-:Y:S04]  /*550a0*/  STS.U16 [R0+UR5+0x13dc0], R26 ;  /* 0x013dc01a00007988 */ /* 0x010fe80008000405 */
[----:B------:R0:W-:Y:S04]  /*550b0*/  STS.U16 [R0+UR5+0x13980], R27 ;  /* 0x0139801b00007988 */ /* 0x0001e80008000405 */
[----:B------:R-:W-:Y:S04]  /*550c0*/  STS.U16 [R0+UR5+0x135c0], R28 ;  /* 0x0135c01c00007988 */ /* 0x000fe80008000405 */
[----:B------:R-:W-:Y:S04]  /*550d0*/  STS.U16 [R0+UR5+0x13180], R29 ;  /* 0x0131801d00007988 */ /* 0x000fe80008000405 */
[----:B------:R-:W-:Y:S04]  /*550e0*/  STS.U16 [R0+UR5+0x12dc0], R54 ;  /* 0x012dc03600007988 */ /* 0x000fe80008000405 */
[----:B------:R-:W-:Y:S04]  /*550f0*/  STS.U16 [R0+UR5+0x12980], R58 ;  /* 0x0129803a00007988 */ /* 0x000fe80008000405 */
[----:B------:R-:W-:Y:S04]  /*55100*/  STS.U16 [R0+UR5+0x125c0], R30 ;  /* 0x0125c01e00007988 */ /* 0x000fe80008000405 */
[----:B------:R1:W-:Y:S04]  /*55110*/  STS.U16 [R0+UR5+0x12180], R2 ;  /* 0x0121800200007988 */ /* 0x0003e80008000405 */
[----:B------:R2:W-:Y:S04]  /*55120*/  STS.U16 [R0+UR5+0x11dc0], R3 ;  /* 0x011dc00300007988 */ /* 0x0005e80008000405 */
[----:B0-----:R-:W3:Y:S04]  /*55130*/  LDL.LU R27, [R1+0x1fc] ;  /* 0x0001fc00011b7983 */ /* 0x001ee80000300800 */
[----:B-1----:R-:W4:Y:S04]  /*55140*/  LDL.LU R2, [R1+0x1f0] ;  /* 0x0001f00001027983 */ /* 0x002f280000300800 */
[----:B------:R-:W4:Y:S04]  /*55150*/  LDL.LU R28, [R1+0x1e4] ;  /* 0x0001e400011c7983 */ /* 0x000f280000300800 */
[----:B------:R-:W4:Y:S04]  /*55160*/  LDL.LU R29, [R1+0x1d8] ;  /* 0x0001d800011d7983 */ /* 0x000f280000300800 */
        /* <DEDUP_REMOVED lines=32> */
[----:B----4-:R1:W-:Y:S04]  /*55370*/  STS.U16 [R0+UR5+0x12580], R2 ;  /* 0x0125800200007988 */ /* 0x0103e80008000405 */
[----:B------:R3:W-:Y:S04]  /*55380*/  STS.U16 [R0+UR5+0x121c0], R28 ;  /* 0x0121c01c00007988 */ /* 0x0007e80008000405 */
[----:B------:R-:W-:Y:S04]  /*55390*/  STS.U16 [R0+UR5+0x11d80], R29 ;  /* 0x011d801d00007988 */ /* 0x000fe80008000405 */
[----:B0-----:R-:W4:Y:S04]  /*553a0*/  LDL.LU R27, [R1+0x50] ;  /* 0x00005000011b7983 */ /* 0x001f280000300800 */
[----:B--2---:R0:W-:Y:S04]  /*553b0*/  STS.U16 [R0+UR5+0x119c0], R3 ;  /* 0x0119c00300007988 */ /* 0x0041e80008000405 */
[----:B-1----:R-:W2:Y:S04]  /*553c0*/  LDL.LU R2, [R1+0x3fb0] ;  /* 0x003fb00001027983 */ /* 0x002ea80000300800 */
[----:B---3--:R-:W3:Y:S04]  /*553d0*/  LDL.LU R28, [R1+0x4c] ;  /* 0x00004c00011c7983 */ /* 0x008ee80000300800 */
[----:B0-----:R-:W2:Y:S04]  /*553e0*/  LDL.LU R3, [R1+0x40] ;  /* 0x0000400001037983 */ /* 0x001ea80000300800 */
[----:B------:R-:W2:Y:S04]  /*553f0*/  LDL.LU R29, [R1+0x3c] ;  /* 0x00003c00011d7983 */ /* 0x000ea80000300800 */
[----:B------:R0:W-:Y:S04]  /*55400*/  STS.U16 [R0+UR5+0x11580], R54 ;  /* 0x0115803600007988 */ /* 0x0001e80008000405 */
[----:B------:R1:W-:Y:S04]  /*55410*/  STS.U16 [R0+UR5+0x111c0], R58 ;  /* 0x0111c03a00007988 */ /* 0x0003e80008000405 */
[----:B------:R1:W-:Y:S04]  /*55420*/  STS.U16 [R0+UR5+0x10d80], R30 ;  /* 0x010d801e00007988 */ /* 0x0003e80008000405 */
[----:B0-----:R-:W2:Y:S04]  /*55430*/  LDL.LU R54, [R1+0x18] ;  /* 0x0000180001367983 */ /* 0x001ea80000300800 */
[----:B-1----:R-:W2:Y:S04]  /*55440*/  LDL.LU R58, [R1+0x14] ;  /* 0x00001400013a7983 */ /* 0x002ea80000300800 */
[----:B------:R-:W2:Y:S04]  /*55450*/  LDL.LU R30, [R1] ;  /* 0x00000000011e7983 */ /* 0x000ea80000300800 */
        /* <DEDUP_REMOVED lines=22> */
[----:B------:R-:W-:Y:S04]  /*555c0*/  STS.U16 [R0+UR5+0x11140], R22 ;  /* 0x0111401600007988 */ /* 0x000fe80008000405 */
[----:B------:R-:W-:Y:S04]  /*555d0*/  STS.U16 [R0+UR5+0x11540], R23 ;  /* 0x0115401700007988 */ /* 0x000fe80008000405 */
[----:B------:R0:W-:Y:S04]  /*555e0*/  STS.U16 [R0+UR5+0x11500], R24 ;  /* 0x0115001800007988 */ /* 0x0001e80008000405 */
[----:B------:R1:W-:Y:S04]  /*555f0*/  STS.U16 [R0+UR5+0x11900], R25 ;  /* 0x0119001900007988 */ /* 0x0003e80008000405 */
[----:B------:R1:W-:Y:S04]  /*55600*/  STS.U16 [R0+UR5+0x11940], R26 ;  /* 0x0119401a00007988 */ /* 0x0003e80008000405 */
[----:B0-----:R-:W2:Y:S04]  /*55610*/  LDL.LU R24, [R1+0xfc] ;  /* 0x0000fc0001187983 */ /* 0x001ea80000300800 */
[----:B------:R-:W2:Y:S04]  /*55620*/  LDL.LU R22, [R1+0xf8] ;  /* 0x0000f80001167983 */ /* 0x000ea80000300800 */
[----:B------:R-:W2:Y:S04]  /*55630*/  LDL.LU R23, [R1+0x23c] ;  /* 0x00023c0001177983 */ /* 0x000ea80000300800 */
[----:B-1----:R-:W2:Y:S04]  /*55640*/  LDL.LU R25, [R1+0x108] ;  /* 0x0001080001197983 */ /* 0x002ea80000300800 */
[----:B------:R-:W2:Y:S04]  /*55650*/  LDL.LU R26, [R1+0xe4] ;  /* 0x0000e400011a7983 */ /* 0x000ea80000300800 */
[----:B----4-:R0:W-:Y:S04]  /*55660*/  STS.U16 [R0+UR5+0x11d40], R27 ;  /* 0x011d401b00007988 */ /* 0x0101e80008000405 */
[----:B---3--:R-:W-:Y:S04]  /*55670*/  STS.U16 [R0+UR5+0x11d00], R28 ;  /* 0x011d001c00007988 */ /* 0x008fe80008000405 */
[----:B0-----:R-:W3:Y:S04]  /*55680*/  LDL.LU R27, [R1+0xe0] ;  /* 0x0000e000011b7983 */ /* 0x001ee80000300800 */
[----:B--2---:R0:W-:Y:S04]  /*55690*/  STS.U16 [R0+UR5+0x12100], R3 ;  /* 0x0121000300007988 */ /* 0x0041e80008000405 */
[----:B0-----:R-:W2:Y:S04]  /*556a0*/  LDL.LU R3, [R1+0x248] ;  /* 0x0002480001037983 */ /* 0x001ea80000300800 */
[----:B------:R-:W4:Y:S04]  /*556b0*/  LDL.LU R28, [R1+0x190] ;  /* 0x00019000011c7983 */ /* 0x000f280000300800 */
[----:B------:R0:W-:Y:S04]  /*556c0*/  STS.U16 [R0+UR5+0x12140], R29 ;  /* 0x0121401d00007988 */ /* 0x0001e80008000405 */
[----:B------:R1:W-:Y:S04]  /*556d0*/  STS.U16 [R0+UR5+0x12540], R54 ;  /* 0x0125403600007988 */ /* 0x0003e80008000405 */
[----:B------:R1:W-:Y:S04]  /*556e0*/  STS.U16 [R0+UR5+0x12500], R58 ;  /* 0x0125003a00007988 */ /* 0x0003e80008000405 */
[----:B0-----:R-:W4:Y:S04]  /*556f0*/  LDL.LU R29, [R1+0xcc] ;  /* 0x0000cc00011d7983 */ /* 0x001f280000300800 */
[----:B-1----:R-:W4:Y:S04]  /*55700*/  LDL.LU R54, [R1+0xc8] ;  /* 0x0000c80001367983 */ /* 0x002f280000300800 */
[----:B------:R-:W4:Y:S04]  /*55710*/  LDL.LU R58, [R1+0x254] ;  /* 0x00025400013a7983 */ /* 0x000f280000300800 */
[----:B------:R0:W-:Y:S04]  /*55720*/  STS.U16 [R0+UR5+0x12900], R30 ;  /* 0x0129001e00007988 */ /* 0x0001e80008000405 */
[----:B0-----:R-:W4:Y:S04]  /*55730*/  LDL.LU R30, [R1+0x1a4] ;  /* 0x0001a400011e7983 */ /* 0x001f280000300800 */
[----:B------:R0:W-:Y:S02]  /*55740*/  STS.U16 [R0+UR5+0x12940], R61 ;  /* 0x0129403d00007988 */ /* 0x0001e40008000405 */
[----:B0-----:R-:W0:Y:S02]  /*55750*/  S2R R0, SR_TID.X ;  /* 0x0000000000007919 */ /* 0x001e240000002100 */
[----:B0-----:R-:W-:-:S05]  /*55760*/  LOP3.LUT R0, R0, 0x1f, RZ, 0xc0, !PT ;  /* 0x0000001f00007812 */ /* 0x001fca00078ec0ff */
[----:B------:R-:W-:-:S05]  /*55770*/  IMAD.SHL.U32 R0, R0, 0x2, RZ ;  /* 0x0000000200007824 */ /* 0x000fca00078e00ff */
[----:B------:R-:W-:-:S05]  /*55780*/  LOP3.LUT R61, R0, 0x10, RZ, 0x3c, !PT ;  /* 0x00000010003d7812 */ /* 0x000fca00078e3cff */
        /* <DEDUP_REMOVED lines=8> */
[----:B------:R-:W-:Y:S04]  /*55810*/  STS.U16 [R61+UR5+0x13d40], R15 ;  /* 0x013d400f3d007988 */ /* 0x000fe80008000405 */
[----:B------:R-:W-:Y:S01]  /*55820*/  STS.U16 [R61+UR5+0x13d00], R14 ;  /* 0x013d000e3d007988 */ /* 0x000fe20008000405 */
[----:B0-----:R-:W-:-:S05]  /*55830*/  LOP3.LUT R16, R0, 0x20, RZ, 0x3c, !PT ;  /* 0x0000002000107812 */ /* 0x001fca00078e3cff */
[----:B------:R0:W-:Y:S04]  /*55840*/  STS.U16 [R16+UR5+0x10200], R24 ;  /* 0x0102001810007988 */ /* 0x0001e80008000405 */
[----:B------:R-:W-:Y:S04]  /*55850*/  STS.U16 [R16+UR5+0x10240], R22 ;  /* 0x0102401610007988 */ /* 0x000fe80008000405 */
[----:B------:R-:W-:Y:S04]  /*55860*/  STS.U16 [R16+UR5+0x10280], R23 ;  /* 0x0102801710007988 */ /* 0x000fe80008000405 */
[----:B------:R1:W-:Y:S04]  /*55870*/  STS.U16 [R16+UR5+0x102c0], R25 ;  /* 0x0102c01910007988 */ /* 0x0003e80008000405 */
[----:B------:R1:W-:Y:S04]  /*55880*/  STS.U16 [R16+UR5+0x10640], R26 ;  /* 0x0106401a10007988 */ /* 0x0003e80008000405 */
[----:B0-----:R-:W4:Y:S04]  /*55890*/  LDL.LU R24, [R1+0xb0] ;  /* 0x0000b00001187983 */ /* 0x001f280000300800 */
[----:B-1----:R-:W4:Y:S04]  /*558a0*/  LDL.LU R25, [R1+0xac] ;  /* 0x0000ac0001197983 */ /* 0x002f280000300800 */
[----:B------:R-:W4:Y:S04]  /*558b0*/  LDL.LU R26, [R1+0x260] ;  /* 0x00026000011a7983 */ /* 0x000f280000300800 */
[----:B---3--:R-:W-:Y:S04]  /*558c0*/  STS.U16 [R16+UR5+0x10600], R27 ;  /* 0x0106001b10007988 */ /* 0x008fe80008000405 */
[----:B--2---:R0:W-:Y:S04]  /*558d0*/  STS.U16 [R16+UR5+0x106c0], R3 ;  /* 0x0106c00310007988 */ /* 0x0041e80008000405 */
[----:B0-----:R-:W2:Y:S04]  /*558e0*/  LDL.LU R3, [R1+0x1ac] ;  /* 0x0001ac0001037983 */ /* 0x001ea80000300800 */
[----:B------:R-:W3:Y:S04]  /*558f0*/  LDL.LU R0, [R1+0x90] ;  /* 0x0000900001007983 */ /* 0x000ee80000300800 */
[----:B------:R-:W3:Y:S04]  /*55900*/  LDL.LU R27, [R1+0x8c] ;  /* 0x00008c00011b7983 */ /* 0x000ee80000300800 */
[----:B----4-:R0:W-:Y:S04]  /*55910*/  STS.U16 [R16+UR5+0x10680], R28 ;  /* 0x0106801c10007988 */ /* 0x0101e80008000405 */
[----:B------:R1:W-:Y:S04]  /*55920*/  STS.U16 [R16+UR5+0x10a00], R29 ;  /* 0x010a001d10007988 */ /* 0x0003e80008000405 */
[----:B------:R4:W-:Y:S04]  /*55930*/  STS.U16 [R16+UR5+0x10a40], R54 ;  /* 0x010a403610007988 */ /* 0x0009e80008000405 */
[----:B0-----:R-:W3:Y:S04]  /*55940*/  LDL.LU R28, [R1+0x26c] ;  /* 0x00026c00011c7983 */ /* 0x001ee80000300800 */
[----:B------:R-:W3:Y:S04]  /*55950*/  LDL.LU R14, [R1+0x1b8] ;  /* 0x0001b800010e7983 */ /* 0x000ee80000300800 */
[----:B-1----:R-:W3:Y:S04]  /*55960*/  LDL.LU R29, [R1+0x70] ;  /* 0x00007000011d7983 */ /* 0x002ee80000300800 */
[----:B------:R-:W3:Y:S04]  /*55970*/  LDL.LU R15, [R1+0x6c] ;  /* 0x00006c00010f7983 */ /* 0x000ee80000300800 */
[----:B----4-:R-:W4:Y:S04]  /*55980*/  LDL.LU R54, [R1+0x278] ;  /* 0x0002780001367983 */ /* 0x010f280000300800 */
[----:B------:R-:W4:Y:S04]  /*55990*/  LDL.LU R17, [R1+0x1c4] ;  /* 0x0001c40001117983 */ /* 0x000f280000300800 */
[----:B------:R0:W-:Y:S04]  /*559a0*/  STS.U16 [R16+UR5+0x10a80], R58 ;  /* 0x010a803a10007988 */ /* 0x0001e80008000405 */
[----:B------:R-:W4:Y:S04]  /*559b0*/  LDL.LU R18, [R1+0x30] ;  /* 0x0000300001127983 */ /* 0x000f280000300800 */
[----:B------:R1:W-:Y:S04]  /*559c0*/  STS.U16 [R16+UR5+0x10ac0], R30 ;  /* 0x010ac01e10007988 */ /* 0x0003e80008000405 */
[----:B0-----:R-:W4:Y:S04]  /*559d0*/  LDL.LU R58, [R1+0x2c] ;  /* 0x00002c00013a7983 */ /* 0x001f280000300800 */
[----:B------:R-:W4:Y:S04]  /*559e0*/  LDL.LU R19, [R1+0x284] ;  /* 0x0002840001137983 */ /* 0x000f280000300800 */
        /* <DEDUP_REMOVED lines=8> */
[----:B------:R0:W-:Y:S04]  /*55a70*/  STS.U16 [R16+UR5+0x10e40], R24 ;  /* 0x010e401810007988 */ /* 0x0001e80008000405 */
[----:B------:R1:W-:Y:S04]  /*55a80*/  STS.U16 [R16+UR5+0x10e00], R25 ;  /* 0x010e001910007988 */ /* 0x0003e80008000405 */
[----:B------:R1:W-:Y:S04]  /*55a90*/  STS.U16 [R16+UR5+0x10ec0], R26 ;  /* 0x010ec01a10007988 */ /* 0x0003e80008000405 */
[----:B0-----:R-:W4:Y:S04]  /*55aa0*/  LDL.LU R24, [R1+0x1e8] ;  /* 0x0001e80001187983 */ /* 0x001f280000300800 */
[----:B-1----:R-:W4:Y:S04]  /*55ab0*/  LDL.LU R25, [R1+0x2a8] ;  /* 0x0002a80001197983 */ /* 0x002f280000300800 */
[----:B------:R-:W4:Y:S04]  /*55ac0*/  LDL.LU R26, [R1+0x1f4] ;  /* 0x0001f400011a7983 */ /* 0x000f280000300800 */
[----:B--2---:R0:W-:Y:S04]  /*55ad0*/  STS.U16 [R16+UR5+0x10e80], R3 ;  /* 0x010e800310007988 */ /* 0x0041e80008000405 */
[----:B---3--:R-:W-:Y:S04]  /*55ae0*/  STS.U16 [R16+UR5+0x11200], R0 ;  /* 0x0112000010007988 */ /* 0x008fe80008000405 */
[----:B------:R1:W-:Y:S04]  /*55af0*/  STS.U16 [R16+UR5+0x11240], R27 ;  /* 0x0112401b10007988 */ /* 0x0003e80008000405 */
[----:B0-----:R-:W2:Y:S04]  /*55b00*/  LDL.LU R3, [R1+0x3f80] ;  /* 0x003f800001037983 */ /* 0x001ea80000300800 */
[----:B-1----:R-:W3:Y:S04]  /*55b10*/  LDL.LU R27, [R1+0x238] ;  /* 0x00023800011b7983 */ /* 0x002ee80000300800 */
[----:B------:R0:W-:Y:S04]  /*55b20*/  STS.U16 [R16+UR5+0x11280], R28 ;  /* 0x0112801c10007988 */ /* 0x0001e80008000405 */
[----:B------:R-:W-:Y:S04]  /*55b30*/  STS.U16 [R16+UR5+0x112c0], R14 ;  /* 0x0112c00e10007988 */ /* 0x000fe80008000405 */
[----:B------:R1:W-:Y:S04]  /*55b40*/  STS.U16 [R16+UR5+0x11640], R29 ;  /* 0x0116401d10007988 */ /* 0x0003e80008000405 */
[----:B------:R-:W-:Y:S04]  /*55b50*/  STS.U16 [R16+UR5+0x11600], R15 ;  /* 0x0116000f10007988 */ /* 0x000fe80008000405 */
[----:B----4-:R4:W-:Y:S04]  /*55b60*/  STS.U16 [R16+UR5+0x116c0], R54 ;  /* 0x0116c03610007988 */ /* 0x0109e80008000405 */
[----:B0-----:R-:W3:Y:S04]  /*55b70*/  LDL.LU R28, [R1+0x200] ;  /* 0x00020000011c7983 */ /* 0x001ee80000300800 */
[----:B-1----:R-:W3:Y:S04]  /*55b80*/  LDL.LU R29, [R1+0x224] ;  /* 0x00022400011d7983 */ /* 0x002ee80000300800 */
[----:B------:R-:W-:Y:S04]  /*55b90*/  STS.U16 [R16+UR5+0x11680], R17 ;  /* 0x0116801110007988 */ /* 0x000fe80008000405 */
[----:B------:R-:W-:Y:S04]  /*55ba0*/  STS.U16 [R16+UR5+0x11a00], R18 ;  /* 0x011a001210007988 */ /* 0x000fe80008000405 */
[----:B----4-:R-:W4:Y:S04]  /*55bb0*/  LDL.LU R54, [R1+0x20c] ;  /* 0x00020c0001367983 */ /* 0x010f280000300800 */
[----:B------:R0:W-:Y:S04]  /*55bc0*/  STS.U16 [R16+UR5+0x11a40], R58 ;  /* 0x011a403a10007988 */ /* 0x0001e80008000405 */
[----:B------:R-:W-:Y:S04]  /*55bd0*/  STS.U16 [R16+UR5+0x11a80], R19 ;  /* 0x011a801310007988 */ /* 0x000fe80008000405 */
[----:B------:R-:W-:Y:S04]  /*55be0*/  STS.U16 [R16+UR5+0x11ac0], R20 ;  /* 0x011ac01410007988 */ /* 0x000fe80008000405 */
[----:B------:R-:W-:Y:S04]  /*55bf0*/  STS.U16 [R16+UR5+0x11e40], R21 ;  /* 0x011e401510007988 */ /* 0x000fe80008000405 */
[----:B------:R-:W-:Y:S04]  /*55c00*/  STS.U16 [R16+UR5+0x11e00], R50 ;  /* 0x011e003210007988 */ /* 0x000fe80008000405 */
[----:B------:R-:W-:Y:S04]  /*55c10*/  STS.U16 [R16+UR5+0x11ec0], R52 ;  /* 0x011ec03410007988 */ /* 0x000fe80008000405 */
[----:B0-----:R-:W4:Y:S04]  /*55c20*/  LDL.LU R58, [R1+0x184] ;  /* 0x00018400013a7983 */ /* 0x001f280000300800 */
[----:B------:R0:W-:Y:S04]  /*55c30*/  STS.U16 [R16+UR5+0x11e80], R30 ;  /* 0x011e801e10007988 */ /* 0x0001e80008000405 */
[----:B0-----:R-:W4:Y:S04]  /*55c40*/  LDL.LU R30, [R1+0x180] ;  /* 0x00018000011e7983 */ /* 0x001f280000300800 */
[----:B------:R-:W-:Y:S04]  /*55c50*/  STS.U16 [R16+UR5+0x12200], R61 ;  /* 0x0122003d10007988 */ /* 0x000fe80008000405 */
[----:B------:R-:W-:Y:S04]  /*55c60*/  STS.U16 [R16+UR5+0x12240], R22 ;  /* 0x0122401610007988 */ /* 0x000fe80008000405 */
[----:B------:R-:W-:Y:S04]  /*55c70*/  STS.U16 [R16+UR5+0x12280], R23 ;  /* 0x0122801710007988 */ /* 0x000fe80008000405 */
[----:B------:R-:W-:Y:S04]  /*55c80*/  STS.U16 [R16+UR5+0x122c0], R24 ;  /* 0x0122c01810007988 */ /* 0x000fe80008000405 */
[----:B--2---:R0:W-:Y:S04]  /*55c90*/  STS.U16 [R16+UR5+0x12640], R3 ;  /* 0x0126400310007988 */ /* 0x0041e80008000405 */
[----:B------:R1:W-:Y:S04]  /*55ca0*/  STS.U16 [R16+UR5+0x12600], R2 ;  /* 0x0126000210007988 */ /* 0x0003e80008000405 */
[----:B------:R-:W-:Y:S04]  /*55cb0*/  STS.U16 [R16+UR5+0x126c0], R25 ;  /* 0x0126c01910007988 */ /* 0x000fe80008000405 */
[----:B------:R2:W-:Y:S04]  /*55cc0*/  STS.U16 [R16+UR5+0x12680], R26 ;  /* 0x0126801a10007988 */ /* 0x0005e80008000405 */
[----:B------:R-:W-:Y:S04]  /*55cd0*/  STS.U16 [R16+UR5+0x12a00], R60 ;  /* 0x012a003c10007988 */ /* 0x000fe80008000405 */
[----:B------:R-:W-:Y:S04]  /*55ce0*/  STS.U16 [R16+UR5+0x12a40], R59 ;  /* 0x012a403b10007988 */ /* 0x000fe80008000405 */
[----:B---3--:R3:W-:Y:S04]  /*55cf0*/  STS.U16 [R16+UR5+0x12a80], R27 ;  /* 0x012a801b10007988 */ /* 0x0087e80008000405 */
[----:B0-----:R-:W4:Y:S04]  /*55d00*/  LDL.LU R3, [R1+0x3f7c] ;  /* 0x003f7c0001037983 */ /* 0x001f280000300800 */
[----:B-1----:R-:W4:Y:S04]  /*55d10*/  LDL.LU R2, [R1+0x3f78] ;  /* 0x003f780001027983 */ /* 0x002f280000300800 */
[----:B--2---:R-:W2:Y:S04]  /*55d20*/  LDL.LU R26, [R1+0x164] ;  /* 0x00016400011a7983 */ /* 0x004ea80000300800 */
[----:B---3--:R-:W3:Y:S04]  /*55d30*/  LDL.LU R27, [R1+0x160] ;  /* 0x00016000011b7983 */ /* 0x008ee80000300800 */
[----:B------:R0:W-:Y:S04]  /*55d40*/  STS.U16 [R16+UR5+0x12ac0], R28 ;  /* 0x012ac01c10007988 */ /* 0x0001e80008000405 */
[----:B------:R-:W3:Y:S04]  /*55d50*/  LDL.LU R15, [R1+0x144] ;  /* 0x00014400010f7983 */ /* 0x000ee80000300800 */
[----:B------:R-:W-:Y:S04]  /*55d60*/  STS.U16 [R16+UR5+0x12e40], R13 ;  /* 0x012e400d10007988 */ /* 0x000fe80008000405 */
[----:B------:R-:W-:Y:S04]  /*55d70*/  STS.U16 [R16+UR5+0x12e00], R12 ;  /* 0x012e000c10007988 */ /* 0x000fe80008000405 */
[----:B------:R1:W-:Y:S04]  /*55d80*/  STS.U16 [R16+UR5+0x12ec0], R29 ;  /* 0x012ec01d10007988 */ /* 0x0003e80008000405 */
[----:B----4-:R4:W-:Y:S04]  /*55d90*/  STS.U16 [R16+UR5+0x12e80], R54 ;  /* 0x012e803610007988 */ /* 0x0109e80008000405 */
[----:B0-----:R-:W3:Y:S04]  /*55da0*/  LDL.LU R28, [R1+0x140] ;  /* 0x00014000011c7983 */ /* 0x001ee80000300800 */
[----:B------:R-:W-:Y:S04]  /*55db0*/  STS.U16 [R16+UR5+0x13200], R11 ;  /* 0x0132000b10007988 */ /* 0x000fe80008000405 */
[----:B-1----:R-:W3:Y:S04]  /*55dc0*/  LDL.LU R29, [R1+0x128] ;  /* 0x00012800011d7983 */ /* 0x002ee80000300800 */
[----:B------:R-:W3:Y:S04]  /*55dd0*/  LDL.LU R17, [R1+0x124] ;  /* 0x0001240001117983 */ /* 0x000ee80000300800 */
[----:B------:R-:W3:Y:S04]  /*55de0*/  LDL.LU R18, [R1+0xf4] ;  /* 0x0000f40001127983 */ /* 0x000ee80000300800 */
[----:B------:R-:W3:Y:S04]  /*55df0*/  LDL.LU R19, [R1+0xf0] ;  /* 0x0000f00001137983 */ /* 0x000ee80000300800 */
[----:B------:R-:W-:Y:S04]  /*55e00*/  STS.U16 [R16+UR5+0x13240], R10 ;  /* 0x0132400a10007988 */ /* 0x000fe80008000405 */
[----:B------:R-:W3:Y:S04]  /*55e10*/  LDL.LU R20, [R1+0x240] ;  /* 0x0002400001147983 */ /* 0x000ee80000300800 */
[----:B------:R0:W-:Y:S04]  /*55e20*/  STS.U16 [R16+UR5+0x13280], R58 ;  /* 0x0132803a10007988 */ /* 0x0001e80008000405 */
[----:B----4-:R-:W4:Y:S04]  /*55e30*/  LDL.LU R54, [R1+0x10c] ;  /* 0x00010c0001367983 */ /* 0x010f280000300800 */
        /* <DEDUP_REMOVED lines=8> */
[----:B------:R-:W-:Y:S04]  /*55ec0*/  STS.U16 [R16+UR5+0x13640], R9 ;  /* 0x0136400910007988 */ /* 0x000fe80008000405 */
[----:B------:R-:W4:Y:S04]  /*55ed0*/  LDL.LU R23, [R1+0x1a0] ;  /* 0x0001a00001177983 */ /* 0x000f280000300800 */
[----:B------:R-:W-:Y:S04]  /*55ee0*/  STS.U16 [R16+UR5+0x13600], R8 ;  /* 0x0136000810007988 */ /* 0x000fe80008000405 */
[----:B------:R-:W4:Y:S04]  /*55ef0*/  LDL.LU R24, [R1+0xa8] ;  /* 0x0000a80001187983 */ /* 0x000f280000300800 */
[----:B------:R-:W4:Y:S04]  /*55f00*/  LDL.LU R25, [R1+0xa4] ;  /* 0x0000a40001197983 */ /* 0x000f280000300800 */
[----:B--2---:R0:W-:Y:S04]  /*55f10*/  STS.U16 [R16+UR5+0x136c0], R26 ;  /* 0x0136c01a10007988 */ /* 0x0041e80008000405 */
[----:B---3--:R1:W-:Y:S04]  /*55f20*/  STS.U16 [R16+UR5+0x13680], R27 ;  /* 0x0136801b10007988 */ /* 0x0083e80008000405 */
[----:B------:R-:W-:Y:S04]  /*55f30*/  STS.U16 [R16+UR5+0x13a00], R7 ;  /* 0x013a000710007988 */ /* 0x000fe80008000405 */
[----:B0-----:R-:W2:Y:S04]  /*55f40*/  LDL.LU R26, [R1+0x264] ;  /* 0x00026400011a7983 */ /* 0x001ea80000300800 */
[----:B-1----:R-:W3:Y:S04]  /*55f50*/  LDL.LU R27, [R1+0x1b0] ;  /* 0x0001b000011b7983 */ /* 0x002ee80000300800 */
[----:B------:R-:W-:Y:S04]  /*55f60*/  STS.U16 [R16+UR5+0x13a40], R6 ;  /* 0x013a400610007988 */ /* 0x000fe80008000405 */
[----:B------:R-:W-:Y:S04]  /*55f70*/  STS.U16 [R16+UR5+0x13a80], R15 ;  /* 0x013a800f10007988 */ /* 0x000fe80008000405 */
[----:B------:R0:W-:Y:S04]  /*55f80*/  STS.U16 [R16+UR5+0x13ac0], R28 ;  /* 0x013ac01c10007988 */ /* 0x0001e80008000405 */
[----:B------:R-:W-:Y:S04]  /*55f90*/  STS.U16 [R16+UR5+0x13e40], R5 ;  /* 0x013e400510007988 */ /* 0x000fe80008000405 */
[----:B------:R-:W-:Y:S04]  /*55fa0*/  STS.U16 [R16+UR5+0x13e00], R4 ;  /* 0x013e000410007988 */ /* 0x000fe80008000405 */
[----:B------:R1:W-:Y:S04]  /*55fb0*/  STS.U16 [R16+UR5+0x13ec0], R29 ;  /* 0x013ec01d10007988 */ /* 0x0003e80008000405 */
[----:B------:R-:W-:Y:S04]  /*55fc0*/  STS.U16 [R16+UR5+0x13e80], R17 ;  /* 0x013e801110007988 */ /* 0x000fe80008000405 */
[----:B------:R-:W-:Y:S04]  /*55fd0*/  STS.U16 [R31+UR5+0x10300], R18 ;  /* 0x010300121f007988 */ /* 0x000fe80008000405 */
[----:B------:R-:W-:Y:S04]  /*55fe0*/  STS.U16 [R31+UR5+0x10340], R19 ;  /* 0x010340131f007988 */ /* 0x000fe80008000405 */
[----:B------:R-:W-:Y:S04]  /*55ff0*/  STS.U16 [R31+UR5+0x10380], R20 ;  /* 0x010380141f007988 */ /* 0x000fe80008000405 */
[----:B----4-:R4:W-:Y:S04]  /*56000*/  STS.U16 [R31+UR5+0x103c0], R54 ;  /* 0x0103c0361f007988 */ /* 0x0109e80008000405 */
[----:B0-----:R-:W3:Y:S04]  /*56010*/  LDL.LU R28, [R1+0x270] ;  /* 0x00027000011c7983 */ /* 0x001ee80000300800 */
[----:B-1----:R-:W3:Y:S04]  /*56020*/  LDL.LU R29, [R1+0x1bc] ;  /* 0x0001bc00011d7983 */ /* 0x002ee80000300800 */
[----:B------:R0:W-:Y:S04]  /*56030*/  STS.U16 [R31+UR5+0x10740], R58 ;  /* 0x0107403a1f007988 */ /* 0x0001e80008000405 */
[----:B------:R-:W-:Y:S04]  /*56040*/  STS.U16 [R31+UR5+0x10700], R21 ;  /* 0x010700151f007988 */ /* 0x000fe80008000405 */
[----:B----4-:R-:W4:Y:S04]  /*56050*/  LDL.LU R54, [R1+0x27c] ;  /* 0x00027c0001367983 */ /* 0x010f280000300800 */
[----:B------:R-:W-:Y:S04]  /*56060*/  STS.U16 [R31+UR5+0x107c0], R50 ;  /* 0x0107c0321f007988 */ /* 0x000fe80008000405 */
[----:B------:R-:W-:Y:S04]  /*56070*/  STS.U16 [R31+UR5+0x10780], R52 ;  /* 0x010780341f007988 */ /* 0x000fe80008000405 */
[----:B------:R-:W-:Y:S04]  /*56080*/  STS.U16 [R31+UR5+0x10b00], R61 ;  /* 0x010b003d1f007988 */ /* 0x000fe80008000405 */
[----:B------:R-:W-:Y:S04]  /*56090*/  STS.U16 [R31+UR5+0x10b40], R22 ;  /* 0x010b40161f007988 */ /* 0x000fe80008000405 */
[----:B------:R1:W-:Y:S04]  /*560a0*/  STS.U16 [R31+UR5+0x10b80], R30 ;  /* 0x010b801e1f007988 */ /* 0x0003e80008000405 */
[----:B0-----:R-:W4:Y:S04]  /*560b0*/  LDL.LU R58, [R1+0x1c8] ;  /* 0x0001c800013a7983 */ /* 0x001f280000300800 */
[----:B------:R-:W4:Y:S04]  /*560c0*/  LDL.LU R20, [R1+0x288] ;  /* 0x0002880001147983 */ /* 0x000f280000300800 */
[----:B-1----:R-:W4:Y:S04]  /*560d0*/  LDL.LU R30, [R1+0x1d4] ;  /* 0x0001d400011e7983 */ /* 0x002f280000300800 */
[----:B------:R-:W-:Y:S04]  /*560e0*/  STS.U16 [R31+UR5+0x10bc0], R23 ;  /* 0x010bc0171f007988 */ /* 0x000fe80008000405 */
[----:B------:R-:W4:Y:S04]  /*560f0*/  LDL.LU R21, [R1+0x294] ;  /* 0x0002940001157983 */ /* 0x000f280000300800 */
[----:B------:R-:W-:Y:S04]  /*56100*/  STS.U16 [R31+UR5+0x10f40], R24 ;  /* 0x010f40181f007988 */ /* 0x000fe80008000405 */
[----:B------:R-:W4:Y:S04]  /*56110*/  LDL.LU R50, [R1+0x1e0] ;  /* 0x0001e00001327983 */ /* 0x000f280000300800 */
[----:B------:R-:W-:Y:S04]  /*56120*/  STS.U16 [R31+UR5+0x10f00], R25 ;  /* 0x010f00191f007988 */ /* 0x000fe80008000405 */
[----:B------:R-:W4:Y:S04]  /*56130*/  LDL.LU R52, [R1+0x2a0] ;  /* 0x0002a00001347983 */ /* 0x000f280000300800 */
[----:B------:R-:W4:Y:S04]  /*56140*/  LDL.LU R61, [R1+0x1ec] ;  /* 0x0001ec00013d7983 */ /* 0x000f280000300800 */
[----:B--2---:R-:W-:Y:S04]  /*56150*/  STS.U16 [R31+UR5+0x10fc0], R26 ;  /* 0x010fc01a1f007988 */ /* 0x004fe80008000405 */
[----:B---3--:R-:W-:Y:S04]  /*56160*/  STS.U16 [R31+UR5+0x10f80], R27 ;  /* 0x010f801b1f007988 */ /* 0x008fe80008000405 */
[----:B------:R0:W-:Y:S04]  /*56170*/  STS.U16 [R31+UR5+0x11300], R2 ;  /* 0x011300021f007988 */ /* 0x0001e80008000405 */
[----:B------:R1:W-:Y:S04]  /*56180*/  STS.U16 [R31+UR5+0x11340], R3 ;  /* 0x011340031f007988 */ /* 0x0003e80008000405 */
[----:B0-----:R-:W2:Y:S04]  /*56190*/  LDL.LU R2, [R1+0x3f74] ;  /* 0x003f740001027983 */ /* 0x001ea80000300800 */
[----:B-1----:R-:W3:Y:S04]  /*561a0*/  LDL.LU R3, [R1+0x3f70] ;  /* 0x003f700001037983 */ /* 0x002ee80000300800 */
[----:B------:R-:W2:Y:S04]  /*561b0*/  LDL.LU R22, [R1+0x2ac] ;  /* 0x0002ac0001167983 */ /* 0x000ea80000300800 */
[----:B------:R-:W3:Y:S04]  /*561c0*/  LDL.LU R23, [R1+0x1f8] ;  /* 0x0001f80001177983 */ /* 0x000ee80000300800 */
[----:B------:R-:W3:Y:S04]  /*561d0*/  LDL.LU R24, [R1+0x234] ;  /* 0x0002340001187983 */ /* 0x000ee80000300800 */
[----:B------:R-:W3:Y:S04]  /*561e0*/  LDL.LU R25, [R1+0x204] ;  /* 0x0002040001197983 */ /* 0x000ee80000300800 */
[----:B------:R-:W3:Y:S04]  /*561f0*/  LDL.LU R26, [R1+0x220] ;  /* 0x00022000011a7983 */ /* 0x000ee80000300800 */
[----:B------:R-:W3:Y:S04]  /*56200*/  LDL.LU R27, [R1+0x210] ;  /* 0x00021000011b7983 */ /* 0x000ee80000300800 */
[----:B------:R0:W-:Y:S04]  /*56210*/  STS.U16 [R31+UR5+0x11380], R28 ;  /* 0x0113801c1f007988 */ /* 0x0001e80008000405 */
[----:B------:R1:W-:Y:S04]  /*56220*/  STS.U16 [R31+UR5+0x113c0], R29 ;  /* 0x0113c01d1f007988 */ /* 0x0003e80008000405 */
[----:B------:R-:W-:Y:S04]  /*56230*/  STS.U16 [R31+UR5+0x11740], R48 ;  /* 0x011740301f007988 */ /* 0x000fe80008000405 */
[----:B------:R-:W-:Y:S04]  /*56240*/  STS.U16 [R31+UR5+0x11700], R46 ;  /* 0x0117002e1f007988 */ /* 0x000fe80008000405 */
[----:B----4-:R4:W-:Y:S04]  /*56250*/  STS.U16 [R31+UR5+0x117c0], R54 ;  /* 0x0117c0361f007988 */ /* 0x0109e80008000405 */
[----:B0-----:R-:W3:Y:S04]  /*56260*/  LDL.LU R28, [R1+0x17c] ;  /* 0x00017c00011c7983 */ /* 0x001ee80000300800 */
[----:B-1----:R-:W3:Y:S04]  /*56270*/  LDL.LU R29, [R1+0x178] ;  /* 0x00017800011d7983 */ /* 0x002ee80000300800 */
[----:B------:R0:W-:Y:S04]  /*56280*/  STS.U16 [R31+UR5+0x11780], R58 ;  /* 0x0117803a1f007988 */ /* 0x0001e80008000405 */
[----:B----4-:R-:W4:Y:S04]  /*56290*/  LDL.LU R54, [R1+0x15c] ;  /* 0x00015c0001367983 */ /* 0x010f280000300800 */
[----:B------:R-:W-:Y:S04]  /*562a0*/  STS.U16 [R31+UR5+0x11b00], R44 ;  /* 0x011b002c1f007988 */ /* 0x000fe80008000405 */
[----:B------:R-:W-:Y:S04]  /*562b0*/  STS.U16 [R31+UR5+0x11b40], R42 ;  /* 0x011b402a1f007988 */ /* 0x000fe80008000405 */
[----:B------:R-:W-:Y:S04]  /*562c0*/  STS.U16 [R31+UR5+0x11b80], R20 ;  /* 0x011b80141f007988 */ /* 0x000fe80008000405 */
[----:B------:R1:W-:Y:S04]  /*562d0*/  STS.U16 [R31+UR5+0x11bc0], R30 ;  /* 0x011bc01e1f007988 */ /* 0x0003e80008000405 */
[----:B0-----:R-:W4:Y:S04]  /*562e0*/  LDL.LU R58, [R1+0x158] ;  /* 0x00015800013a7983 */ /* 0x001f280000300800 */
[----:B-1----:R-:W4:Y:S04]  /*562f0*/  LDL.LU R30, [R1+0x13c] ;  /* 0x00013c00011e7983 */ /* 0x002f280000300800 */
        /* <DEDUP_REMOVED lines=9> */
[----:B------:R-:W-:Y:S01]  /*56390*/  STS.U16 [R31+UR5+0x12700], R33 ;  /* 0x012700211f007988 */ /* 0x000fe20008000405 */
[----:B------:R-:W0:Y:S02]  /*563a0*/  S2R R0, SR_TID.X ;  /* 0x0000000000007919 */ /* 0x000e240000002100 */
[----:B0-----:R-:W-:-:S05]  /*563b0*/  LOP3.LUT R0, R0, 0x1f, RZ, 0xc0, !PT ;  /* 0x0000001f00007812 */ /* 0x001fca00078ec0ff */
[----:B------:R-:W-:Y:S01]  /*563c0*/  IMAD.SHL.U32 R0, R0, 0x2, RZ ;  /* 0x0000000200007824 */ /* 0x000fe200078e00ff */
[----:B--2---:R-:W-:Y:S04]  /*563d0*/  STS.U16 [R31+UR5+0x127c0], R22 ;  /* 0x0127c0161f007988 */ /* 0x004fe80008000405 */
[----:B---3--:R-:W-:Y:S04]  /*563e0*/  STS.U16 [R31+UR5+0x12780], R23 ;  /* 0x012780171f007988 */ /* 0x008fe80008000405 */
        /* <DEDUP_REMOVED lines=23> */
[----:B------:R0:W-:Y:S02]  /*56560*/  STS.U16 [R31+UR5+0x13f80], R57 ;  /* 0x013f80391f007988 */ /* 0x0001e40008000405 */
[----:B0-----:R-:W0:Y:S01]  /*56570*/  S2R R31, SR_TID.X ;  /* 0x00000000001f7919 */ /* 0x001e220000002100 */
[----:B------:R-:W1:Y:S01]  /*56580*/  S2R R30, SR_TID.X ;  /* 0x00000000001e7919 */ /* 0x000e620000002100 */
[----:B------:R-:W2:Y:S01]  /*56590*/  S2R R60, SR_TID.X ;  /* 0x00000000003c7919 */ /* 0x000ea20000002100 */
[----:B------:R-:W3:Y:S01]  /*565a0*/  S2R R2, SR_TID.X ;  /* 0x0000000000027919 */ /* 0x000ee20000002100 */
[----:B------:R-:W-:Y:S06]  /*565b0*/  BAR.SYNC.DEFER_BLOCKING 0x0 ;  /* 0x0000000000007b1d */ /* 0x000fec0000010000 */
[----:B------:R-:W4:Y:S01]  /*565c0*/  S2R R33, SR_TID.X ;  /* 0x0000000000217919 */ /* 0x000f220000002100 */
[----:B0-----:R-:W-:Y:S01]  /*565d0*/  LOP3.LUT R31, R31, 0x7, RZ, 0xc0, !PT ;  /* 0x000000071f1f7812 */ /* 0x001fe200078ec0ff */
[----:B-1----:R-:W-:-:S04]  /*565e0*/  IMAD.SHL.U32 R30, R30, 0x2, RZ ;  /* 0x000000021e1e7824 */ /* 0x002fc800078e00ff */
[----:B------:R-:W-:Y:S01]  /*565f0*/  IMAD R31, R31, 0x110, RZ ;  /* 0x000001101f1f7824 */ /* 0x000fe200078e02ff */
[----:B--2---:R-:W-:-:S04]  /*56600*/  LOP3.LUT R32, R60, 0x7, RZ, 0xc0, !PT ;  /* 0x000000073c207812 */ /* 0x004fc800078ec0ff */
[----:B------:R-:W-:Y:S01]  /*56610*/  LOP3.LUT R8, R31, 0x30, R30, 0x78, !PT ;  /* 0x000000301f087812 */ /* 0x000fe200078e781e */
[----:B---3--:R-:W-:Y:S01]  /*56620*/  IMAD.SHL.U32 R0, R2, 0x2, RZ ;  /* 0x0000000202007824 */ /* 0x008fe200078e00ff */
[----:B------:R0:W-:Y:S04]  /*56630*/  STL [R1+0x549c], R2 ;  /* 0x00549c0201007387 */ /* 0x0001e80000100800 */
[----:B------:R-:W1:Y:S04]  /*56640*/  LDSM.16.M88.4 R28, [R8+UR5+0x10800] ;  /* 0x01080005081c783b */ /* 0x000e680008000200 */
[----:B------:R-:W2:Y:S01]  /*56650*/  LDSM.16.M88.4 R40, [R8+UR5+0x11800] ;  /* 0x011800050828783b */ /* 0x000ea20008000200 */
[----:B0-----:R-:W-:-:S03]  /*56660*/  IMAD R2, R32, 0x210, RZ ;  /* 0x0000021020027824 */ /* 0x001fc600078e02ff */
[----:B------:R-:W0:Y:S01]  /*56670*/  LDSM.16.M88.4 R24, [R8+UR5+0x10000] ;  /* 0x010000050818783b */ /* 0x000e220008000200 */
[----:B----4-:R-:W-:Y:S01]  /*56680*/  IMAD.SHL.U32 R34, R33, 0x100, RZ ;  /* 0x0000010021227824 */ /* 0x010fe200078e00ff */
[----:B------:R-:W-:Y:S02]  /*56690*/  LOP3.LUT R3, R2, 0x10, R0, 0x78, !PT ;  /* 0x0000001002037812 */ /* 0x000fe400078e7800 */
[----:B------:R-:W3:Y:S02]  /*566a0*/  LDSM.16.M88.4 R44, [R8+UR5+0x12000] ;  /* 0x01200005082c783b */ /* 0x000ee40008000200 */
[----:B------:R-:W-:Y:S02]  /*566b0*/  LOP3.LUT R3, R3, 0x1000, R34, 0xf8, !PT ;  /* 0x0000100003037812 */ /* 0x000fe400078ef822 */
[----:B------:R-:W4:Y:S04]  /*566c0*/  LDSM.16.M88.4 R48, [R8+UR5+0x12800] ;  /* 0x012800050830783b */ /* 0x000f280008000200 */
[----:B------:R-:W4:Y:S04]  /*566d0*/  LDSM.16.M88.4 R52, [R8+UR5+0x13000] ;  /* 0x013000050834783b */ /* 0x000f280008000200 */
[----:B------:R-:W4:Y:S04]  /*566e0*/  LDSM.16.M88.4 R56, [R8+UR5+0x13800] ;  /* 0x013800050838783b */ /* 0x000f280008000200 */
[----:B------:R-:W4:Y:S04]  /*566f0*/  LDSM.16.MT88.4 R20, [R3+UR5+0x80] ;  /* 0x000080050314783b */ /* 0x000f280008004200 */
[----:B------:R-:W-:Y:S04]  /*56700*/  LDSM.16.M88.4 R36, [R8+UR5+0x11000] ;  /* 0x011000050824783b */ /* 0x000fe80008000200 */
[----:B------:R-:W4:Y:S04]  /*56710*/  LDSM.16.MT88.4 R8, [R3+UR5+0x100] ;  /* 0x000100050308783b */ /* 0x000f280008004200 */
[----:B------:R-:W-:Y:S01]  /*56720*/  STL [R1+0x5858], R0 ;  /* 0x0058580001007387 */ /* 0x000fe20000100800 */
[----:B-1----:R-:W-:-:S03]  /*56730*/  IMAD.MOV.U32 R61, RZ, RZ, R31 ;  /* 0x000000ffff3d7224 */ /* 0x002fc600078e001f */
[----:B------:R-:W-:Y:S04]  /*56740*/  STL [R1+0x6478], R34 ;  /* 0x0064782201007387 */ /* 0x000fe80000100800 */
[----:B------:R1:W-:Y:S04]  /*56750*/  STL.64 [R1+0x6470], R32 ;  /* 0x0064702001007387 */ /* 0x0003e80000100a00 */
[----:B------:R-:W-:Y:S04]  /*56760*/  STL.64 [R1], R28 ;  /* 0x0000001c01007387 */ /* 0x000fe80000100a00 */
[----:B------:R-:W-:Y:S04]  /*56770*/  STL.64 [R1+0x8], R30 ;  /* 0x0000081e01007387 */ /* 0x000fe80000100a00 */
[----:B--2---:R-:W-:Y:S04]  /*56780*/  STL [R1+0x62dc], R42 ;  /* 0x0062dc2a01007387 */ /* 0x004fe80000100800 */
[----:B------:R-:W-:Y:S04]  /*56790*/  STL [R1+0x62d8], R43 ;  /* 0x0062d82b01007387 */ /* 0x000fe80000100800 */
[----:B0-----:R-:W-:Y:S04]  /*567a0*/  STL.64 [R1+0x10], R24 ;  /* 0x0000101801007387 */ /* 0x001fe80000100a00 */
[----:B------:R-:W-:Y:S04]  /*567b0*/  STL.64 [R1+0x18], R26 ;  /* 0x0000181a01007387 */ /* 0x000fe80000100a00 */
[----:B---3--:R-:W-:Y:S04]  /*567c0*/  STL [R1+0x6238], R46 ;  /* 0x0062382e01007387 */ /* 0x008fe80000100800 */
[----:B------:R-:W-:Y:S04]  /*567d0*/  STL [R1+0x6234], R47 ;  /* 0x0062342f01007387 */ /* 0x000fe80000100800 */
[----:B----4-:R-:W-:Y:S04]  /*567e0*/  STL [R1+0x623c], R50 ;  /* 0x00623c3201007387 */ /* 0x010fe80000100800 */
[----:B------:R-:W-:Y:S04]  /*567f0*/  STL [R1+0x6230], R51 ;  /* 0x0062303301007387 */ /* 0x000fe80000100800 */
[----:B------:R-:W-:Y:S04]  /*56800*/  STL [R1+0x62e4], R54 ;  /* 0x0062e43601007387 */ /* 0x000fe80000100800 */
[----:B------:R-:W-:Y:S04]  /*56810*/  STL [R1+0x62e0], R55 ;  /* 0x0062e03701007387 */ /* 0x000fe80000100800 */
[----:B-1----:R-:W2:Y:S04]  /*56820*/  LDL.LU.64 R32, [R1+0xb50] ;  /* 0x000b500001207983 */ /* 0x002ea80000300a00 */
[----:B------:R-:W2:Y:S04]  /*56830*/  LDL.LU.64 R34, [R1+0xb58] ;  /* 0x000b580001227983 */ /* 0x000ea80000300a00 */
[----:B------:R-:W3:Y:S04]  /*56840*/  LDL.LU.64 R12, [R1+0xa60] ;  /* 0x000a6000010c7983 */ /* 0x000ee80000300a00 */
[----:B------:R-:W3:Y:S04]  /*56850*/  LDL.LU.64 R14, [R1+0xa68] ;  /* 0x000a6800010e7983 */ /* 0x000ee80000300a00 */
[----:B------:R-:W4:Y:S04]  /*56860*/  LDL.LU.64 R16, [R1+0x640] ;  /* 0x0006400001107983 */ /* 0x000f280000300a00 */
[----:B------:R-:W4:Y:S04]  /*56870*/  LDL.LU.64 R18, [R1+0x648] ;  /* 0x0006480001127983 */ /* 0x000f280000300a00 */
[----:B------:R-:W-:Y:S04]  /*56880*/  STL [R1+0x62ec], R58 ;  /* 0x0062ec3a01007387 */ /* 0x000fe80000100800 */
[----:B------:R-:W-:Y:S04]  /*56890*/  STL [R1+0x62e8], R59 ;  /* 0x0062e83b01007387 */ /* 0x000fe80000100800 */
[----:B------:R-:W-:Y:S04]  /*568a0*/  STL.64 [R1+0x6558], R22 ;  /* 0x0065581601007387 */ /* 0x000fe80000100a00 */
[----:B------:R0:W-:Y:S04]  /*568b0*/  STL.64 [R1+0x6550], R20 ;  /* 0x0065501401007387 */ /* 0x0001e80000100a00 */
[----:B------:R-:W1:Y:S04]  /*568c0*/  LDSM.16.MT88.4 R4, [R3+UR5] ;  /* 0x000000050304783b */ /* 0x000e680008004200 */
[----:B0-----:R-:W2:Y:S04]  /*568d0*/  LDL.LU.64 R20, [R1+0xc50] ;  /* 0x000c500001147983 */ /* 0x001ea80000300a00 */
[----:B------:R-:W2:Y:S04]  /*568e0*/  LDL.LU.64 R22, [R1+0xc58] ;  /* 0x000c580001167983 */ /* 0x000ea80000300a00 */
[----:B------:R-:W-:Y:S04]  /*568f0*/  STL.64 [R1+0x6538], R10 ;  /* 0x0065380a01007387 */ /* 0x000fe80000100a00 */
[----:B------:R0:W-:Y:S04]  /*56900*/  STL.64 [R1+0x6530], R8 ;  /* 0x0065300801007387 */ /* 0x0001e80000100a00 */
[----:B0-----:R-:W1:Y:S04]  /*56910*/  LDL.LU.64 R8, [R1+0xd90] ;  /* 0x000d900001087983 */ /* 0x001e680000300a00 */
[----:B------:R-:W1:Y:S02]  /*56920*/  LDL.LU.64 R10, [R1+0xd98] ;  /* 0x000d9800010a7983 */ /* 0x000e640000300a00 */
[----:B-1----:R-:W-:-:S15]  /*56930*/  HMMA.16816.F32 R8, R4, R24, R8 ;  /* 0x000000180408723c */ /* 0x002fde0000001808 */
[----:B------:R-:W-:-:S08]  /*56940*/  NOP ;  /* 0x0000000000007918 */ /* 0x000fd00000000000 */
[----:B------:R-:W-:Y:S04]  /*56950*/  STL.64 [R1+0x340], R8 ;  /* 0x0003400801007387 */ /* 0x000fe80000100a00 */
[----:B------:R2:W-:Y:S02]  /*56960*/  STL.64 [R1+0x348], R10 ;  /* 0x0003480a01007387 */ /* 0x0005e40000100a00 */
[----:B--2---:R-:W-:-:S15]  /*56970*/  HMMA.16816.F32 R8, R4, R28, R20 ;  /* 0x0000001c0408723c */ /* 0x004fde0000001814 */
[----:B------:R-:W-:-:S09]  /*56980*/  NOP ;  /* 0x0000000000007918 */ /* 0x000fd20000000000 */
[----:B------:R-:W-:Y:S02]  /*56990*/  IMAD.MOV.U32 R42, RZ, RZ, R8 ;  /* 0x000000ffff2a7224 */ /* 0x000fe400078e0008 */
[----:B------:R-:W-:Y:S02]  /*569a0*/  IMAD.MOV.U32 R43, RZ, RZ, R9 ;  /* 0x000000ffff2b7224 */ /* 0x000fe400078e0009 */
[----:B------:R-:W-:Y:S02]  /*569b0*/  IMAD.MOV.U32 R27, RZ, RZ, R10 ;  /* 0x000000ffff1b7224 */ /* 0x000fe400078e000a */
[----:B------:R-:W-:Y:S02]  /*569c0*/  IMAD.MOV.U32 R26, RZ, RZ, R11 ;  /* 0x000000ffff1a7224 */ /* 0x000fe400078e000b */
[----:B------:R-:W-:-:S15]  /*569d0*/  HMMA.16816.F32 R8, R4, R36, R32 ;  /* 0x000000240408723c */ /* 0x000fde0000001820 */
[----:B------:R-:W-:-:S09]  /*569e0*/  NOP ;  /* 0x0000000000007918 */ /* 0x000fd20000000000 */
[----:B------:R-:W-:Y:S02]  /*569f0*/  IMAD.MOV.U32 R58, RZ, RZ, R8 ;  /* 0x000000ffff3a7224 */ /* 0x000fe400078e0008 */
[----:B------:R-:W-:Y:S02]  /*56a00*/  IMAD.MOV.U32 R59, RZ, RZ, R9 ;  /* 0x000000ffff3b7224 */ /* 0x000fe400078e0009 */
[----:B------:R-:W-:Y:S02]  /*56a10*/  IMAD.MOV.U32 R54, RZ, RZ, R10 ;  /* 0x000000ffff367224 */ /* 0x000fe400078e000a */
[----:B------:R-:W-:Y:S02]  /*56a20*/  IMAD.MOV.U32 R55, RZ, RZ, R11 ;  /* 0x000000ffff377224 */ /* 0x000fe400078e000b */
[C---:B----4-:R-:W-:Y:S01]  /*56a30*/  HMMA.16816.F32 R8, R4.reuse, R44, R16 ;  /* 0x0000002c0408723c */ /* 0x050fe20000001810 */
[----:B------:R-:W0:Y:S05]  /*56a40*/  S2R R19, SR_TID.X ;  /* 0x0000000000137919 */ /* 0x000e2a0000002100 */
[----:B---3--:R-:W-:Y:S01]  /*56a50*/  HMMA.16816.F32 R12, R4, R40, R12 ;  /* 0x00000028040c723c */ /* 0x008fe2000000180c */
[----:B0-----:R-:W-:-:S02]  /*56a60*/  LOP3.LUT R0, R19, 0x7, RZ, 0xc0, !PT ;  /* 0x0000000713007812 */ /* 0x001fc400078ec0ff */
[----:B------:R-:W0:Y:S04]  /*56a70*/  LDSM.16.MT88.4 R16, [R3+UR5+0x180] ;  /* 0x000180050310783b */ /* 0x000e280008004200 */
[----:B------:R-:W-:Y:S04]  /*56a80*/  STL.64 [R1+0x6548], R38 ;  /* 0x0065482601007387 */ /* 0x000fe80000100a00 */
[----:B------:R-:W-:-:S12]  /*56a90*/  STL.64 [R1+0x6540], R36 ;  /* 0x0065402401007387 */ /* 0x000fd80000100a00 */
[----:B------:R-:W-:Y:S04]  /*56aa0*/  STL.64 [R1+0x6250], R14 ;  /* 0x0062500e01007387 */ /* 0x000fe80000100a00 */
[----:B------:R-:W-:Y:S04]  /*56ab0*/  STL.64 [R1+0x6248], R12 ;  /* 0x0062480c01007387 */ /* 0x000fe80000100a00 */
[----:B------:R-:W2:Y:S04]  /*56ac0*/  LDL.LU.64 R32, [R1+0x880] ;  /* 0x0008800001207983 */ /* 0x000ea80000300a00 */
[----:B------:R-:W-:Y:S04]  /*56ad0*/  STL.64 [R1+0x640], R8 ;  /* 0x0006400801007387 */ /* 0x000fe80000100a00 */
[----:B------:R-:W-:Y:S04]  /*56ae0*/  STL.64 [R1+0x648], R10 ;  /* 0x0006480a01007387 */ /* 0x000fe80000100a00 */
[----:B------:R-:W2:Y:S04]  /*56af0*/  LDL.LU.64 R34, [R1+0x888] ;  /* 0x0008880001227983 */ /* 0x000ea80000300a00 */
[----:B------:R-:W3:Y:S04]  /*56b00*/  LDL.LU.64 R20, [R1+0x520] ;  /* 0x0005200001147983 */ /* 0x000ee80000300a00 */
[----:B------:R-:W3:Y:S04]  /*56b10*/  LDL.LU.64 R22, [R1+0x528] ;  /* 0x0005280001167983 */ /* 0x000ee80000300a00 */
[----:B0-----:R-:W-:Y:S04]  /*56b20*/  STL.64 [R1+0x6518], R18 ;  /* 0x0065181201007387 */ /* 0x001fe80000100a00 */
[----:B------:R0:W-:Y:S04]  /*56b30*/  STL.64 [R1+0x6510], R16 ;  /* 0x0065101001007387 */ /* 0x0001e80000100a00 */
[----:B0-----:R-:W4:Y:S04]  /*56b40*/  LDL.LU.64 R16, [R1+0x6c0] ;  /* 0x0006c00001107983 */ /* 0x001f280000300a00 */
[----:B------:R-:W4:Y:S04]  /*56b50*/  LDL.LU.64 R18, [R1+0x6c8] ;  /* 0x0006c80001127983 */ /* 0x000f280000300a00 */
[----:B------:R-:W3:Y:S04]  /*56b60*/  LDL.LU.64 R36, [R1+0xd80] ;  /* 0x000d800001247983 */ /* 0x000ee80000300a00 */
[----:B------:R-:W3:Y:S04]  /*56b70*/  LDL.LU.64 R38, [R1+0xd88] ;  /* 0x000d880001267983 */ /* 0x000ee80000300a00 */
[----:B------:R-:W3:Y:S04]  /*56b80*/  LDL.LU.64 R8, [R1+0xc40] ;  /* 0x000c400001087983 */ /* 0x000ee80000300a00 */
[----:B------:R-:W3:Y:S04]  /*56b90*/  LDL.LU.64 R10, [R1+0xc48] ;  /* 0x000c4800010a7983 */ /* 0x000ee80000300a00 */
[----:B------:R-:W3:Y:S04]  /*56ba0*/  LDL.LU.64 R12, [R1+0xb30] ;  /* 0x000b3000010c7983 */ /* 0x000ee80000300a00 */
[----:B------:R-:W3:Y:S01]  /*56bb0*/  LDL.LU.64 R14, [R1+0xb38] ;  /* 0x000b3800010e7983 */ /* 0x000ee20000300a00 */
[C---:B--2---:R-:W-:Y:S06]  /*56bc0*/  HMMA.16816.F32 R32, R4.reuse, R48, R32 ;  /* 0x000000300420723c */ /* 0x044fec0000001820 */
[----:B----4-:R-:W-:-:S15]  /*56bd0*/  HMMA.16816.F32 R16, R4, R52, R16 ;  /* 0x000000340410723c */ /* 0x010fde0000001810 */
[----:B------:R-:W-:-:S02]  /*56be0*/  NOP ;  /* 0x0000000000007918 */ /* 0x000fc40000000000 */
[----:B------:R0:W-:Y:S04]  /*56bf0*/  STL.64 [R1+0x630], R32 ;  /* 0x0006302001007387 */ /* 0x0001e80000100a00 */
[----:B------:R1:W-:Y:S01]  /*56c00*/  STL.64 [R1+0x638], R34 ;  /* 0x0006382201007387 */ /* 0x0003e20000100a00 */
[----:B---3--:R-:W-:Y:S03]  /*56c10*/  HMMA.16816.F32 R4, R4, R56, R20 ;  /* 0x000000380404723c */ /* 0x008fe60000001814 */
[----:B0-----:R-:W2:Y:S04]  /*56c20*/  LDL.LU.64 R32, [R1+0x860] ;  /* 0x0008600001207983 */ /* 0x001ea80000300a00 */
[----:B-1----:R-:W2:Y:S04]  /*56c30*/  LDL.LU.64 R34, [R1+0x868] ;  /* 0x0008680001227983 */ /* 0x002ea80000300a00 */
[----:B------:R0:W-:Y:S04]  /*56c40*/  STL.64 [R1+0x620], R16 ;  /* 0x0006201001007387 */ /* 0x0001e80000100a00 */
[----:B------:R1:W-:Y:S04]  /*56c50*/  STL.64 [R1+0x628], R18 ;  /* 0x0006281201007387 */ /* 0x0003e80000100a00 */
[----:B0-----:R-:W3:Y:S04]  /*56c60*/  LDL.LU.64 R16, [R1+0x5c0] ;  /* 0x0005c00001107983 */ /* 0x001ee80000300a00 */
[----:B-1----:R-:W3:Y:S04]  /*56c70*/  LDL.LU.64 R18, [R1+0x5c8] ;  /* 0x0005c80001127983 */ /* 0x002ee80000300a00 */
[----:B------:R-:W4:Y:S04]  /*56c80*/  LDL.LU.64 R22, [R1+0x6558] ;  /* 0x0065580001167983 */ /* 0x000f280000300a00 */
[----:B------:R-:W4:Y:S01]  /*56c90*/  LDL.LU.64 R20, [R1+0x6550] ;  /* 0x0065500001147983 */ /* 0x000f220000300a00 */
[----:B------:R-:W0:Y:S01]  /*56ca0*/  S2R R31, SR_TID.X ;  /* 0x00000000001f7919 */ /* 0x000e220000002100 */
[----:B------:R-:W-:-:S02]  /*56cb0*/  IMAD R0, R0, 0x210, RZ ;  /* 0x0000021000007824 */ /* 0x000fc400078e02ff */
[----:B------:R-:W-:Y:S01]  /*56cc0*/  IMAD.SHL.U32 R60, R60, 0x100, RZ ;  /* 0x000001003c3c7824 */ /* 0x000fe200078e00ff */
[----:B------:R-:W-:Y:S04]  /*56cd0*/  STL.64 [R1+0x310], R4 ;  /* 0x0003100401007387 */ /* 0x000fe80000100a00 */
[----:B------:R-:W-:Y:S01]  /*56ce0*/  STL.64 [R1+0x318], R6 ;  /* 0x0003180601007387 */ /* 0x000fe20000100a00 */
[----:B0-----:R-:W-:-:S05]  /*56cf0*/  IMAD.SHL.U32 R31, R31, 0x2, RZ ;  /* 0x000000021f1f7824 */ /* 0x001fca00078e00ff */
[----:B------:R-:W-:-:S04]  /*56d00*/  LOP3.LUT R30, R0, 0x10, R31, 0x78, !PT ;  /* 0x00000010001e7812 */ /* 0x000fc800078e781f */
[----:B------:R-:W-:-:S04]  /*56d10*/  LOP3.LUT R30, R30, 0x1000, R60, 0xf8, !PT ;  /* 0x000010001e1e7812 */ /* 0x000fc800078ef83c */
[----:B------:R-:W-:-:S05]  /*56d20*/  LOP3.LUT R30, R30, 0x20, RZ, 0x3c, !PT ;  /* 0x000000201e1e7812 */ /* 0x000fca00078e3cff */
[----:B------:R-:W0:Y:S04]  /*56d30*/  LDSM.16.MT88.4 R4, [R30+UR5] ;  /* 0x000000051e04783b */ /* 0x000e280008004200 */
[----:B0-----:R-:W-:Y:S04]  /*56d40*/  STL.64 [R1+0x6498], R6 ;  /* 0x0064980601007387 */ /* 0x001fe80000100a00 */
[----:B------:R0:W-:Y:S04]  /*56d50*/  STL.64 [R1+0x6490], R4 ;  /* 0x0064900401007387 */ /* 0x0001e80000100a00 */
[----:B0-----:R-:W2:Y:S04]  /*56d60*/  LDL.LU.64 R4, [R1+0x940] ;  /* 0x0009400001047983 */ /* 0x001ea80000300a00 */
[----:B------:R-:W2:Y:S01]  /*56d70*/  LDL.LU.64 R6, [R1+0x948] ;  /* 0x0009480001067983 */ /* 0x000ea20000300a00 */
[----:B----4-:R-:W-:-:S15]  /*56d80*/  HMMA.16816.F32 R36, R20, R24, R36 ;  /* 0x000000181424723c */ /* 0x010fde0000001824 */
[----:B------:R-:W-:-:S08]  /*56d90*/  NOP ;  /* 0x0000000000007918 */ /* 0x000fd00000000000 */
[----:B------:R-:W-:Y:S04]  /*56da0*/  STL.64 [R1+0x220], R36 ;  /* 0x0002202401007387 */ /* 0x000fe80000100a00 */
[----:B------:R0:W-:Y:S04]  /*56db0*/  STL.64 [R1+0x228], R38 ;  /* 0x0002282601007387 */ /* 0x0001e80000100a00 */
[----:B0-----:R-:W4:Y:S04]  /*56dc0*/  LDL.LU.64 R38, [R1+0x6548] ;  /* 0x0065480001267983 */ /* 0x001f280000300a00 */
[----:B------:R-:W3:Y:S01]  /*56dd0*/  LDL.LU.64 R36, [R1+0x6540] ;  /* 0x0065400001247983 */ /* 0x000ee20000300a00 */
[----:B------:R-:W-:-:S15]  /*56de0*/  HMMA.16816.F32 R8, R20, R28, R8 ;  /* 0x0000001c1408723c */ /* 0x000fde0000001808 */
[----:B------:R-:W-:-:S08]  /*56df0*/  NOP ;  /* 0x0000000000007918 */ /* 0x000fd00000000000 */
[----:B------:R-:W-:Y:S04]  /*56e00*/  STL.64 [R1+0x210], R8 ;  /* 0x0002100801007387 */ /* 0x000fe80000100a00 */
[----:B------:R0:W-:Y:S04]  /*56e10*/  STL.64 [R1+0x218], R10 ;  /* 0x0002180a01007387 */ /* 0x0001e80000100a00 */
[----:B0-----:R-:W2:Y:S04]  /*56e20*/  LDL.LU.64 R10, [R1+0x6538] ;  /* 0x00653800010a7983 */ /* 0x001ea80000300a00 */
[----:B------:R-:W2:Y:S01]  /*56e30*/  LDL.LU.64 R8, [R1+0x6530] ;  /* 0x0065300001087983 */ /* 0x000ea20000300a00 */
[----:B---3--:R-:W-:-:S15]  /*56e40*/  HMMA.16816.F32 R12, R20, R36, R12 ;  /* 0x00000024140c723c */ /* 0x008fde000000180c */
[----:B------:R-:W-:-:S08]  /*56e50*/  NOP ;  /* 0x0000000000007918 */ /* 0x000fd00000000000 */
[----:B------:R0:W-:Y:S04]  /*56e60*/  STL.64 [R1+0x200], R12 ;  /* 0x0002000c01007387 */ /* 0x0001e80000100a00 */
[----:B------:R1:W-:Y:S04]  /*56e70*/  STL.64 [R1+0x208], R14 ;  /* 0x0002080e01007387 */ /* 0x0003e80000100a00 */
[----:B0-----:R-:W3:Y:S04]  /*56e80*/  LDL.LU.64 R12, [R1+0x4a0] ;  /* 0x0004a000010c7983 */ /* 0x001ee80000300a00 */
[----:B-1----:R-:W3:Y:S04]  /*56e90*/  LDL.LU.64 R14, [R1+0x4a8] ;  /* 0x0004a800010e7983 */ /* 0x002ee80000300a00 */
[----:B----4-:R-:W-:Y:S04]  /*56ea0*/  STL.64 [R1+0x6528], R38 ;  /* 0x0065282601007387 */ /* 0x010fe80000100a00 */
[----:B------:R0:W-:Y:S04]  /*56eb0*/  STL.64 [R1+0x6520], R36 ;  /* 0x0065202401007387 */ /* 0x0001e80000100a00 */
[----:B0-----:R-:W4:Y:S04]  /*56ec0*/  LDL.LU.64 R36, [R1+0xa30] ;  /* 0x000a300001247983 */ /* 0x001f280000300a00 */
[----:B------:R-:W4:Y:S02]  /*56ed0*/  LDL.LU.64 R38, [R1+0xa38] ;  /* 0x000a380001267983 */ /* 0x000f240000300a00 */
[----:B----4-:R-:W-:-:S15]  /*56ee0*/  HMMA.16816.F32 R36, R20, R40, R36 ;  /* 0x000000281424723c */ /* 0x010fde0000001824 */
[----:B------:R-:W-:-:S08]  /*56ef0*/  NOP ;  /* 0x0000000000007918 */ /* 0x000fd00000000000 */
[----:B------:R-:W-:Y:S04]  /*56f00*/  STL.64 [R1+0x1f0], R36 ;  /* 0x0001f02401007387 */ /* 0x000fe80000100a00 */
[----:B------:R2:W-:Y:S02]  /*56f10*/  STL.64 [R1+0x1f8], R38 ;  /* 0x0001f82601007387 */ /* 0x0005e40000100a00 */
[C---:B--2---:R-:W-:Y:S06]  /*56f20*/  HMMA.16816.F32 R36, R20.reuse, R44, R4 ;  /* 0x0000002c1424723c */ /* 0x044fec0000001804 */
[----:B------:R-:W-:-:S15]  /*56f30*/  HMMA.16816.F32 R4, R20, R48, R32 ;  /* 0x000000301404723c */ /* 0x000fde0000001820 */
[----:B------:R-:W-:-:S08]  /*56f40*/  NOP ;  /* 0x0000000000007918 */ /* 0x000fd00000000000 */
[----:B------:R-:W-:Y:S01]  /*56f50*/  STL [R1+0x574], R5 ;  /* 0x0005740501007387 */ /* 0x000fe20000100800 */
[----:B------:R-:W-:-:S03]  /*56f60*/  IMAD.MOV.U32 R51, RZ, RZ, R4 ;  /* 0x000000ffff337224 */ /* 0x000fc600078e0004 */
[----:B------:R-:W-:Y:S04]  /*56f70*/  STL.64 [R1+0x580], R36 ;  /* 0x0005802401007387 */ /* 0x000fe80000100a00 */
[----:B------:R-:W-:Y:S04]  /*56f80*/  STL.64 [R1+0x588], R38 ;  /* 0x0005882601007387 */ /* 0x000fe80000100a00 */
[----:B------:R0:W-:Y:S02]  /*56f90*/  STL.64 [R1+0x578], R6 ;  /* 0x0005780601007387 */ /* 0x0001e40000100a00 */
[----:B0-----:R-:W-:Y:S02]  /*56fa0*/  HMMA.16816.F32 R4, R20, R52, R16 ;  /* 0x000000341404723c */ /* 0x001fe40000001810 */
[----:B------:R-:W-:-:S15]  /*56fb0*/  STL [R1+0x6240], R51 ;  /* 0x0062403301007387 */ /* 0x000fde0000100800 */
[----:B------:R-:W-:-:S06]  /*56fc0*/  NOP ;  /* 0x0000000000007918 */ /* 0x000fcc0000000000 */
[----:B------:R0:W-:Y:S01]  /*56fd0*/  STL [R1+0x560], R4 ;  /* 0x0005600401007387 */ /* 0x0001e20000100800 */
[----:B------:R-:W-:Y:S02]  /*56fe0*/  IMAD.MOV.U32 R50, RZ, RZ, R5 ;  /* 0x000000ffff327224 */ /* 0x000fe400078e0005 */
[----:B------:R-:W-:Y:S02]  /*56ff0*/  IMAD.MOV.U32 R46, RZ, RZ, R6 ;  /* 0x000000ffff2e7224 */ /* 0x000fe400078e0006 */
[----:B------:R-:W-:Y:S01]  /*57000*/  IMAD.MOV.U32 R47, RZ, RZ, R7 ;  /* 0x000000ffff2f7224 */ /* 0x000fe200078e0007 */
[----:B0-----:R-:W2:Y:S04]  /*57010*/  LDL.LU.64 R4, [R1+0xd30] ;  /* 0x000d300001047983 */ /* 0x001ea80000300a00 */
[----:B------:R-:W2:Y:S04]  /*57020*/  LDL.LU.64 R6, [R1+0xd38] ;  /* 0x000d380001067983 */ /* 0x000ea80000300a00 */
[----:B------:R-:W4:Y:S04]  /*57030*/  LDL.LU.64 R36, [R1+0xbf0] ;  /* 0x000bf00001247983 */ /* 0x000f280000300a00 */
[----:B------:R-:W4:Y:S01]  /*57040*/  LDL.LU.64 R38, [R1+0xbf8] ;  /* 0x000bf80001267983 */ /* 0x000f220000300a00 */
[----:B---3--:R-:W-:Y:S03]  /*57050*/  HMMA.16816.F32 R12, R20, R56, R12 ;  /* 0x00000038140c723c */ /* 0x008fe6000000180c */
[----:B------:R-:W0:Y:S04]  /*57060*/  LDSM.16.MT88.4 R20, [R30+UR5+0x80] ;  /* 0x000080051e14783b */ /* 0x000e280008004200 */
[----:B------:R-:W3:Y:S04]  /*57070*/  LDL.LU.64 R16, [R1+0xae0] ;  /* 0x000ae00001107983 */ /* 0x000ee80000300a00 */
[----:B------:R-:W3:-:S12]  /*57080*/  LDL.LU.64 R18, [R1+0xae8] ;  /* 0x000ae80001127983 */ /* 0x000ed80000300a00 */
[----:B------:R1:W-:Y:S01]  /*57090*/  STL.64 [R1+0x1e0], R12 ;  /* 0x0001e00c01007387 */ /* 0x0003e20000100a00 */
[----:B------:R-:W-:-:S03]  /*570a0*/  IMAD.MOV.U32 R51, RZ, RZ, R15 ;  /* 0x000000ffff337224 */ /* 0x000fc600078e000f */
[----:B------:R1:W-:Y:S04]  /*570b0*/  STL [R1+0x1e8], R14 ;  /* 0x0001e80e01007387 */ /* 0x0003e80000100800 */
[----:B------:R-:W3:Y:S04]  /*570c0*/  LDL.LU.64 R32, [R1+0x800] ;  /* 0x0008000001207983 */ /* 0x000ee80000300a00 */
[----:B------:R-:W3:Y:S04]  /*570d0*/  LDL.LU.64 R34, [R1+0x808] ;  /* 0x0008080001227983 */ /* 0x000ee80000300a00 */
[----:B-1----:R-:W3:Y:S04]  /*570e0*/  LDL.LU.64 R12, [R1+0x5b0] ;  /* 0x0005b000010c7983 */ /* 0x002ee80000300a00 */
[----:B------:R-:W3:Y:S04]  /*570f0*/  LDL.LU.64 R14, [R1+0x5b8] ;  /* 0x0005b800010e7983 */ /* 0x000ee80000300a00 */
[----:B0-----:R-:W-:Y:S04]  /*57100*/  STL.64 [R1+0x6488], R22 ;  /* 0x0064881601007387 */ /* 0x001fe80000100a00 */
[----:B------:R0:W-:Y:S04]  /*57110*/  STL.64 [R1+0x6480], R20 ;  /* 0x0064801401007387 */ /* 0x0001e80000100a00 */
[----:B0-----:R-:W3:Y:S04]  /*57120*/  LDL.LU.64 R20, [R1+0x8e0] ;  /* 0x0008e00001147983 */ /* 0x001ee80000300a00 */
[----:B------:R-:W3:Y:S01]  /*57130*/  LDL.LU.64 R22, [R1+0x8e8] ;  /* 0x0008e80001167983 */ /* 0x000ee20000300a00 */
[C---:B--2---:R-:W-:Y:S06]  /*57140*/  HMMA.16816.F32 R4, R8.reuse, R24, R4 ;  /* 0x000000180804723c */ /* 0x044fec0000001804 */
[----:B----4-:R-:W-:-:S15]  /*57150*/  HMMA.16816.F32 R36, R8, R28, R36 ;  /* 0x0000001c0824723c */ /* 0x010fde0000001824 */
[----:B------:R-:W-:-:S02]  /*57160*/  NOP ;  /* 0x0000000000007918 */ /* 0x000fc40000000000 */
[----:B------:R0:W-:Y:S04]  /*57170*/  STL.64 [R1+0x170], R4 ;  /* 0x0001700401007387 */ /* 0x0001e80000100a00 */
[----:B------:R1:W-:Y:S04]  /*57180*/  STL.64 [R1+0x178], R6 ;  /* 0x0001780601007387 */ /* 0x0003e80000100a00 */
[----:B0-----:R-:W2:Y:S04]  /*57190*/  LDL.LU.64 R4, [R1+0x4e0] ;  /* 0x0004e00001047983 */ /* 0x001ea80000300a00 */
[----:B-1----:R-:W2:Y:S04]  /*571a0*/  LDL.LU.64 R6, [R1+0x4e8] ;  /* 0x0004e80001067983 */ /* 0x002ea80000300a00 */
[----:B------:R-:W-:Y:S04]  /*571b0*/  STL.64 [R1+0x160], R36 ;  /* 0x0001602401007387 */ /* 0x000fe80000100a00 */
[----:B------:R0:W-:Y:S04]  /*571c0*/  STL.64 [R1+0x168], R38 ;  /* 0x0001682601007387 */ /* 0x0001e80000100a00 */
[----:B0-----:R-:W4:Y:S04]  /*571d0*/  LDL.LU.64 R38, [R1+0x6528] ;  /* 0x0065280001267983 */ /* 0x001f280000300a00 */
[----:B------:R-:W3:Y:S02]  /*571e0*/  LDL.LU.64 R36, [R1+0x6520] ;  /* 0x0065200001247983 */ /* 0x000ee40000300a00 */
[----:B---3--:R-:W-:-:S15]  /*571f0*/  HMMA.16816.F32 R16, R8, R36, R16 ;  /* 0x000000240810723c */ /* 0x008fde0000001810 */
[----:B------:R-:W-:-:S08]  /*57200*/  NOP ;  /* 0x0000000000007918 */ /* 0x000fd00000000000 */
[----:B------:R-:W-:Y:S04]  /*57210*/  STL.64 [R1+0x150], R16 ;  /* 0x0001501001007387 */ /* 0x000fe80000100a00 */
[----:B------:R0:W-:Y:S04]  /*57220*/  STL.64 [R1+0x158], R18 ;  /* 0x0001581201007387 */ /* 0x0001e80000100a00 */
[----:B0-----:R-:W3:Y:S04]  /*57230*/  LDL.LU.64 R18, [R1+0x6518] ;  /* 0x0065180001127983 */ /* 0x001ee80000300a00 */
[----:B------:R-:W3:Y:S04]  /*57240*/  LDL.LU.64 R16, [R1+0x6510] ;  /* 0x0065100001107983 */ /* 0x000ee80000300a00 */
[----:B----4-:R-:W-:Y:S04]  /*57250*/  STL.64 [R1+0x64f8], R38 ;  /* 0x0064f82601007387 */ /* 0x010fe80000100a00 */
[----:B------:R0:W-:Y:S04]  /*57260*/  STL.64 [R1+0x64f0], R36 ;  /* 0x0064f02401007387 */ /* 0x0001e80000100a00 */
[----:B0-----:R-:W4:Y:S04]  /*57270*/  LDL.LU.64 R36, [R1+0x9e0] ;  /* 0x0009e00001247983 */ /* 0x001f280000300a00 */
[----:B------:R-:W4:Y:S01]  /*57280*/  LDL.LU.64 R38, [R1+0x9e8] ;  /* 0x0009e80001267983 */ /* 0x000f220000300a00 */
[C---:B------:R-:W-:Y:S03]  /*57290*/  HMMA.16816.F32 R20, R8.reuse, R44, R20 ;  /* 0x0000002c0814723c */ /* 0x040fe60000001814 */
[----:B------:R-:W-:Y:S04]  /*572a0*/  STL.64 [R1+0x64e8], R42 ;  /* 0x0064e82a01007387 */ /* 0x000fe80000100a00 */
[----:B------:R-:W-:Y:S01]  /*572b0*/  STL.64 [R1+0x64e0], R40 ;  /* 0x0064e02801007387 */ /* 0x000fe20000100a00 */
[C---:B------:R-:W-:Y:S06]  /*572c0*/  HMMA.16816.F32 R12, R8.reuse, R52, R12 ;  /* 0x00000034080c723c */ /* 0x040fec000000180c */
[C---:B--2---:R-:W-:Y:S06]  /*572d0*/  HMMA.16816.F32 R4, R8.reuse, R56, R4 ;  /* 0x000000380804723c */ /* 0x044fec0000001804 */
[----:B----4-:R-:W-:-:S15]  /*572e0*/  HMMA.16816.F32 R36, R8, R40, R36 ;  /* 0x000000280824723c */ /* 0x010fde0000001824 */
[----:B------:R-:W-:-:S08]  /*572f0*/  NOP ;  /* 0x0000000000007918 */ /* 0x000fd00000000000 */
[----:B------:R-:W-:Y:S04]  /*57300*/  STL.64 [R1+0x140], R36 ;  /* 0x0001402401007387 */ /* 0x000fe80000100a00 */
[----:B------:R-:W-:Y:S04]  /*57310*/  STL.64 [R1+0x148], R38 ;  /* 0x0001482601007387 */ /* 0x000fe80000100a00 */
[----:B------:R-:W-:Y:S04]  /*57320*/  STL.64 [R1+0x64d8], R46 ;  /* 0x0064d82e01007387 */ /* 0x000fe80000100a00 */
[----:B------:R-:W-:Y:S04]  /*57330*/  STL.64 [R1+0x64d0], R44 ;  /* 0x0064d02c01007387 */ /* 0x000fe80000100a00 */
[----:B------:R-:W-:Y:S04]  /*57340*/  STL.64 [R1+0x130], R20 ;  /* 0x0001301401007387 */ /* 0x000fe80000100a00 */
[----:B------:R0:W-:Y:S02]  /*57350*/  STL.64 [R1+0x138], R22 ;  /* 0x0001381601007387 */ /* 0x0001e40000100a00 */
[----:B0-----:R-:W-:Y:S02]  /*57360*/  HMMA.16816.F32 R20, R8, R48, R32 ;  /* 0x000000300814723c */ /* 0x001fe40000001820 */
[----:B------:R-:W-:Y:S04]  /*57370*/  STL.64 [R1+0x64c8], R50 ;  /* 0x0064c83201007387 */ /* 0x000fe80000100a00 */
[----:B------:R-:W-:Y:S04]  /*57380*/  STL.64 [R1+0x64c0], R48 ;  /* 0x0064c03001007387 */ /* 0x000fe80000100a00 */
[----:B------:R-:W0:-:S13]  /*57390*/  LDSM.16.MT88.4 R8, [R30+UR5+0x100] ;  /* 0x000100051e08783b */ /* 0x000e1a0008004200 */
[----:B------:R-:W-:Y:S04]  /*573a0*/  STL.64 [R1+0x4b0], R20 ;  /* 0x0004b01401007387 */ /* 0x000fe80000100a00 */
[----:B------:R-:W-:Y:S04]  /*573b0*/  STL.64 [R1+0x4b8], R22 ;  /* 0x0004b81601007387 */ /* 0x000fe80000100a00 */
[----:B------:R-:W-:Y:S04]  /*573c0*/  STL.64 [R1+0x64b8], R54 ;  /* 0x0064b83601007387 */ /* 0x000fe80000100a00 */
[----:B------:R-:W-:Y:S04]  /*573d0*/  STL.64 [R1+0x64b0], R52 ;  /* 0x0064b03401007387 */ /* 0x000fe80000100a00 */
[----:B------:R-:W-:Y:S04]  /*573e0*/  STL.64 [R1+0x4a0], R12 ;  /* 0x0004a00c01007387 */ /* 0x000fe80000100a00 */
[----:B------:R-:W-:Y:S04]  /*573f0*/  STL.64 [R1+0x4a8], R14 ;  /* 0x0004a80e01007387 */ /* 0x000fe80000100a00 */
[----:B------:R-:W-:Y:S04]  /*57400*/  STL.64 [R1+0x120], R4 ;  /* 0x0001200401007387 */ /* 0x000fe80000100a00 */
[----:B------:R-:W2:Y:S04]  /*57410*/  LDL.LU.64 R36, [R1+0xbb0] ;  /* 0x000bb00001247983 */ /* 0x000ea80000300a00 */
[----:B------:R-:W4:Y:S04]  /*57420*/  LDL.LU.64 R38, [R1+0xbb8] ;  /* 0x000bb80001267983 */ /* 0x000f280000300a00 */
[----:B----4-:R-:W-:Y:S04]  /*57430*/  STL.64 [R1+0x6508], R38 ;  /* 0x0065082601007387 */ /* 0x010fe80000100a00 */
[----:B--2---:R1:W-:Y:S04]  /*57440*/  STL.64 [R1+0x6500], R36 ;  /* 0x0065002401007387 */ /* 0x0043e80000100a00 */
[----:B-1----:R-:W3:Y:S04]  /*57450*/  LDL.LU.64 R36, [R1+0xcf0] ;  /* 0x000cf00001247983 */ /* 0x002ee80000300a00 */
[----:B------:R-:W3:Y:S04]  /*57460*/  LDL.LU.64 R38, [R1+0xcf8] ;  /* 0x000cf80001267983 */ /* 0x000ee80000300a00 */
[----:B------:R-:W2:Y:S04]  /*57470*/  LDL.LU.64 R40, [R1+0xaa0] ;  /* 0x000aa00001287983 */ /* 0x000ea80000300a00 */
[----:B------:R-:W2:Y:S04]  /*57480*/  LDL.LU.64 R42, [R1+0xaa8] ;  /* 0x000aa800012a7983 */ /* 0x000ea80000300a00 */
[----:B------:R-:W4:Y:S04]  /*57490*/  LDL.LU.64 R44, [R1+0x9a0] ;  /* 0x0009a000012c7983 */ /* 0x000f280000300a00 */
[----:B------:R-:W4:Y:S04]  /*574a0*/  LDL.LU.64 R46, [R1+0x9a8] ;  /* 0x0009a800012e7983 */ /* 0x000f280000300a00 */
[----:B------:R-:W4:Y:S04]  /*574b0*/  LDL.LU.64 R48, [R1+0x8b0] ;  /* 0x0008b00001307983 */ /* 0x000f280000300a00 */
[----:B------:R-:W4:Y:S04]  /*574c0*/  LDL.LU.64 R50, [R1+0x8b8] ;  /* 0x0008b80001327983 */ /* 0x000f280000300a00 */
[----:B------:R-:W4:Y:S04]  /*574d0*/  LDL.LU.64 R52, [R1+0x790] ;  /* 0x0007900001347983 */ /* 0x000f280000300a00 */
[----:B------:R-:W4:Y:S04]  /*574e0*/  LDL.LU.64 R54, [R1+0x798] ;  /* 0x0007980001367983 */ /* 0x000f280000300a00 */
[----:B------:R-:W-:Y:S01]  /*574f0*/  STL.64 [R1+0x64a8], R58 ;  /* 0x0064a83a01007387 */ /* 0x000fe20000100a00 */
[----:B------:R-:W-:-:S03]  /*57500*/  IMAD.MOV.U32 R60, RZ, RZ, R6 ;  /* 0x000000ffff3c7224 */ /* 0x000fc600078e0006 */
[----:B------:R1:W-:Y:S01]  /*57510*/  STL.64 [R1+0x64a0], R56 ;  /* 0x0064a03801007387 */ /* 0x0003e20000100a00 */
[----:B------:R-:W-:-:S03]  /*57520*/  IMAD.MOV.U32 R0, RZ, RZ, R7 ;  /* 0x000000ffff007224 */ /* 0x000fc600078e0007 */
[----:B-1----:R-:W4:Y:S04]  /*57530*/  LDL.LU.64 R56, [R1+0x540] ;  /* 0x0005400001387983 */ /* 0x002f280000300a00 */
[----:B------:R-:W4:Y:S04]  /*57540*/  LDL.LU.64 R58, [R1+0x548] ;  /* 0x00054800013a7983 */ /* 0x000f280000300a00 */
        /* <DEDUP_REMOVED lines=8> */
[----:B0-----:R-:W-:Y:S04]  /*575d0*/  STL.64 [R1+0x6438], R10 ;  /* 0x0064380a01007387 */ /* 0x001fe80000100a00 */
[----:B------:R0:W-:Y:S04]  /*575e0*/  STL.64 [R1+0x6430], R8 ;  /* 0x0064300801007387 */ /* 0x0001e80000100a00 */
[----:B0-----:R-:W4:Y:S04]  /*575f0*/  LDL.LU.64 R8, [R1+0xb10] ;  /* 0x000b100001087983 */ /* 0x001f280000300a00 */
[----:B------:R-:W4:Y:S01]  /*57600*/  LDL.LU.64 R10, [R1+0xb18] ;  /* 0x000b1800010a7983 */ /* 0x000f220000300a00 */
[----:B---3--:R-:W-:-:S15]  /*57610*/  HMMA.16816.F32 R36, R16, R24, R36 ;  /* 0x000000181024723c */ /* 0x008fde0000001824 */
[----:B------:R-:W-:-:S08]  /*57620*/  NOP ;  /* 0x0000000000007918 */ /* 0x000fd00000000000 */
[----:B------:R-:W-:Y:S04]  /*57630*/  STL.64 [R1+0x440], R36 ;  /* 0x0004402401007387 */ /* 0x000fe80000100a00 */
[----:B------:R0:W-:Y:S04]  /*57640*/  STL.64 [R1+0x448], R38 ;  /* 0x0004482601007387 */ /* 0x0001e80000100a00 */
[----:B0-----:R-:W3:Y:S04]  /*57650*/  LDL.LU.64 R38, [R1+0x6508] ;  /* 0x0065080001267983 */ /* 0x001ee80000300a00 */
[----:B------:R-:W3:Y:S02]  /*57660*/  LDL.LU.64 R36, [R1+0x6500] ;  /* 0x0065000001247983 */ /* 0x000ee40000300a00 */
[----:B---3--:R-:W-:-:S15]  /*57670*/  HMMA.16816.F32 R36, R16, R28, R36 ;  /* 0x0000001c1024723c */ /* 0x008fde0000001824 */
[----:B------:R-:W-:-:S08]  /*57680*/  NOP ;  /* 0x0000000000007918 */ /* 0x000fd00000000000 */
[----:B------:R-:W-:Y:S04]  /*57690*/  STL.64 [R1+0x430], R36 ;  /* 0x0004302401007387 */ /* 0x000fe80000100a00 */
[----:B------:R0:W-:Y:S04]  /*576a0*/  STL.64 [R1+0x438], R38 ;  /* 0x0004382601007387 */ /* 0x0001e80000100a00 */
[----:B0-----:R-:W3:Y:S04]  /*576b0*/  LDL.LU.64 R38, [R1+0x64f8] ;  /* 0x0064f80001267983 */ /* 0x001ee80000300a00 */
[----:B------:R-:W2:Y:S02]  /*576c0*/  LDL.LU.64 R36, [R1+0x64f0] ;  /* 0x0064f00001247983 */ /* 0x000ea40000300a00 */
[----:B--2---:R-:W-:-:S15]  /*576d0*/  HMMA.16816.F32 R40, R16, R36, R40 ;  /* 0x000000241028723c */ /* 0x004fde0000001828 */
[----:B------:R-:W-:-:S08]  /*576e0*/  NOP ;  /* 0x0000000000007918 */ /* 0x000fd00000000000 */
[----:B------:R-:W-:Y:S04]  /*576f0*/  STL.64 [R1+0x420], R40 ;  /* 0x0004202801007387 */ /* 0x000fe80000100a00 */
[----:B------:R0:W-:Y:S04]  /*57700*/  STL.64 [R1+0x428], R42 ;  /* 0x0004282a01007387 */ /* 0x0001e80000100a00 */
[----:B0-----:R-:W2:Y:S04]  /*57710*/  LDL.LU.64 R42, [R1+0x64e8] ;  /* 0x0064e800012a7983 */ /* 0x001ea80000300a00 */
[----:B------:R-:W4:Y:S02]  /*57720*/  LDL.LU.64 R40, [R1+0x64e0] ;  /* 0x0064e00001287983 */ /* 0x000f240000300a00 */
[----:B----4-:R-:W-:-:S15]  /*57730*/  HMMA.16816.F32 R44, R16, R40, R44 ;  /* 0x00000028102c723c */ /* 0x010fde000000182c */
[----:B------:R-:W-:-:S08]  /*57740*/  NOP ;  /* 0x0000000000007918 */ /* 0x000fd00000000000 */
        /* <DEDUP_REMOVED lines=22> */
[----:B---3--:R-:W-:Y:S02]  /*578b0*/  HMMA.16816.F32 R16, R16, R56, R4 ;  /* 0x000000381010723c */ /* 0x008fe40000001804 */
[----:B------:R-:W3:Y:S04]  /*578c0*/  LDL.LU.64 R6, [R1+0x6498] ;  /* 0x0064980001067983 */ /* 0x000ee80000300a00 */
[----:B------:R-:W3:-:S15]  /*578d0*/  LDL.LU.64 R4, [R1+0x6490] ;  /* 0x0064900001047983 */ /* 0x000ede0000300a00 */
[----:B------:R-:W-:-:S02]  /*578e0*/  NOP ;  /* 0x0000000000007918 */ /* 0x000fc40000000000 */
[----:B------:R-:W-:Y:S04]  /*578f0*/  STL.64 [R1+0xb0], R16 ;  /* 0x0000b01001007387 */ /* 0x000fe80000100a00 */
[----:B------:R0:W-:Y:S01]  /*57900*/  STL.64 [R1+0xb8], R18 ;  /* 0x0000b81201007387 */ /* 0x0001e20000100a00 */
[C---:B---3--:R-:W-:Y:S06]  /*57910*/  HMMA.16816.F32 R32, R4.reuse, R24, R32 ;  /* 0x000000180420723c */ /* 0x048fec0000001820 */
[----:B0-----:R-:W-:Y:S01]  /*57920*/  HMMA.16816.F32 R16, R4, R28, R20 ;  /* 0x0000001c0410723c */ /* 0x001fe20000001814 */
[----:B------:R-:W3:-:S15]  /*57930*/  LDL.LU.64 R20, [R1+0x930] ;  /* 0x0009300001147983 */ /* 0x000ede0000300a00 */
[----:B------:R-:W-:-:S01]  /*57940*/  NOP ;  /* 0x0000000000007918 */ /* 0x000fc20000000000 */
[----:B------:R0:W-:Y:S04]  /*57950*/  STL.64 [R1+0x610], R32 ;  /* 0x0006102001007387 */ /* 0x0001e80000100a00 */
[----:B------:R1:W-:Y:S04]  /*57960*/  STL.64 [R1+0x618], R34 ;  /* 0x0006182201007387 */ /* 0x0003e80000100a00 */
[----:B------:R-:W3:Y:S04]  /*57970*/  LDL.LU.64 R22, [R1+0x938] ;  /* 0x0009380001167983 */ /* 0x000ee80000300a00 */
[----:B------:R-:W-:Y:S04]  /*57980*/  STL.64 [R1+0x600], R16 ;  /* 0x0006001001007387 */ /* 0x000fe80000100a00 */
[----:B------:R2:W-:Y:S04]  /*57990*/  STL.64 [R1+0x608], R18 ;  /* 0x0006081201007387 */ /* 0x0005e80000100a00 */
[----:B0-----:R-:W4:Y:S04]  /*579a0*/  LDL.LU.64 R32, [R1+0x840] ;  /* 0x0008400001207983 */ /* 0x001f280000300a00 */
[----:B-1----:R-:W4:Y:S01]  /*579b0*/  LDL.LU.64 R34, [R1+0x848] ;  /* 0x0008480001227983 */ /* 0x002f220000300a00 */
[C---:B--2---:R-:W-:Y:S06]  /*579c0*/  HMMA.16816.F32 R16, R4.reuse, R36, R8 ;  /* 0x000000240410723c */ /* 0x044fec0000001808 */
[----:B------:R-:W-:Y:S01]  /*579d0*/  HMMA.16816.F32 R8, R4, R40, R12 ;  /* 0x000000280408723c */ /* 0x000fe2000000180c */
[----:B------:R-:W2:-:S15]  /*579e0*/  LDL.LU.64 R12, [R1+0xd20] ;  /* 0x000d2000010c7983 */ /* 0x000e9e0000300a00 */
[----:B------:R-:W-:-:S01]  /*579f0*/  NOP ;  /* 0x0000000000007918 */ /* 0x000fc20000000000 */
[----:B------:R-:W-:Y:S04]  /*57a00*/  STL.64 [R1+0x5f0], R16 ;  /* 0x0005f01001007387 */ /* 0x000fe80000100a00 */
[----:B------:R-:W-:Y:S04]  /*57a10*/  STL.64 [R1+0x5f8], R18 ;  /* 0x0005f81201007387 */ /* 0x000fe80000100a00 */
[----:B------:R-:W0:Y:S04]  /*57a20*/  LDSM.16.MT88.4 R16, [R30+UR5+0x180] ;  /* 0x000180051e10783b */ /* 0x000e280008004200 */
[----:B------:R-:W2:Y:S04]  /*57a30*/  LDL.LU.64 R14, [R1+0xd28] ;  /* 0x000d2800010e7983 */ /* 0x000ea80000300a00 */
[----:B------:R-:W-:Y:S04]  /*57a40*/  STL.64 [R1+0x5e0], R8 ;  /* 0x0005e00801007387 */ /* 0x000fe80000100a00 */
[----:B------:R-:W-:Y:S04]  /*57a50*/  STL.64 [R1+0x5e8], R10 ;  /* 0x0005e80a01007387 */ /* 0x000fe80000100a00 */
[----:B------:R-:W-:Y:S04]  /*57a60*/  STL.64 [R1+0x6468], R42 ;  /* 0x0064682a01007387 */ /* 0x000fe80000100a00 */
[----:B------:R1:W-:Y:S04]  /*57a70*/  STL.64 [R1+0x6460], R40 ;  /* 0x0064602801007387 */ /* 0x0003e80000100a00 */
[----:B-1----:R-:W2:Y:S04]  /*57a80*/  LDL.LU.64 R40, [R1+0x500] ;  /* 0x0005000001287983 */ /* 0x002ea80000300a00 */
[----:B------:R-:W2:Y:S04]  /*57a90*/  LDL.LU.64 R42, [R1+0x508] ;  /* 0x00050800012a7983 */ /* 0x000ea80000300a00 */
[----:B------:R-:W2:Y:S04]  /*57aa0*/  LDL.LU.64 R8, [R1+0xbe0] ;  /* 0x000be00001087983 */ /* 0x000ea80000300a00 */
[----:B------:R-:W2:Y:S04]  /*57ab0*/  LDL.LU.64 R10, [R1+0xbe8] ;  /* 0x000be800010a7983 */ /* 0x000ea80000300a00 */
[----:B0-----:R-:W-:Y:S04]  /*57ac0*/  STL.64 [R1+0x6420], R18 ;  /* 0x0064201201007387 */ /* 0x001fe80000100a00 */
[----:B------:R0:W-:Y:S04]  /*57ad0*/  STL.64 [R1+0x6418], R16 ;  /* 0x0064181001007387 */ /* 0x0001e80000100a00 */
[----:B0-----:R-:W2:Y:S04]  /*57ae0*/  LDL.LU.64 R16, [R1+0x690] ;  /* 0x0006900001107983 */ /* 0x001ea80000300a00 */
[----:B------:R-:W2:Y:S01]  /*57af0*/  LDL.LU.64 R18, [R1+0x698] ;  /* 0x0006980001127983 */ /* 0x000ea20000300a00 */
[----:B---3--:R-:W-:-:S15]  /*57b00*/  HMMA.16816.F32 R20, R4, R44, R20 ;  /* 0x0000002c0414723c */ /* 0x008fde0000001814 */
[----:B------:R-:W-:-:S08]  /*57b10*/  NOP ;  /* 0x0000000000007918 */ /* 0x000fd00000000000 */
[----:B------:R-:W-:Y:S04]  /*57b20*/  STL.64 [R1+0x5d0], R20 ;  /* 0x0005d01401007387 */ /* 0x000fe80000100a00 */
[----:B------:R0:W-:Y:S04]  /*57b30*/  STL.64 [R1+0x5d8], R22 ;  /* 0x0005d81601007387 */ /* 0x0001e80000100a00 */
[----:B0-----:R-:W3:Y:S04]  /*57b40*/  LDL.LU.64 R22, [R1+0x6488] ;  /* 0x0064880001167983 */ /* 0x001ee80000300a00 */
[----:B------:R-:W3:Y:S01]  /*57b50*/  LDL.LU.64 R20, [R1+0x6480] ;  /* 0x0064800001147983 */ /* 0x000ee20000300a00 */
[----:B----4-:R-:W-:-:S15]  /*57b60*/  HMMA.16816.F32 R32, R4, R48, R32 ;  /* 0x000000300420723c */ /* 0x010fde0000001820 */
[----:B------:R-:W-:-:S08]  /*57b70*/  NOP ;  /* 0x0000000000007918 */ /* 0x000fd00000000000 */
[----:B------:R-:W-:Y:S04]  /*57b80*/  STL.64 [R1+0x5c0], R32 ;  /* 0x0005c02001007387 */ /* 0x000fe80000100a00 */
[----:B------:R0:W-:Y:S04]  /*57b90*/  STL.64 [R1+0x5c8], R34 ;  /* 0x0005c82201007387 */ /* 0x0001e80000100a00 */
[----:B0-----:R-:W4:Y:S04]  /*57ba0*/  LDL.LU R34, [R1+0x6478] ;  /* 0x0064780001227983 */ /* 0x001f280000300800 */
[----:B------:R-:W4:Y:S04]  /*57bb0*/  LDL.LU.64 R32, [R1+0x6470] ;  /* 0x0064700001207983 */ /* 0x000f280000300a00 */
[----:B------:R-:W-:Y:S04]  /*57bc0*/  STL.64 [R1+0x6458], R50 ;  /* 0x0064583201007387 */ /* 0x000fe80000100a00 */
[----:B------:R-:W-:Y:S01]  /*57bd0*/  STL.64 [R1+0x6450], R48 ;  /* 0x0064503001007387 */ /* 0x000fe20000100a00 */
[C---:B--2---:R-:W-:Y:S06]  /*57be0*/  HMMA.16816.F32 R16, R4.reuse, R52, R16 ;  /* 0x000000340410723c */ /* 0x044fec0000001810 */
[----:B------:R-:W-:-:S15]  /*57bf0*/  HMMA.16816.F32 R4, R4, R56, R40 ;  /* 0x000000380404723c */ /* 0x000fde0000001828 */
[----:B------:R-:W-:-:S02]  /*57c00*/  NOP ;  /* 0x0000000000007918 */ /* 0x000fc40000000000 */
[----:B------:R-:W-:Y:S04]  /*57c10*/  STL.64 [R1+0x5b0], R16 ;  /* 0x0005b01001007387 */ /* 0x000fe80000100a00 */
[----:B------:R-:W-:Y:S04]  /*57c20*/  STL.64 [R1+0x5b8], R18 ;  /* 0x0005b81201007387 */ /* 0x000fe80000100a00 */
[----:B------:R-:W-:Y:S04]  /*57c30*/  STL.64 [R1+0x300], R4 ;  /* 0x0003000401007387 */ /* 0x000fe80000100a00 */
[----:B------:R3:W-:Y:S04]  /*57c40*/  STL.64 [R1+0x308], R6 ;  /* 0x0003080601007387 */ /* 0x0007e80000100a00 */
[----:B------:R-:W-:Y:S04]  /*57c50*/  STL.64 [R1+0x6448], R58 ;  /* 0x0064483a01007387 */ /* 0x000fe80000100a00 */
[----:B------:R-:W-:Y:S01]  /*57c60*/  STL.64 [R1+0x6440], R56 ;  /* 0x0064403801007387 */ /* 0x000fe20000100a00 */
[----:B---3--:R-:W-:-:S15]  /*57c70*/  HMMA.16816.F32 R4, R20, R24, R12 ;  /* 0x000000181404723c */ /* 0x008fde000000180c */
[----:B------:R-:W-:-:S08]  /*57c80*/  NOP ;  /* 0x0000000000007918 */ /* 0x000fd00000000000 */
[----:B------:R0:W-:Y:S04]  /*57c90*/  STL.64 [R1+0x550], R4 ;  /* 0x0005500401007387 */ /* 0x0001e80000100a00 */
[----:B------:R1:W-:Y:S04]  /*57ca0*/  STL.64 [R1+0x558], R6 ;  /* 0x0005580601007387 */ /* 0x0003e80000100a00 */
[----:B------:R-:W2:Y:S04]  /*57cb0*/  LDL.LU.64 R40, [R1+0xad0] ;  /* 0x000ad00001287983 */ /* 0x000ea80000300a00 */
[----:B------:R-:W2:Y:S01]  /*57cc0*/  LDL.LU.64 R42, [R1+0xad8] ;  /* 0x000ad800012a7983 */ /* 0x000ea20000300a00 */
[----:B------:R-:W-:Y:S03]  /*57cd0*/  HMMA.16816.F32 R8, R20, R28, R8 ;  /* 0x0000001c1408723c */ /* 0x000fe60000001808 */
[----:B0-----:R-:W3:Y:S04]  /*57ce0*/  LDL.LU.64 R4, [R1+0x9d0] ;  /* 0x0009d00001047983 */ /* 0x001ee80000300a00 */
[----:B-1----:R-:W3:Y:S01]  /*57cf0*/  LDL.LU.64 R6, [R1+0x9d8] ;  /* 0x0009d80001067983 */ /* 0x002ee20000300a00 */
[----:B----4-:R-:W-:-:S02]  /*57d00*/  IMAD R32, R32, 0x210, RZ ;  /* 0x0000021020207824 */ /* 0x010fc400078e02ff */
[----:B------:R-:W-:Y:S01]  /*57d10*/  IMAD.SHL.U32 R33, R33, 0x2, RZ ;  /* 0x0000000221217824 */ /* 0x000fe200078e00ff */
[----:B------:R-:W4:Y:S04]  /*57d20*/  LDL.LU.64 R48, [R1+0x900] ;  /* 0x0009000001307983 */ /* 0x000f280000300a00 */
[----:B------:R-:W-:Y:S01]  /*57d30*/  LOP3.LUT R12, R32, 0x10, R33, 0x78, !PT ;  /* 0x00000010200c7812 */ /* 0x000fe200078e7821 */
[----:B------:R-:W4:Y:S03]  /*57d40*/  LDL.LU.64 R50, [R1+0x908] ;  /* 0x0009080001327983 */ /* 0x000f260000300a00 */
[----:B------:R-:W-:-:S04]  /*57d50*/  LOP3.LUT R12, R12, 0x1000, R34, 0xf8, !PT ;  /* 0x000010000c0c7812 */ /* 0x000fc800078ef822 */
[----:B------:R0:W-:Y:S04]  /*57d60*/  STL.64 [R1+0x540], R8 ;  /* 0x0005400801007387 */ /* 0x0001e80000100a00 */
[----:B------:R1:W-:Y:S04]  /*57d70*/  STL.64 [R1+0x548], R10 ;  /* 0x0005480a01007387 */ /* 0x0003e80000100a00 */
[----:B------:R-:W3:Y:S04]  /*57d80*/  LDL.LU.64 R32, [R1+0x6e0] ;  /* 0x0006e00001207983 */ /* 0x000ee80000300a00 */
[----:B------:R-:W3:Y:S04]  /*57d90*/  LDL.LU.64 R34, [R1+0x6e8] ;  /* 0x0006e80001227983 */ /* 0x000ee80000300a00 */
[----:B------:R-:W3:Y:S04]  /*57da0*/  LDL.LU.64 R56, [R1+0x670] ;  /* 0x0006700001387983 */ /* 0x000ee80000300a00 */
[----:B------:R-:W3:Y:S04]  /*57db0*/  LDL.LU.64 R58, [R1+0x678] ;  /* 0x00067800013a7983 */ /* 0x000ee80000300a00 */
[----:B0-----:R-:W3:Y:S04]  /*57dc0*/  LDL.LU.64 R8, [R1+0x590] ;  /* 0x0005900001087983 */ /* 0x001ee80000300a00 */
[----:B-1----:R-:W3:Y:S04]  /*57dd0*/  LDL.LU.64 R10, [R1+0x598] ;  /* 0x00059800010a7983 */ /* 0x002ee80000300a00 */
[----:B------:R0:W-:Y:S04]  /*57de0*/  STL.64 [R1+0x6428], R28 ;  /* 0x0064281c01007387 */ /* 0x0001e80000100a00 */
[----:B0-----:R-:W3:Y:S04]  /*57df0*/  LDL.LU.64 R28, [R1+0xca0] ;  /* 0x000ca000011c7983 */ /* 0x001ee80000300a00 */
[----:B------:R-:W3:Y:S04]  /*57e00*/  LDL.LU.64 R30, [R1+0xca8] ;  /* 0x000ca800011e7983 */ /* 0x000ee80000300a00 */
[----:B------:R-:W3:Y:S04]  /*57e10*/  LDL.LU.64 R16, [R1+0xba0] ;  /* 0x000ba00001107983 */ /* 0x000ee80000300a00 */
[----:B------:R-:W3:Y:S01]  /*57e20*/  LDL.LU.64 R18, [R1+0xba8] ;  /* 0x000ba80001127983 */ /* 0x000ee20000300a00 */
[----:B--2---:R-:W-:-:S15]  /*57e30*/  HMMA.16816.F32 R40, R20, R36, R40 ;  /* 0x000000241428723c */ /* 0x004fde0000001828 */
[----:B------:R-:W-:-:S08]  /*57e40*/  NOP ;  /* 0x0000000000007918 */ /* 0x000fd00000000000 */
[----:B------:R-:W-:Y:S04]  /*57e50*/  STL.64 [R1+0x530], R40 ;  /* 0x0005302801007387 */ /* 0x000fe80000100a00 */
[----:B------:R0:W-:Y:S04]  /*57e60*/  STL.64 [R1+0x538], R42 ;  /* 0x0005382a01007387 */ /* 0x0001e80000100a00 */
[----:B0-----:R-:W2:Y:S04]  /*57e70*/  LDL.LU.64 R42, [R1+0x6468] ;  /* 0x00646800012a7983 */ /* 0x001ea80000300a00 */
[----:B------:R-:W3:Y:S01]  /*57e80*/  LDL.LU.64 R40, [R1+0x6460] ;  /* 0x0064600001287983 */ /* 0x000ee20000300a00 */
[----:B------:R-:W-:Y:S01]  /*57e90*/  LOP3.LUT R12, R12, 0x40, RZ, 0x3c, !PT ;  /* 0x000000400c0c7812 */ /* 0x000fe200078e3cff */
[C---:B----4-:R-:W-:Y:S06]  /*57ea0*/  HMMA.16816.F32 R48, R20.reuse, R44, R48 ;  /* 0x0000002c1430723c */ /* 0x050fec0000001830 */
[----:B---3--:R-:W-:-:S15]  /*57eb0*/  HMMA.16816.F32 R4, R20, R40, R4 ;  /* 0x000000281404723c */ /* 0x008fde0000001804 */
[----:B------:R-:W-:-:S08]  /*57ec0*/  NOP ;  /* 0x0000000000007918 */ /* 0x000fd00000000000 */
[----:B------:R-:W-:Y:S04]  /*57ed0*/  STL.64 [R1+0x520], R4 ;  /* 0x0005200401007387 */ /* 0x000fe80000100a00 */
[----:B------:R-:W-:Y:S04]  /*57ee0*/  STL.64 [R1+0x528], R6 ;  /* 0x0005280601007387 */ /* 0x000fe80000100a00 */
[----:B------:R-:W0:Y:S04]  /*57ef0*/  LDSM.16.MT88.4 R4, [R12+UR5] ;  /* 0x000000050c04783b */ /* 0x000e280008004200 */
[----:B0-----:R-:W-:Y:S04]  /*57f00*/  STL.64 [R1+0x63e8], R6 ;  /* 0x0063e80601007387 */ /* 0x001fe80000100a00 */
[----:B------:R0:W-:Y:S04]  /*57f10*/  STL.64 [R1+0x63e0], R4 ;  /* 0x0063e00401007387 */ /* 0x0001e80000100a00 */
[----:B0-----:R-:W3:Y:S04]  /*57f20*/  LDL.LU.64 R4, [R1+0xa90] ;  /* 0x000a900001047983 */ /* 0x001ee80000300a00 */
[----:B------:R-:W3:Y:S04]  /*57f30*/  LDL.LU.64 R6, [R1+0xa98] ;  /* 0x000a980001067983 */ /* 0x000ee80000300a00 */
[----:B------:R-:W-:Y:S04]  /*57f40*/  STL.64 [R1+0x510], R48 ;  /* 0x0005103001007387 */ /* 0x000fe80000100a00 */
[----:B------:R0:W-:Y:S04]  /*57f50*/  STL.64 [R1+0x518], R50 ;  /* 0x0005183201007387 */ /* 0x0001e80000100a00 */
[----:B0-----:R-:W4:Y:S04]  /*57f60*/  LDL.LU.64 R50, [R1+0x6458] ;  /* 0x0064580001327983 */ /* 0x001f280000300a00 */
[----:B------:R-:W2:Y:S01]  /*57f70*/  LDL.LU.64 R48, [R1+0x6450] ;  /* 0x0064500001307983 */ /* 0x000ea20000300a00 */
[C---:B------:R-:W-:Y:S06]  /*57f80*/  HMMA.16816.F32 R56, R20.reuse, R52, R56 ;  /* 0x000000341438723c */ /* 0x040fec0000001838 */
[----:B--2---:R-:W-:-:S15]  /*57f90*/  HMMA.16816.F32 R32, R20, R48, R32 ;  /* 0x000000301420723c */ /* 0x004fde0000001820 */
[----:B------:R-:W-:-:S08]  /*57fa0*/  NOP ;  /* 0x0000000000007918 */ /* 0x000fd00000000000 */
        /* <DEDUP_REMOVED lines=12> */
[----:B------:R0:W-:Y:S04]  /*58070*/  STL.64 [R1+0x1d0], R20 ;  /* 0x0001d01401007387 */ /* 0x0001e80000100a00 */
[----:B------:R1:W-:Y:S04]  /*58080*/  STL.64 [R1+0x1d8], R22 ;  /* 0x0001d81601007387 */ /* 0x0003e80000100a00 */
[----:B0-----:R-:W2:Y:S04]  /*58090*/  LDL.LU.64 R20, [R1+0x890] ;  /* 0x0008900001147983 */ /* 0x001ea80000300a00 */
[----:B-1----:R-:W2:Y:S01]  /*580a0*/  LDL.LU.64 R22, [R1+0x898] ;  /* 0x0008980001167983 */ /* 0x002ea20000300a00 */
[----:B---3--:R-:W-:-:S15]  /*580b0*/  HMMA.16816.F32 R28, R8, R24, R28 ;  /* 0x00000018081c723c */ /* 0x008fde000000181c */
[----:B------:R-:W-:-:S08]  /*580c0*/  NOP ;  /* 0x0000000000007918 */ /* 0x000fd00000000000 */
[----:B------:R0:W-:Y:S04]  /*580d0*/  STL.64 [R1+0x110], R28 ;  /* 0x0001101c01007387 */ /* 0x0001e80000100a00 */
[----:B------:R-:W-:Y:S04]  /*580e0*/  STL.64 [R1+0x118], R30 ;  /* 0x0001181e01007387 */ /* 0x000fe80000100a00 */
[----:B0-----:R-:W3:Y:S01]  /*580f0*/  LDL.LU.64 R28, [R1+0x6428] ;  /* 0x00642800011c7983 */ /* 0x001ee20000300a00 */
[C---:B------:R-:W-:Y:S06]  /*58100*/  HMMA.16816.F32 R4, R8.reuse, R36, R4 ;  /* 0x000000240804723c */ /* 0x040fec0000001804 */
[----:B---3--:R-:W-:-:S15]  /*58110*/  HMMA.16816.F32 R16, R8, R28, R16 ;  /* 0x0000001c0810723c */ /* 0x008fde0000001810 */
[----:B------:R-:W-:-:S08]  /*58120*/  NOP ;  /* 0x0000000000007918 */ /* 0x000fd00000000000 */
[----:B------:R-:W-:Y:S04]  /*58130*/  STL.64 [R1+0x100], R16 ;  /* 0x0001001001007387 */ /* 0x000fe80000100a00 */
[----:B------:R0:W-:Y:S04]  /*58140*/  STL.64 [R1+0x108], R18 ;  /* 0x0001081201007387 */ /* 0x0001e80000100a00 */
[----:B0-----:R-:W3:Y:S04]  /*58150*/  LDL.LU.64 R18, [R1+0x6420] ;  /* 0x0064200001127983 */ /* 0x001ee80000300a00 */
[----:B------:R-:W3:Y:S04]  /*58160*/  LDL.LU.64 R16, [R1+0x6418] ;  /* 0x0064180001107983 */ /* 0x000ee80000300a00 */
[----:B------:R0:W-:Y:S04]  /*58170*/  STL.64 [R1+0x6410], R28 ;  /* 0x0064101c01007387 */ /* 0x0001e80000100a00 */
[----:B0-----:R-:W4:Y:S04]  /*58180*/  LDL.LU.64 R28, [R1+0x6d0] ;  /* 0x0006d000011c7983 */ /* 0x001f280000300a00 */
[----:B------:R-:W4:Y:S04]  /*58190*/  LDL.LU.64 R30, [R1+0x6d8] ;  /* 0x0006d800011e7983 */ /* 0x000f280000300a00 */
[----:B------:R0:W-:Y:S04]  /*581a0*/  STL.64 [R1+0xf0], R4 ;  /* 0x0000f00401007387 */ /* 0x0001e80000100a00 */
[----:B------:R1:W-:Y:S04]  /*581b0*/  STL.64 [R1+0xf8], R6 ;  /* 0x0000f80601007387 */ /* 0x0003e80000100a00 */
[----:B0-----:R-:W3:Y:S04]  /*581c0*/  LDL.LU.64 R4, [R1+0x4c0] ;  /* 0x0004c00001047983 */ /* 0x001ee80000300a00 */
[----:B-1----:R-:W3:Y:S04]  /*581d0*/  LDL.LU.64 R6, [R1+0x4c8] ;  /* 0x0004c80001067983 */ /* 0x002ee80000300a00 */
[----:B------:R-:W-:Y:S04]  /*581e0*/  STL.64 [R1+0x6408], R38 ;  /* 0x0064082601007387 */ /* 0x000fe80000100a00 */
[----:B------:R0:W-:Y:S04]  /*581f0*/  STL.64 [R1+0x6400], R36 ;  /* 0x0064002401007387 */ /* 0x0001e80000100a00 */
[----:B0-----:R-:W2:Y:S04]  /*58200*/  LDL.LU.64 R36, [R1+0x990] ;  /* 0x0009900001247983 */ /* 0x001ea80000300a00 */
[----:B------:R-:W2:Y:S02]  /*58210*/  LDL.LU.64 R38, [R1+0x998] ;  /* 0x0009980001267983 */ /* 0x000ea40000300a00 */
[----:B--2---:R-:W-:-:S15]  /*58220*/  HMMA.16816.F32 R36, R8, R40, R36 ;  /* 0x000000280824723c */ /* 0x004fde0000001824 */
[----:B------:R-:W-:-:S08]  /*58230*/  NOP ;  /* 0x0000000000007918 */ /* 0x000fd00000000000 */
[----:B------:R-:W-:Y:S04]  /*58240*/  STL.64 [R1+0xe0], R36 ;  /* 0x0000e02401007387 */ /* 0x000fe80000100a00 */
[----:B------:R0:W-:Y:S02]  /*58250*/  STL.64 [R1+0xe8], R38 ;  /* 0x0000e82601007387 */ /* 0x0001e40000100a00 */
[----:B0-----:R-:W-:Y:S02]  /*58260*/  HMMA.16816.F32 R36, R8, R44, R20 ;  /* 0x0000002c0824723c */ /* 0x001fe40000001814 */
[----:B------:R-:W0:Y:S04]  /*58270*/  LDSM.16.MT88.4 R20, [R12+UR5+0x80] ;  /* 0x000080050c14783b */ /* 0x000e280008004200 */
[----:B0-----:R-:W-:-:S15]  /*58280*/  STL.64 [R1+0x63d0], R22 ;  /* 0x0063d01601007387 */ /* 0x001fde0000100a00 */
[----:B------:R-:W-:-:S02]  /*58290*/  NOP ;  /* 0x0000000000007918 */ /* 0x000fc40000000000 */
[----:B------:R-:W-:Y:S04]  /*582a0*/  STL.64 [R1+0xd0], R36 ;  /* 0x0000d02401007387 */ /* 0x000fe80000100a00 */
[----:B------:R4:W-:Y:S02]  /*582b0*/  STL.64 [R1+0xd8], R38 ;  /* 0x0000d82601007387 */ /* 0x0009e40000100a00 */
[----:B----4-:R-:W-:Y:S02]  /*582c0*/  HMMA.16816.F32 R36, R8, R48, R28 ;  /* 0x000000300824723c */ /* 0x010fe4000000181c */
[----:B------:R0:W-:Y:S04]  /*582d0*/  STL.64 [R1+0x63c8], R20 ;  /* 0x0063c81401007387 */ /* 0x0001e80000100a00 */
[----:B------:R-:W2:-:S15]  /*582e0*/  LDL.LU.64 R28, [R1+0xc90] ;  /* 0x000c9000011c7983 */ /* 0x000e9e0000300a00 */
[----:B------:R-:W-:-:S02]  /*582f0*/  NOP ;  /* 0x0000000000007918 */ /* 0x000fc40000000000 */
[----:B------:R1:W-:Y:S04]  /*58300*/  STL.64 [R1+0x490], R36 ;  /* 0x0004902401007387 */ /* 0x0003e80000100a00 */
[----:B------:R4:W-:Y:S04]  /*58310*/  STL.64 [R1+0x498], R38 ;  /* 0x0004982601007387 */ /* 0x0009e80000100a00 */
[----:B------:R-:W2:Y:S01]  /*58320*/  LDL.LU.64 R30, [R1+0xc98] ;  /* 0x000c9800011e7983 */ /* 0x000ea20000300a00 */
[C---:B0-----:R-:W-:Y:S06]  /*58330*/  HMMA.16816.F32 R20, R8.reuse, R52, R32 ;  /* 0x000000340814723c */ /* 0x041fec0000001820 */
[----:B---3--:R-:W-:Y:S01]  /*58340*/  HMMA.16816.F32 R4, R8, R56, R4 ;  /* 0x000000380804723c */ /* 0x008fe20000001804 */
[----:B------:R-:W0:-:S15]  /*58350*/  LDSM.16.MT88.4 R8, [R12+UR5+0x100] ;  /* 0x000100050c08783b */ /* 0x000e1e0008004200 */
[----:B------:R-:W-:-:S01]  /*58360*/  NOP ;  /* 0x0000000000007918 */ /* 0x000fc20000000000 */
[----:B------:R3:W-:Y:S04]  /*58370*/  STL.64 [R1+0x480], R20 ;  /* 0x0004801401007387 */ /* 0x0007e80000100a00 */
[----:B------:R3:W-:Y:S04]  /*58380*/  STL.64 [R1+0x488], R22 ;  /* 0x0004881601007387 */ /* 0x0007e80000100a00 */
[----:B-1----:R-:W2:Y:S04]  /*58390*/  LDL.LU.64 R36, [R1+0xb90] ;  /* 0x000b900001247983 */ /* 0x002ea80000300a00 */
[----:B----4-:R-:W4:Y:S04]  /*583a0*/  LDL.LU.64 R38, [R1+0xb98] ;  /* 0x000b980001267983 */ /* 0x010f280000300a00 */
[----:B---3--:R-:W3:Y:S04]  /*583b0*/  LDL.LU.64 R20, [R1+0x980] ;  /* 0x0009800001147983 */ /* 0x008ee80000300a00 */
[----:B------:R-:W3:Y:S04]  /*583c0*/  LDL.LU.64 R22, [R1+0x988] ;  /* 0x0009880001167983 */ /* 0x000ee80000300a00 */
[----:B------:R-:W-:Y:S04]  /*583d0*/  STL.64 [R1+0x63f8], R54 ;  /* 0x0063f83601007387 */ /* 0x000fe80000100a00 */
[----:B------:R1:W-:Y:S04]  /*583e0*/  STL.64 [R1+0x63f0], R52 ;  /* 0x0063f03401007387 */ /* 0x0003e80000100a00 */
[----:B-1----:R-:W3:Y:S04]  /*583f0*/  LDL.LU.64 R52, [R1+0x6b0] ;  /* 0x0006b00001347983 */ /* 0x002ee80000300a00 */
[----:B------:R-:W3:Y:S04]  /*58400*/  LDL.LU.64 R54, [R1+0x6b8] ;  /* 0x0006b80001367983 */ /* 0x000ee80000300a00 */
[----:B------:R1:W-:Y:S04]  /*58410*/  STL.64 [R1+0xc0], R4 ;  /* 0x0000c00401007387 */ /* 0x0003e80000100a00 */
[----:B------:R0:W-:Y:S04]  /*58420*/  STL.64 [R1+0xc8], R6 ;  /* 0x0000c80601007387 */ /* 0x0001e80000100a00 */
[----:B-1----:R-:W3:Y:S04]  /*58430*/  LDL.LU.64 R4, [R1+0x5a0] ;  /* 0x0005a00001047983 */ /* 0x002ee80000300a00 */
[----:B0-----:R-:W3:Y:S04]  /*58440*/  LDL.LU.64 R6, [R1+0x5a8] ;  /* 0x0005a80001067983 */ /* 0x001ee80000300a00 */
[----:B------:R-:W3:Y:S04]  /*58450*/  LDL.LU.64 R32, [R1+0x450] ;  /* 0x0004500001207983 */ /* 0x000ee80000300a00 */
[----:B------:R-:W3:Y:S04]  /*58460*/  LDL.LU.64 R34, [R1+0x458] ;  /* 0x0004580001227983 */ /* 0x000ee80000300a00 */
[----:B------:R-:W-:Y:S04]  /*58470*/  STL.64 [R1+0x6398], R10 ;  /* 0x0063980a01007387 */ /* 0x000fe80000100a00 */
[----:B------:R0:W-:Y:S04]  /*58480*/  STL.64 [R1+0x6390], R8 ;  /* 0x0063900801007387 */ /* 0x0001e80000100a00 */
[----:B0-----:R-:W3:Y:S04]  /*58490*/  LDL.LU.64 R8, [R1+0x870] ;  /* 0x0008700001087983 */ /* 0x001ee80000300a00 */
[----:B------:R-:W3:Y:S01]  /*584a0*/  LDL.LU.64 R10, [R1+0x878] ;  /* 0x00087800010a7983 */ /* 0x000ee20000300a00 */
[----:B--2---:R-:W-:-:S15]  /*584b0*/  HMMA.16816.F32 R28, R16, R24, R28 ;  /* 0x00000018101c723c */ /* 0x004fde000000181c */
[----:B------:R-:W-:-:S08]  /*584c0*/  NOP ;  /* 0x0000000000007918 */ /* 0x000fd00000000000 */
[----:B------:R0:W-:Y:S04]  /*584d0*/  STL.64 [R1+0xa0], R28 ;  /* 0x0000a01c01007387 */ /* 0x0001e80000100a00 */
[----:B------:R-:W-:Y:S04]  /*584e0*/  STL.64 [R1+0xa8], R30 ;  /* 0x0000a81e01007387 */ /* 0x000fe80000100a00 */
[----:B0-----:R-:W4:Y:S02]  /*584f0*/  LDL.LU.64 R28, [R1+0x6410] ;  /* 0x00641000011c7983 */ /* 0x001f240000300a00 */
[----:B----4-:R-:W-:-:S15]  /*58500*/  HMMA.16816.F32 R36, R16, R28, R36 ;  /* 0x0000001c1024723c */ /* 0x010fde0000001824 */
[----:B------:R-:W-:-:S08]  /*58510*/  NOP ;  /* 0x0000000000007918 */ /* 0x000fd00000000000 */
[----:B------:R-:W-:Y:S04]  /*58520*/  STL.64 [R1+0x90], R36 ;  /* 0x0000902401007387 */ /* 0x000fe80000100a00 */
[----:B------:R0:W-:Y:S04]  /*58530*/  STL.64 [R1+0x98], R38 ;  /* 0x0000982601007387 */ /* 0x0001e80000100a00 */
[----:B0-----:R-:W2:Y:S04]  /*58540*/  LDL.LU.64 R38, [R1+0x6408] ;  /* 0x0064080001267983 */ /* 0x001ea80000300a00 */
[----:B------:R-:W4:Y:S04]  /*58550*/  LDL.LU.64 R36, [R1+0x6400] ;  /* 0x0064000001247983 */ /* 0x000f280000300a00 */
[----:B------:R0:W-:Y:S04]  /*58560*/  STL.64 [R1+0x63d8], R28 ;  /* 0x0063d81c01007387 */ /* 0x0001e80000100a00 */
[----:B0-----:R-:W4:Y:S04]  /*58570*/  LDL.LU.64 R28, [R1+0xa80] ;  /* 0x000a8000011c7983 */ /* 0x001f280000300a00 */
[----:B------:R-:W4:Y:S01]  /*58580*/  LDL.LU.64 R30, [R1+0xa88] ;  /* 0x000a8800011e7983 */ /* 0x000f220000300a00 */
[C---:B---3--:R-:W-:Y:S06]  /*58590*/  HMMA.16816.F32 R20, R16.reuse, R40, R20 ;  /* 0x000000281014723c */ /* 0x048fec0000001814 */
[C---:B------:R-:W-:Y:S06]  /*585a0*/  HMMA.16816.F32 R8, R16.reuse, R44, R8 ;  /* 0x0000002c1008723c */ /* 0x040fec0000001808 */
[C---:B------:R-:W-:Y:S06]  /*585b0*/  HMMA.16816.F32 R52, R16.reuse, R48, R52 ;  /* 0x000000301034723c */ /* 0x040fec0000001834 */
[----:B----4-:R-:W-:-:S15]  /*585c0*/  HMMA.16816.F32 R28, R16, R36, R28 ;  /* 0x00000024101c723c */ /* 0x010fde000000181c */
[----:B------:R-:W-:-:S08]  /*585d0*/  NOP ;  /* 0x0000000000007918 */ /* 0x000fd00000000000 */
[----:B------:R0:W-:Y:S04]  /*585e0*/  STL.64 [R1+0x80], R28 ;  /* 0x0000801c01007387 */ /* 0x0001e80000100a00 */
[----:B------:R1:W-:Y:S04]  /*585f0*/  STL.64 [R1+0x88], R30 ;  /* 0x0000881e01007387 */ /* 0x0003e80000100a00 */
[----:B0-----:R-:W3:Y:S04]  /*58600*/  LDL.LU.64 R28, [R1+0xda0] ;  /* 0x000da000011c7983 */ /* 0x001ee80000300a00 */
[----:B-1----:R-:W3:Y:S04]  /*58610*/  LDL.LU.64 R30, [R1+0xda8] ;  /* 0x000da800011e7983 */ /* 0x002ee80000300a00 */
[----:B------:R0:W-:Y:S04]  /*58620*/  STL.64 [R1+0x70], R20 ;  /* 0x0000701401007387 */ /* 0x0001e80000100a00 */
[----:B------:R1:W-:Y:S04]  /*58630*/  STL.64 [R1+0x78], R22 ;  /* 0x0000781601007387 */ /* 0x0003e80000100a00 */
[----:B0-----:R-:W4:Y:S04]  /*58640*/  LDL.LU.64 R20, [R1+0xc60] ;  /* 0x000c600001147983 */ /* 0x001f280000300a00 */
[----:B-1----:R-:W4:Y:S04]  /*58650*/  LDL.LU.64 R22, [R1+0xc68] ;  /* 0x000c680001167983 */ /* 0x002f280000300a00 */
[----:B------:R0:W-:Y:S04]  /*58660*/  STL.64 [R1+0x60], R8 ;  /* 0x0000600801007387 */ /* 0x0001e80000100a00 */
[----:B------:R1:W-:Y:S04]  /*58670*/  STL.64 [R1+0x68], R10 ;  /* 0x0000680a01007387 */ /* 0x0003e80000100a00 */
[----:B0-----:R-:W2:Y:S04]  /*58680*/  LDL.LU.64 R8, [R1+0xa40] ;  /* 0x000a400001087983 */ /* 0x001ea80000300a00 */
[----:B-1----:R-:W2:Y:S04]  /*58690*/  LDL.LU.64 R10, [R1+0xa48] ;  /* 0x000a4800010a7983 */ /* 0x002ea80000300a00 */
[----:B------:R-:W-:Y:S04]  /*586a0*/  STL.64 [R1+0x3d0], R52 ;  /* 0x0003d03401007387 */ /* 0x000fe80000100a00 */
[----:B------:R0:W-:Y:S04]  /*586b0*/  STL.64 [R1+0x3d8], R54 ;  /* 0x0003d83601007387 */ /* 0x0001e80000100a00 */
[----:B0-----:R-:W2:Y:S04]  /*586c0*/  LDL.LU.64 R54, [R1+0x63f8] ;  /* 0x0063f80001367983 */ /* 0x001ea80000300a00 */
[----:B------:R-:W3:Y:S02]  /*586d0*/  LDL.LU.64 R52, [R1+0x63f0] ;  /* 0x0063f00001347983 */ /* 0x000ee40000300a00 */
[----:B---3--:R-:W-:-:S15]  /*586e0*/  HMMA.16816.F32 R4, R16, R52, R4 ;  /* 0x000000341004723c */ /* 0x008fde0000001804 */
[----:B------:R-:W-:-:S08]  /*586f0*/  NOP ;  /* 0x0000000000007918 */ /* 0x000fd00000000000 */
[----:B------:R-:W-:Y:S04]  /*58700*/  STL.64 [R1+0x3c0], R4 ;  /* 0x0003c00401007387 */ /* 0x000fe80000100a00 */
[----:B------:R0:W-:Y:S04]  /*58710*/  STL.64 [R1+0x3c8], R6 ;  /* 0x0003c80601007387 */ /* 0x0001e80000100a00 */
[----:B0-----:R-:W3:Y:S04]  /*58720*/  LDL.LU.64 R6, [R1+0x63e8] ;  /* 0x0063e80001067983 */ /* 0x001ee80000300a00 */
[----:B------:R-:W3:Y:S01]  /*58730*/  LDL.LU.64 R4, [R1+0x63e0] ;  /* 0x0063e00001047983 */ /* 0x000ee20000300a00 */
[----:B------:R-:W-:Y:S03]  /*58740*/  HMMA.16816.F32 R32, R16, R56, R32 ;  /* 0x000000381020723c */ /* 0x000fe60000001820 */
[----:B------:R-:W0:-:S15]  /*58750*/  LDSM.16.MT88.4 R16, [R12+UR5+0x180] ;  /* 0x000180050c10783b */ /* 0x000e1e0008004200 */
[----:B------:R-:W-:-:S05]  /*58760*/  NOP ;  /* 0x0000000000007918 */ /* 0x000fca0000000000 */
[----:B------:R1:W-:Y:S04]  /*58770*/  STL.64 [R1+0x30], R32 ;  /* 0x0000302001007387 */ /* 0x0003e80000100a00 */
[----:B------:R4:W-:Y:S04]  /*58780*/  STL.64 [R1+0x38], R34 ;  /* 0x0000382201007387 */ /* 0x0009e80000100a00 */
[----:B-1----:R-:W2:Y:S04]  /*58790*/  LDL.LU.64 R32, [R1+0x850] ;  /* 0x0008500001207983 */ /* 0x002ea80000300a00 */
[----:B----4-:R-:W4:Y:S04]  /*587a0*/  LDL.LU.64 R34, [R1+0x858] ;  /* 0x0008580001227983 */ /* 0x010f280000300a00 */
        /* <DEDUP_REMOVED lines=8> */
[----:B------:R0:W-:Y:S04]  /*58830*/  STL.64 [R1+0x2f0], R28 ;  /* 0x0002f01c01007387 */ /* 0x0001e80000100a00 */
[----:B------:R-:W-:Y:S04]  /*58840*/  STL.64 [R1+0x2f8], R30 ;  /* 0x0002f81e01007387 */ /* 0x000fe80000100a00 */
[----:B0-----:R-:W3:Y:S02]  /*58850*/  LDL.LU.64 R28, [R1+0x63d8] ;  /* 0x0063d800011c7983 */ /* 0x001ee40000300a00 */
[----:B---3--:R-:W-:-:S15]  /*58860*/  HMMA.16816.F32 R20, R4, R28, R20 ;  /* 0x0000001c0414723c */ /* 0x008fde0000001814 */
[----:B------:R-:W-:-:S08]  /*58870*/  NOP ;  /* 0x0000000000007918 */ /* 0x000fd00000000000 */
[----:B------:R-:W-:Y:S04]  /*58880*/  STL.64 [R1+0x2e0], R20 ;  /* 0x0002e01401007387 */ /* 0x000fe80000100a00 */
[----:B------:R0:W-:Y:S04]  /*58890*/  STL.64 [R1+0x2e8], R22 ;  /* 0x0002e81601007387 */ /* 0x0001e80000100a00 */
[----:B0-----:R-:W3:Y:S04]  /*588a0*/  LDL.LU.64 R22, [R1+0x63d0] ;  /* 0x0063d00001167983 */ /* 0x001ee80000300a00 */
[----:B------:R-:W3:Y:S04]  /*588b0*/  LDL.LU.64 R20, [R1+0x63c8] ;  /* 0x0063c80001147983 */ /* 0x000ee80000300a00 */
[----:B------:R0:W-:Y:S04]  /*588c0*/  STL.64 [R1+0x63c0], R28 ;  /* 0x0063c01c01007387 */ /* 0x0001e80000100a00 */
[----:B0-----:R-:W3:Y:S04]  /*588d0*/  LDL.LU.64 R28, [R1+0xb60] ;  /* 0x000b6000011c7983 */ /* 0x001ee80000300a00 */
[----:B------:R-:W3:Y:S01]  /*588e0*/  LDL.LU.64 R30, [R1+0xb68] ;  /* 0x000b6800011e7983 */ /* 0x000ee20000300a00 */
[C---:B--2---:R-:W-:Y:S06]  /*588f0*/  HMMA.16816.F32 R8, R4.reuse, R40, R8 ;  /* 0x000000280408723c */ /* 0x044fec0000001808 */
[C---:B----4-:R-:W-:Y:S06]  /*58900*/  HMMA.16816.F32 R16, R4.reuse, R44, R16 ;  /* 0x0000002c0410723c */ /* 0x050fec0000001810 */
[----:B---3--:R-:W-:-:S15]  /*58910*/  HMMA.16816.F32 R28, R4, R36, R28 ;  /* 0x00000024041c723c */ /* 0x008fde000000181c */
[----:B------:R-:W-:-:S08]  /*58920*/  NOP ;  /* 0x0000000000007918 */ /* 0x000fd00000000000 */
[----:B------:R-:W-:Y:S04]  /*58930*/  STL.64 [R1+0x2d0], R28 ;  /* 0x0002d01c01007387 */ /* 0x000fe80000100a00 */
[----:B------:R-:W-:Y:S04]  /*58940*/  STL.64 [R1+0x2d8], R30 ;  /* 0x0002d81e01007387 */ /* 0x000fe80000100a00 */
[----:B------:R0:W-:Y:S04]  /*58950*/  STL.64 [R1+0x2c0], R8 ;  /* 0x0002c00801007387 */ /* 0x0001e80000100a00 */
[----:B------:R1:W-:Y:S04]  /*58960*/  STL.64 [R1+0x2c8], R10 ;  /* 0x0002c80a01007387 */ /* 0x0003e80000100a00 */
[----:B0-----:R-:W2:Y:S04]  /*58970*/  LDL.LU.64 R8, [R1+0x4d0] ;  /* 0x0004d00001087983 */ /* 0x001ea80000300a00 */
[----:B-1----:R-:W2:Y:S01]  /*58980*/  LDL.LU.64 R10, [R1+0x4d8] ;  /* 0x0004d800010a7983 */ /* 0x002ea20000300a00 */
[----:B------:R-:W0:Y:S03]  /*58990*/  S2R R31, SR_TID.X ;  /* 0x00000000001f7919 */ /* 0x000e260000002100 */
[----:B------:R-:W-:Y:S04]  /*589a0*/  STL.64 [R1+0x2b0], R16 ;  /* 0x0002b01001007387 */ /* 0x000fe80000100a00 */
[----:B------:R1:W-:Y:S02]  /*589b0*/  STL.64 [R1+0x2b8], R18 ;  /* 0x0002b81201007387 */ /* 0x0003e40000100a00 */
[----:B-1----:R-:W-:Y:S02]  /*589c0*/  HMMA.16816.F32 R16, R4, R48, R32 ;  /* 0x000000300410723c */ /* 0x002fe40000001820 */
[----:B------:R-:W-:Y:S04]  /*589d0*/  STL.64 [R1+0x63b8], R46 ;  /* 0x0063b82e01007387 */ /* 0x000fe80000100a00 */
[----:B------:R-:W-:Y:S01]  /*589e0*/  STL.64 [R1+0x63b0], R44 ;  /* 0x0063b02c01007387 */ /* 0x000fe20000100a00 */
[----:B0-----:R-:W-:-:S03]  /*589f0*/  IMAD.SHL.U32 R30, R31, 0x2, RZ ;  /* 0x000000021f1e7824 */ /* 0x001fc600078e00ff */
[----:B------:R-:W-:Y:S01]  /*58a00*/  STL.64 [R1+0x63a8], R50 ;  /* 0x0063a83201007387 */ /* 0x000fe20000100a00 */
[----:B------:R-:W-:Y:S01]  /*58a10*/  IMAD.SHL.U32 R31, R31, 0x100, RZ ;  /* 0x000001001f1f7824 */ /* 0x000fe200078e00ff */
[----:B------:R-:W-:Y:S02]  /*58a20*/  LOP3.LUT R2, R2, 0x10, R30, 0x78, !PT ;  /* 0x0000001002027812 */ /* 0x000fe400078e781e */
[----:B------:R-:W-:Y:S02]  /*58a30*/  STL.64 [R1+0x63a0], R48 ;  /* 0x0063a03001007387 */ /* 0x000fe40000100a00 */
[----:B------:R-:W-:-:S07]  /*58a40*/  LOP3.LUT R2, R2, 0x1000, R31, 0xf8, !PT ;  /* 0x0000100002027812 */ /* 0x000fce00078ef81f */
[----:B------:R0:W-:Y:S04]  /*58a50*/  STL.64 [R1+0x5a0], R16 ;  /* 0x0005a01001007387 */ /* 0x0001e80000100a00 */
[----:B------:R1:W-:Y:S04]  /*58a60*/  STL.64 [R1+0x5a8], R18 ;  /* 0x0005a81201007387 */ /* 0x0003e80000100a00 */
[----:B------:R-:W3:Y:S04]  /*58a70*/  LDL.LU.64 R28, [R1+0xd70] ;  /* 0x000d7000011c7983 */ /* 0x000ee80000300a00 */
[----:B------:R-:W3:Y:S01]  /*58a80*/  LDL.LU.64 R30, [R1+0xd78] ;  /* 0x000d7800011e7983 */ /* 0x000ee20000300a00 */
[----:B------:R-:W-:Y:S01]  /*58a90*/  HMMA.16816.F32 R12, R4, R52, R12 ;  /* 0x00000034040c723c */ /* 0x000fe2000000180c */
[----:B------:R-:W-:-:S15]  /*58aa0*/  LOP3.LUT R2, R2, 0x60, RZ, 0x3c, !PT ;  /* 0x0000006002027812 */ /* 0x000fde00078e3cff */
[----:B------:R-:W-:-:S07]  /*58ab0*/  NOP ;  /* 0x0000000000007918 */ /* 0x000fce0000000000 */
[----:B------:R4:W-:Y:S04]  /*58ac0*/  STL.64 [R1+0x590], R12 ;  /* 0x0005900c01007387 */ /* 0x0009e80000100a00 */
[----:B------:R4:W-:Y:S04]  /*58ad0*/  STL.64 [R1+0x598], R14 ;  /* 0x0005980e01007387 */ /* 0x0009e80000100a00 */
[----:B------:R-:W3:Y:S04]  /*58ae0*/  LDL.LU.64 R32, [R1+0xc30] ;  /* 0x000c300001207983 */ /* 0x000ee80000300a00 */
[----:B------:R-:W3:Y:S04]  /*58af0*/  LDL.LU.64 R34, [R1+0xc38] ;  /* 0x000c380001227983 */ /* 0x000ee80000300a00 */
[----:B0-----:R-:W3:Y:S04]  /*58b00*/  LDL.LU.64 R16, [R1+0xb20] ;  /* 0x000b200001107983 */ /* 0x001ee80000300a00 */
[----:B-1----:R-:W3:Y:S04]  /*58b10*/  LDL.LU.64 R18, [R1+0xb28] ;  /* 0x000b280001127983 */ /* 0x002ee80000300a00 */
[----:B------:R-:W3:Y:S04]  /*58b20*/  LDL.LU.64 R44, [R1+0xa20] ;  /* 0x000a2000012c7983 */ /* 0x000ee80000300a00 */
[----:B------:R-:W3:Y:S01]  /*58b30*/  LDL.LU.64 R46, [R1+0xa28] ;  /* 0x000a2800012e7983 */ /* 0x000ee20000300a00 */
[----:B--2---:R-:W-:-:S15]  /*58b40*/  HMMA.16816.F32 R4, R4, R56, R8 ;  /* 0x000000380404723c */ /* 0x004fde0000001808 */
[----:B------:R-:W-:-:S08]  /*58b50*/  NOP ;  /* 0x0000000000007918 */ /* 0x000fd00000000000 */
[----:B------:R-:W-:Y:S04]  /*58b60*/  STL.64 [R1+0x2a0], R4 ;  /* 0x0002a00401007387 */ /* 0x000fe80000100a00 */
[----:B------:R-:W-:Y:S04]  /*58b70*/  STL.64 [R1+0x2a8], R6 ;  /* 0x0002a80601007387 */ /* 0x000fe80000100a00 */
[----:B------:R-:W0:Y:S04]  /*58b80*/  LDSM.16.MT88.4 R4, [R2+UR5] ;  /* 0x000000050204783b */ /* 0x000e280008004200 */
[----:B------:R-:W2:Y:S04]  /*58b90*/  LDL.LU.64 R48, [R1+0x920] ;  /* 0x0009200001307983 */ /* 0x000ea80000300a00 */
[----:B------:R-:W2:Y:S04]  /*58ba0*/  LDL.LU.64 R50, [R1+0x928] ;  /* 0x0009280001327983 */ /* 0x000ea80000300a00 */
[----:B------:R-:W2:Y:S04]  /*58bb0*/  LDL.LU.64 R8, [R1+0x820] ;  /* 0x0008200001087983 */ /* 0x000ea80000300a00 */
[----:B------:R-:W2:Y:S04]  /*58bc0*/  LDL.LU.64 R10, [R1+0x828] ;  /* 0x00082800010a7983 */ /* 0x000ea80000300a00 */
[----:B----4-:R-:W4:Y:S04]  /*58bd0*/  LDL.LU.64 R12, [R1+0x650] ;  /* 0x00065000010c7983 */ /* 0x010f280000300a00 */
[----:B------:R-:W4:Y:S01]  /*58be0*/  LDL.LU.64 R14, [R1+0x658] ;  /* 0x00065800010e7983 */ /* 0x000f220000300a00 */
[C---:B---3--:R-:W-:Y:S03]  /*58bf0*/  HMMA.16816.F32 R28, R20.reuse, R24, R28 ;  /* 0x00000018141c723c */ /* 0x048fe6000000181c */
[----:B0-----:R-:W-:Y:S04]  /*58c00*/  STL.64 [R1+0x6348], R6 ;  /* 0x0063480601007387 */ /* 0x001fe80000100a00 */
[----:B------:R0:W-:Y:S04]  /*58c10*/  STL.64 [R1+0x6340], R4 ;  /* 0x0063400401007387 */ /* 0x0001e80000100a00 */
[----:B0-----:R-:W3:Y:S04]  /*58c20*/  LDL.LU.64 R4, [R1+0x680] ;  /* 0x0006800001047983 */ /* 0x001ee80000300a00 */
[----:B------:R-:W3:Y:S08]  /*58c30*/  LDL.LU.64 R6, [R1+0x688] ;  /* 0x0006880001067983 */ /* 0x000ef00000300a00 */
[----:B------:R0:W-:Y:S04]  /*58c40*/  STL.64 [R1+0x4e0], R28 ;  /* 0x0004e01c01007387 */ /* 0x0001e80000100a00 */
[----:B------:R-:W-:Y:S04]  /*58c50*/  STL.64 [R1+0x4e8], R30 ;  /* 0x0004e81e01007387 */ /* 0x000fe80000100a00 */
[----:B0-----:R-:W2:Y:S01]  /*58c60*/  LDL.LU.64 R28, [R1+0x63c0] ;  /* 0x0063c000011c7983 */ /* 0x001ea20000300a00 */
[C---:B------:R-:W-:Y:S06]  /*58c70*/  HMMA.16816.F32 R16, R20.reuse, R36, R16 ;  /* 0x000000241410723c */ /* 0x040fec0000001810 */
[C---:B------:R-:W-:Y:S06]  /*58c80*/  HMMA.16816.F32 R44, R20.reuse, R40, R44 ;  /* 0x00000028142c723c */ /* 0x040fec000000182c */
[----:B--2---:R-:W-:-:S15]  /*58c90*/  HMMA.16816.F32 R32, R20, R28, R32 ;  /* 0x0000001c1420723c */ /* 0x004fde0000001820 */
[----:B------:R-:W-:-:S08]  /*58ca0*/  NOP ;  /* 0x0000000000007918 */ /* 0x000fd00000000000 */
[----:B------:R0:W-:Y:S04]  /*58cb0*/  STL.64 [R1+0x4d0], R32 ;  /* 0x0004d02001007387 */ /* 0x0001e80000100a00 */
[----:B------:R1:W-:Y:S04]  /*58cc0*/  STL.64 [R1+0x4d8], R34 ;  /* 0x0004d82201007387 */ /* 0x0003e80000100a00 */
[----:B0-----:R-:W2:Y:S04]  /*58cd0*/  LDL.LU.64 R32, [R1+0xd10] ;  /* 0x000d100001207983 */ /* 0x001ea80000300a00 */
[----:B-1----:R-:W2:Y:S04]  /*58ce0*/  LDL.LU.64 R34, [R1+0xd18] ;  /* 0x000d180001227983 */ /* 0x002ea80000300a00 */
[----:B------:R0:W-:Y:S04]  /*58cf0*/  STL.64 [R1+0x6e0], R16 ;  /* 0x0006e01001007387 */ /* 0x0001e80000100a00 */
[----:B------:R1:W-:Y:S04]  /*58d00*/  STL.64 [R1+0x6e8], R18 ;  /* 0x0006e81201007387 */ /* 0x0003e80000100a00 */
[----:B0-----:R-:W2:Y:S04]  /*58d10*/  LDL.LU.64 R16, [R1+0xbd0] ;  /* 0x000bd00001107983 */ /* 0x001ea80000300a00 */
[----:B-1----:R-:W2:Y:S04]  /*58d20*/  LDL.LU.64 R18, [R1+0xbd8] ;  /* 0x000bd80001127983 */ /* 0x002ea80000300a00 */
        /* <DEDUP_REMOVED lines=9> */
[----:B------:R-:W2:Y:S01]  /*58dc0*/  LDL.LU.64 R48, [R1+0x63a0] ;  /* 0x0063a00001307983 */ /* 0x000ea20000300a00 */
[C---:B---3--:R-:W-:Y:S06]  /*58dd0*/  HMMA.16816.F32 R4, R20.reuse, R52, R4 ;  /* 0x000000341404723c */ /* 0x048fec0000001804 */
[----:B--2---:R-:W-:-:S15]  /*58de0*/  HMMA.16816.F32 R8, R20, R48, R8 ;  /* 0x000000301408723c */ /* 0x004fde0000001808 */
[----:B------:R-:W-:-:S08]  /*58df0*/  NOP ;  /* 0x0000000000007918 */ /* 0x000fd00000000000 */
[----:B------:R-:W-:Y:S04]  /*58e00*/  STL.64 [R1+0x6b0], R8 ;  /* 0x0006b00801007387 */ /* 0x000fe80000100a00 */
[----:B------:R0:W-:Y:S04]  /*58e10*/  STL.64 [R1+0x6b8], R10 ;  /* 0x0006b80a01007387 */ /* 0x0001e80000100a00 */
[----:B0-----:R-:W2:Y:S04]  /*58e20*/  LDL.LU.64 R10, [R1+0x6398] ;  /* 0x00639800010a7983 */ /* 0x001ea80000300a00 */
[----:B------:R-:W2:Y:S04]  /*58e30*/  LDL.LU.64 R8, [R1+0x6390] ;  /* 0x0063900001087983 */ /* 0x000ea80000300a00 */
[----:B----4-:R-:W-:Y:S04]  /*58e40*/  STL.64 [R1+0x6388], R50 ;  /* 0x0063883201007387 */ /* 0x010fe80000100a00 */
[----:B------:R-:W-:Y:S04]  /*58e50*/  STL.64 [R1+0x6380], R48 ;  /* 0x0063803001007387 */ /* 0x000fe80000100a00 */
[----:B------:R-:W-:Y:S04]  /*58e60*/  STL.64 [R1+0x6378], R54 ;  /* 0x0063783601007387 */ /* 0x000fe80000100a00 */
[----:B------:R-:W-:Y:S04]  /*58e70*/  STL.64 [R1+0x6370], R52 ;  /* 0x0063703401007387 */ /* 0x000fe80000100a00 */
[----:B------:R-:W-:Y:S04]  /*58e80*/  STL.64 [R1+0x6a0], R4 ;  /* 0x0006a00401007387 */ /* 0x000fe80000100a00 */
[----:B------:R0:W-:Y:S02]  /*58e90*/  STL.64 [R1+0x6a8], R6 ;  /* 0x0006a80601007387 */ /* 0x0001e40000100a00 */
[----:B0-----:R-:W-:Y:S02]  /*58ea0*/  HMMA.16816.F32 R4, R20, R56, R12 ;  /* 0x000000381404723c */ /* 0x001fe4000000180c */
[----:B------:R-:W3:Y:S04]  /*58eb0*/  LDL.LU.64 R12, [R1+0xac0] ;  /* 0x000ac000010c7983 */ /* 0x000ee80000300a00 */
[----:B------:R-:W3:-:S15]  /*58ec0*/  LDL.LU.64 R14, [R1+0xac8] ;  /* 0x000ac800010e7983 */ /* 0x000ede0000300a00 */
[----:B------:R-:W-:-:S02]  /*58ed0*/  NOP ;  /* 0x0000000000007918 */ /* 0x000fc40000000000 */
[----:B------:R0:W-:Y:S04]  /*58ee0*/  STL.64 [R1+0x4c0], R4 ;  /* 0x0004c00401007387 */ /* 0x0001e80000100a00 */
[----:B------:R1:W-:Y:S04]  /*58ef0*/  STL.64 [R1+0x4c8], R6 ;  /* 0x0004c80601007387 */ /* 0x0003e80000100a00 */
[----:B0-----:R-:W4:Y:S04]  /*58f00*/  LDL.LU.64 R4, [R1+0x9c0] ;  /* 0x0009c00001047983 */ /* 0x001f280000300a00 */
[----:B-1----:R-:W4:Y:S04]  /*58f10*/  LDL.LU.64 R6, [R1+0x9c8] ;  /* 0x0009c80001067983 */ /* 0x002f280000300a00 */
[----:B------:R-:W-:Y:S04]  /*58f20*/  STL.64 [R1+0x6368], R58 ;  /* 0x0063683a01007387 */ /* 0x000fe80000100a00 */
[----:B------:R0:W-:Y:S01]  /*58f30*/  STL.64 [R1+0x6360], R56 ;  /* 0x0063603801007387 */ /* 0x0001e20000100a00 */
[C---:B--2---:R-:W-:Y:S06]  /*58f40*/  HMMA.16816.F32 R20, R8.reuse, R24, R32 ;  /* 0x000000180814723c */ /* 0x044fec0000001820 */
[----:B------:R-:W-:-:S15]  /*58f50*/  HMMA.16816.F32 R16, R8, R28, R16 ;  /* 0x0000001c0810723c */ /* 0x000fde0000001810 */
[----:B------:R-:W-:-:S02]  /*58f60*/  NOP ;  /* 0x0000000000007918 */ /* 0x000fc40000000000 */
[----:B------:R-:W-:Y:S04]  /*58f70*/  STL.64 [R1+0x470], R20 ;  /* 0x0004701401007387 */ /* 0x000fe80000100a00 */
[----:B------:R-:W-:Y:S04]  /*58f80*/  STL.64 [R1+0x478], R22 ;  /* 0x0004781601007387 */ /* 0x000fe80000100a00 */
[----:B------:R1:W-:Y:S04]  /*58f90*/  STL.64 [R1+0x460], R16 ;  /* 0x0004601001007387 */ /* 0x0003e80000100a00 */
[----:B------:R2:W-:Y:S04]  /*58fa0*/  STL.64 [R1+0x468], R18 ;  /* 0x0004681201007387 */ /* 0x0005e80000100a00 */
[----:B------:R-:W4:Y:S04]  /*58fb0*/  LDL.LU.64 R48, [R1+0x8d0] ;  /* 0x0008d00001307983 */ /* 0x000f280000300a00 */
[----:B------:R-:W4:Y:S01]  /*58fc0*/  LDL.LU.64 R50, [R1+0x8d8] ;  /* 0x0008d80001327983 */ /* 0x000f220000300a00 */
[----:B---3--:R-:W-:Y:S01]  /*58fd0*/  HMMA.16816.F32 R12, R8, R36, R12 ;  /* 0x00000024080c723c */ /* 0x008fe2000000180c */
[----:B------:R-:W-:-:S02]  /*58fe0*/  IMAD.MOV.U32 R33, RZ, RZ, R28 ;  /* 0x000000ffff217224 */ /* 0x000fc400078e001c */
[----:B------:R-:W-:Y:S01]  /*58ff0*/  IMAD.MOV.U32 R32, RZ, RZ, R29 ;  /* 0x000000ffff207224 */ /* 0x000fe200078e001d */
[----:B------:R-:W3:Y:S04]  /*59000*/  LDL.LU.64 R52, [R1+0x7e0] ;  /* 0x0007e00001347983 */ /* 0x000ee80000300a00 */
[----:B------:R-:W4:Y:S04]  /*59010*/  LDSM.16.MT88.4 R28, [R2+UR5+0x80] ;  /* 0x00008005021c783b */ /* 0x000f280008004200 */
[----:B------:R-:W3:Y:S04]  /*59020*/  LDL.LU.64 R54, [R1+0x7e8] ;  /* 0x0007e80001367983 */ /* 0x000ee80000300a00 */
[----:B0-----:R-:W3:Y:S04]  /*59030*/  LDL.LU.64 R56, [R1+0x730] ;  /* 0x0007300001387983 */ /* 0x001ee80000300a00 */
[----:B------:R-:W3:Y:S04]  /*59040*/  LDL.LU.64 R58, [R1+0x738] ;  /* 0x00073800013a7983 */ /* 0x000ee80000300a00 */
[----:B-1----:R-:W3:Y:S04]  /*59050*/  LDL.LU.64 R16, [R1+0x380] ;  /* 0x0003800001107983 */ /* 0x002ee80000300a00 */
[----:B--2---:R-:W2:Y:S04]  /*59060*/  LDL.LU.64 R18, [R1+0x388] ;  /* 0x0003880001127983 */ /* 0x004ea80000300a00 */
[----:B------:R-:W2:Y:S04]  /*59070*/  LDL.LU.64 R20, [R1+0xc80] ;  /* 0x000c800001147983 */ /* 0x000ea80000300a00 */
[----:B------:R-:W2:Y:S04]  /*59080*/  LDL.LU.64 R22, [R1+0xc88] ;  /* 0x000c880001167983 */ /* 0x000ea80000300a00 */
[----:B------:R-:W-:Y:S04]  /*59090*/  STL.64 [R1+0x690], R12 ;  /* 0x0006900c01007387 */ /* 0x000fe80000100a00 */
[----:B------:R4:W-:Y:S02]  /*590a0*/  STL.64 [R1+0x698], R14 ;  /* 0x0006980e01007387 */ /* 0x0009e40000100a00 */
[----:B----4-:R-:W-:Y:S02]  /*590b0*/  HMMA.16816.F32 R12, R8, R40, R4 ;  /* 0x00000028080c723c */ /* 0x010fe40000001804 */
[----:B------:R-:W4:Y:S04]  /*590c0*/  LDL.LU.64 R4, [R1+0xb80] ;  /* 0x000b800001047983 */ /* 0x000f280000300a00 */
[----:B------:R-:W4:-:S15]  /*590d0*/  LDL.LU.64 R6, [R1+0xb88] ;  /* 0x000b880001067983 */ /* 0x000f1e0000300a00 */
[----:B------:R-:W-:-:S02]  /*590e0*/  NOP ;  /* 0x0000000000007918 */ /* 0x000fc40000000000 */
[----:B------:R0:W-:Y:S04]  /*590f0*/  STL.64 [R1+0x680], R12 ;  /* 0x0006800c01007387 */ /* 0x0001e80000100a00 */
[----:B------:R1:W-:Y:S04]  /*59100*/  STL.64 [R1+0x688], R14 ;  /* 0x0006880e01007387 */ /* 0x0003e80000100a00 */
[----:B0-----:R-:W4:Y:S04]  /*59110*/  LDL.LU.64 R12, [R1+0x970] ;  /* 0x00097000010c7983 */ /* 0x001f280000300a00 */
[----:B-1----:R-:W4:Y:S04]  /*59120*/  LDL.LU.64 R14, [R1+0x978] ;  /* 0x00097800010e7983 */ /* 0x002f280000300a00 */
[----:B------:R-:W-:Y:S04]  /*59130*/  STL.64 [R1+0x6308], R30 ;  /* 0x0063081e01007387 */ /* 0x000fe80000100a00 */
[----:B------:R0:W-:Y:S04]  /*59140*/  STL.64 [R1+0x6300], R28 ;  /* 0x0063001c01007387 */ /* 0x0001e80000100a00 */
[----:B0-----:R-:W4:Y:S04]  /*59150*/  LDL.LU.64 R28, [R1+0xa70] ;  /* 0x000a7000011c7983 */ /* 0x001f280000300a00 */
[----:B------:R-:W4:Y:S01]  /*59160*/  LDL.LU.64 R30, [R1+0xa78] ;  /* 0x000a7800011e7983 */ /* 0x000f220000300a00 */
[----:B------:R-:W-:-:S15]  /*59170*/  HMMA.16816.F32 R48, R8, R44, R48 ;  /* 0x0000002c0830723c */ /* 0x000fde0000001830 */
        /* <DEDUP_REMOVED lines=17> */
[----:B----4-:R-:W-:Y:S02]  /*59290*/  HMMA.16816.F32 R8, R8, R56, R16 ;  /* 0x000000380808723c */ /* 0x010fe40000001810 */
[----:B------:R-:W4:Y:S04]  /*592a0*/  LDL.LU.64 R18, [R1+0x6358] ;  /* 0x0063580001127983 */ /* 0x000f280000300a00 */
[----:B------:R-:W4:-:S15]  /*592b0*/  LDL.LU.64 R16, [R1+0x6350] ;  /* 0x0063500001107983 */ /* 0x000f1e0000300a00 */
[----:B------:R-:W-:-:S02]  /*592c0*/  NOP ;  /* 0x0000000000007918 */ /* 0x000fc40000000000 */
[----:B------:R0:W-:Y:S04]  /*592d0*/  STL.64 [R1+0x450], R8 ;  /* 0x0004500801007387 */ /* 0x0001e80000100a00 */
[----:B------:R-:W-:Y:S01]  /*592e0*/  STL.64 [R1+0x458], R10 ;  /* 0x0004580a01007387 */ /* 0x000fe20000100a00 */
[----:B0-----:R-:W-:Y:S02]  /*592f0*/  IMAD.MOV.U32 R8, RZ, RZ, R33 ;  /* 0x000000ffff087224 */ /* 0x001fe400078e0021 */
[----:B------:R-:W-:Y:S02]  /*59300*/  IMAD.MOV.U32 R9, RZ, RZ, R32 ;  /* 0x000000ffff097224 */ /* 0x000fe400078e0020 */
[----:B------:R-:W3:Y:S04]  /*59310*/  LDL.LU.64 R32, [R1+0x8a0] ;  /* 0x0008a00001207983 */ /* 0x000ee80000300a00 */
[----:B------:R-:W3:Y:S01]  /*59320*/  LDL.LU.64 R34, [R1+0x8a8] ;  /* 0x0008a80001227983 */ /* 0x000ee20000300a00 */
[----:B----4-:R-:W-:-:S15]  /*59330*/  HMMA.16816.F32 R20, R16, R24, R20 ;  /* 0x000000181014723c */ /* 0x010fde0000001814 */
[----:B------:R-:W-:-:S08]  /*59340*/  NOP ;  /* 0x0000000000007918 */ /* 0x000fd00000000000 */
[----:B------:R0:W-:Y:S04]  /*59350*/  STL.64 [R1+0x3b0], R20 ;  /* 0x0003b01401007387 */ /* 0x0001e80000100a00 */
[----:B------:R1:W-:Y:S04]  /*59360*/  STL.64 [R1+0x3b8], R22 ;  /* 0x0003b81601007387 */ /* 0x0003e80000100a00 */
[----:B0-----:R-:W4:Y:S04]  /*59370*/  LDL.LU.64 R20, [R1+0x780] ;  /* 0x0007800001147983 */ /* 0x001f280000300a00 */
[----:B-1----:R-:W4:Y:S01]  /*59380*/  LDL.LU.64 R22, [R1+0x788] ;  /* 0x0007880001167983 */ /* 0x002f220000300a00 */
[----:B------:R-:W-:Y:S03]  /*59390*/  HMMA.16816.F32 R8, R16, R8, R4 ;  /* 0x000000081008723c */ /* 0x000fe60000001804 */
[----:B------:R-:W2:Y:S04]  /*593a0*/  LDL.LU.64 R6, [R1+0x6348] ;  /* 0x0063480001067983 */ /* 0x000ea80000300a00 */
[----:B------:R-:W2:-:S15]  /*593b0*/  LDL.LU.64 R4, [R1+0x6340] ;  /* 0x0063400001047983 */ /* 0x000e9e0000300a00 */
[----:B------:R-:W-:-:S01]  /*593c0*/  NOP ;  /* 0x0000000000007918 */ /* 0x000fc20000000000 */
[----:B------:R-:W-:Y:S04]  /*593d0*/  STL.64 [R1+0x3a0], R8 ;  /* 0x0003a00801007387 */ /* 0x000fe80000100a00 */
[----:B------:R0:W-:Y:S02]  /*593e0*/  STL.64 [R1+0x3a8], R10 ;  /* 0x0003a80a01007387 */ /* 0x0001e40000100a00 */
[----:B0-----:R-:W-:Y:S02]  /*593f0*/  HMMA.16816.F32 R8, R16, R36, R28 ;  /* 0x000000241008723c */ /* 0x001fe4000000181c */
[----:B------:R-:W-:Y:S04]  /*59400*/  STL.64 [R1+0x6328], R38 ;  /* 0x0063282601007387 */ /* 0x000fe80000100a00 */
[----:B------:R-:W-:-:S15]  /*59410*/  STL.64 [R1+0x6320], R36 ;  /* 0x0063202401007387 */ /* 0x000fde0000100a00 */
[----:B------:R-:W-:-:S02]  /*59420*/  NOP ;  /* 0x0000000000007918 */ /* 0x000fc40000000000 */
[----:B------:R-:W-:Y:S04]  /*59430*/  STL.64 [R1+0x390], R8 ;  /* 0x0003900801007387 */ /* 0x000fe80000100a00 */
[----:B------:R0:W-:Y:S04]  /*59440*/  STL.64 [R1+0x398], R10 ;  /* 0x0003980a01007387 */ /* 0x0001e80000100a00 */
[----:B------:R-:W2:Y:S04]  /*59450*/  LDL.LU.64 R28, [R1+0x720] ;  /* 0x00072000011c7983 */ /* 0x000ea80000300a00 */
[----:B------:R-:W2:Y:S01]  /*59460*/  LDL.LU.64 R30, [R1+0x728] ;  /* 0x00072800011e7983 */ /* 0x000ea20000300a00 */
[----:B0-----:R-:W-:-:S15]  /*59470*/  HMMA.16816.F32 R8, R16, R40, R12 ;  /* 0x000000281008723c */ /* 0x001fde000000180c */
[----:B------:R-:W-:-:S08]  /*59480*/  NOP ;  /* 0x0000000000007918 */ /* 0x000fd00000000000 */
[----:B------:R-:W-:Y:S04]  /*59490*/  STL.64 [R1+0x380], R8 ;  /* 0x0003800801007387 */ /* 0x000fe80000100a00 */
[----:B------:R-:W-:Y:S04]  /*594a0*/  STL.64 [R1+0x388], R10 ;  /* 0x0003880a01007387 */ /* 0x000fe80000100a00 */
[----:B------:R-:W0:Y:S01]  /*594b0*/  LDSM.16.MT88.4 R8, [R2+UR5+0x100] ;  /* 0x000100050208783b */ /* 0x000e220008004200 */
[C---:B---3--:R-:W-:Y:S03]  /*594c0*/  HMMA.16816.F32 R32, R16.reuse, R44, R32 ;  /* 0x0000002c1020723c */ /* 0x048fe60000001820 */
[----:B------:R-:W3:Y:S04]  /*594d0*/  LDL.LU.64 R12, [R1+0x6f0] ;  /* 0x0006f000010c7983 */ /* 0x000ee80000300a00 */
[----:B------:R-:W3:Y:S04]  /*594e0*/  LDL.LU.64 R14, [R1+0x6f8] ;  /* 0x0006f800010e7983 */ /* 0x000ee80000300a00 */
[----:B------:R-:W-:Y:S04]  /*594f0*/  STL.64 [R1+0x6338], R42 ;  /* 0x0063382a01007387 */ /* 0x000fe80000100a00 */
[----:B------:R-:W-:Y:S04]  /*59500*/  STL.64 [R1+0x6330], R40 ;  /* 0x0063302801007387 */ /* 0x000fe80000100a00 */
[----:B0-----:R-:W-:Y:S04]  /*59510*/  STL.64 [R1+0x62f8], R10 ;  /* 0x0062f80a01007387 */ /* 0x001fe80000100a00 */
[----:B------:R0:W-:Y:S04]  /*59520*/  STL.64 [R1+0x62f0], R8 ;  /* 0x0062f00801007387 */ /* 0x0001e80000100a00 */
[----:B0-----:R-:W3:Y:S04]  /*59530*/  LDL.LU.64 R8, [R1] ;  /* 0x0000000001087983 */ /* 0x001ee80000300a00 */
[----:B------:R-:W3:Y:S04]  /*59540*/  LDL.LU.64 R40, [R1+0xd50] ;  /* 0x000d500001287983 */ /* 0x000ee80000300a00 */
[----:B------:R0:W-:Y:S04]  /*59550*/  STL.64 [R1+0x370], R32 ;  /* 0x0003702001007387 */ /* 0x0001e80000100a00 */
[----:B------:R1:W-:Y:S04]  /*59560*/  STL.64 [R1+0x378], R34 ;  /* 0x0003782201007387 */ /* 0x0003e80000100a00 */
[----:B------:R-:W3:Y:S01]  /*59570*/  LDL.LU.64 R42, [R1+0xd58] ;  /* 0x000d5800012a7983 */ /* 0x000ee20000300a00 */
[----:B----4-:R-:W-:-:S15]  /*59580*/  HMMA.16816.F32 R20, R16, R48, R20 ;  /* 0x000000301014723c */ /* 0x010fde0000001814 */
[----:B------:R-:W-:-:S08]  /*59590*/  NOP ;  /* 0x0000000000007918 */ /* 0x000fd00000000000 */
[----:B------:R4:W-:Y:S04]  /*595a0*/  STL.64 [R1+0x360], R20 ;  /* 0x0003601401007387 */ /* 0x0009e80000100a00 */
[----:B------:R4:W-:Y:S04]  /*595b0*/  STL.64 [R1+0x368], R22 ;  /* 0x0003681601007387 */ /* 0x0009e80000100a00 */
[----:B------:R-:W3:Y:S04]  /*595c0*/  LDL.LU.64 R36, [R1+0xc10] ;  /* 0x000c100001247983 */ /* 0x000ee80000300a00 */
[----:B------:R-:W3:Y:S04]  /*595d0*/  LDL.LU.64 R38, [R1+0xc18] ;  /* 0x000c180001267983 */ /* 0x000ee80000300a00 */
[----:B0-----:R-:W3:Y:S04]  /*595e0*/  LDL.LU.64 R32, [R1+0xb00] ;  /* 0x000b000001207983 */ /* 0x001ee80000300a00 */
[----:B-1----:R-:W3:Y:S04]  /*595f0*/  LDL.LU.64 R34, [R1+0xb08] ;  /* 0x000b080001227983 */ /* 0x002ee80000300a00 */
[----:B----4-:R-:W4:Y:S04]  /*59600*/  LDL.LU.64 R20, [R1+0x910] ;  /* 0x0009100001147983 */ /* 0x010f280000300a00 */
[----:B------:R-:W4:Y:S01]  /*59610*/  LDL.LU.64 R22, [R1+0x918] ;  /* 0x0009180001167983 */ /* 0x000f220000300a00 */
[----:B--2---:R-:W-:Y:S03]  /*59620*/  HMMA.16816.F32 R28, R16, R52, R28 ;  /* 0x00000034101c723c */ /* 0x004fe6000000181c */
[----:B------:R-:W-:Y:S04]  /*59630*/  STL.64 [R1+0x6318], R54 ;  /* 0x0063183601007387 */ /* 0x000fe80000100a00 */
[----:B------:R0:W-:-:S15]  /*59640*/  STL.64 [R1+0x6310], R52 ;  /* 0x0063103401007387 */ /* 0x0001de0000100a00 */
[----:B------:R-:W-:-:S01]  /*59650*/  NOP ;  /* 0x0000000000007918 */ /* 0x000fc20000000000 */
[----:B------:R1:W-:Y:S01]  /*59660*/  STL.64 [R1+0x350], R28 ;  /* 0x0003501c01007387 */ /* 0x0003e20000100a00 */
[----:B---3--:R-:W-:Y:S03]  /*59670*/  HMMA.16816.F32 R12, R16, R56, R12 ;  /* 0x00000038100c723c */ /* 0x008fe6000000180c */
[----:B------:R2:W-:Y:S04]  /*59680*/  STL.64 [R1+0x358], R30 ;  /* 0x0003581e01007387 */ /* 0x0005e80000100a00 */
[----:B------:R-:W3:Y:S04]  /*59690*/  LDL.LU.64 R16, [R1+0xa00] ;  /* 0x000a000001107983 */ /* 0x000ee80000300a00 */
[----:B------:R-:W3:-:S12]  /*596a0*/  LDL.LU.64 R18, [R1+0xa08] ;  /* 0x000a080001127983 */ /* 0x000ed80000300a00 */
[----:B------:R2:W-:Y:S04]  /*596b0*/  STL.64 [R1+0x50], R12 ;  /* 0x0000500c01007387 */ /* 0x0005e80000100a00 */
[----:B------:R2:W-:Y:S04]  /*596c0*/  STL.64 [R1+0x58], R14 ;  /* 0x0000580e01007387 */ /* 0x0005e80000100a00 */
[----:B0-----:R-:W3:Y:S04]  /*596d0*/  LDL.LU.64 R52, [R1+0x830] ;  /* 0x0008300001347983 */ /* 0x001ee80000300a00 */
[----:B------:R-:W3:Y:S04]  /*596e0*/  LDL.LU.64 R54, [R1+0x838] ;  /* 0x0008380001367983 */ /* 0x000ee80000300a00 */
[----:B-1----:R-:W3:Y:S04]  /*596f0*/  LDL.LU.64 R28, [R1+0x770] ;  /* 0x00077000011c7983 */ /* 0x002ee80000300a00 */
[----:B--2---:R-:W2:Y:S04]  /*59700*/  LDL.LU.64 R30, [R1+0x778] ;  /* 0x00077800011e7983 */ /* 0x004ea80000300a00 */
[----:B------:R-:W2:Y:S04]  /*59710*/  LDL.LU.64 R12, [R1+0x710] ;  /* 0x00071000010c7983 */ /* 0x000ea80000300a00 */
[----:B------:R-:W2:Y:S01]  /*59720*/  LDL.LU.64 R14, [R1+0x718] ;  /* 0x00071800010e7983 */ /* 0x000ea20000300a00 */
[----:B------:R-:W-:-:S15]  /*59730*/  HMMA.16816.F32 R40, R4, R24, R40 ;  /* 0x000000180428723c */ /* 0x000fde0000001828 */
[----:B------:R-:W-:-:S08]  /*59740*/  NOP ;  /* 0x0000000000007918 */ /* 0x000fd00000000000 */
[----:B------:R-:W-:Y:S04]  /*59750*/  STL.64 [R1+0x290], R40 ;  /* 0x0002902801007387 */ /* 0x000fe80000100a00 */
[----:B------:R0:W-:Y:S04]  /*59760*/  STL.64 [R1+0x298], R42 ;  /* 0x0002982a01007387 */ /* 0x0001e80000100a00 */
[----:B0-----:R-:W2:Y:S04]  /*59770*/  LDL.LU.64 R42, [R1+0x6338] ;  /* 0x00633800012a7983 */ /* 0x001ea80000300a00 */
[----:B------:R-:W2:Y:S01]  /*59780*/  LDL.LU.64 R40, [R1+0x6330] ;  /* 0x0063300001287983 */ /* 0x000ea20000300a00 */
[----:B------:R-:W-:-:S15]  /*59790*/  HMMA.16816.F32 R36, R4, R8, R36 ;  /* 0x000000080424723c */ /* 0x000fde0000001824 */
[----:B------:R-:W-:-:S08]  /*597a0*/  NOP ;  /* 0x0000000000007918 */ /* 0x000fd00000000000 */
[----:B------:R-:W-:Y:S04]  /*597b0*/  STL.64 [R1+0x280], R36 ;  /* 0x0002802401007387 */ /* 0x000fe80000100a00 */
[----:B------:R0:W-:Y:S04]  /*597c0*/  STL.64 [R1+0x288], R38 ;  /* 0x0002882601007387 */ /* 0x0001e80000100a00 */
[----:B0-----:R-:W2:Y:S04]  /*597d0*/  LDL.LU.64 R38, [R1+0x6328] ;  /* 0x0063280001267983 */ /* 0x001ea80000300a00 */
[----:B------:R-:W2:Y:S01]  /*597e0*/  LDL.LU.64 R36, [R1+0x6320] ;  /* 0x0063200001247983 */ /* 0x000ea20000300a00 */
[C---:B----4-:R-:W-:Y:S06]  /*597f0*/  HMMA.16816.F32 R20, R4.reuse, R44, R20 ;  /* 0x0000002c0414723c */ /* 0x050fec0000001814 */
[C---:B---3--:R-:W-:Y:S06]  /*59800*/  HMMA.16816.F32 R52, R4.reuse, R48, R52 ;  /* 0x000000300434723c */ /* 0x048fec0000001834 */
[C---:B--2---:R-:W-:Y:S06]  /*59810*/  HMMA.16816.F32 R16, R4.reuse, R40, R16 ;  /* 0x000000280410723c */ /* 0x044fec0000001810 */
[----:B------:R-:W-:-:S15]  /*59820*/  HMMA.16816.F32 R32, R4, R36, R32 ;  /* 0x000000240420723c */ /* 0x000fde0000001820 */
[----:B------:R-:W-:-:S08]  /*59830*/  NOP ;  /* 0x0000000000007918 */ /* 0x000fd00000000000 */
[----:B------:R0:W-:Y:S04]  /*59840*/  STL.64 [R1+0x270], R32 ;  /* 0x0002702001007387 */ /* 0x0001e80000100a00 */
[----:B------:R1:W-:Y:S04]  /*59850*/  STL.64 [R1+0x278], R34 ;  /* 0x0002782201007387 */ /* 0x0003e80000100a00 */
[----:B0-----:R-:W2:Y:S04]  /*59860*/  LDL.LU.64 R32, [R1+0xc00] ;  /* 0x000c000001207983 */ /* 0x001ea80000300a00 */
[----:B-1----:R-:W2:Y:S04]  /*59870*/  LDL.LU.64 R34, [R1+0xc08] ;  /* 0x000c080001227983 */ /* 0x002ea80000300a00 */
[----:B------:R0:W-:Y:S04]  /*59880*/  STL.64 [R1+0x260], R16 ;  /* 0x0002601001007387 */ /* 0x0001e80000100a00 */
[----:B------:R1:W-:Y:S04]  /*59890*/  STL.64 [R1+0x268], R18 ;  /* 0x0002681201007387 */ /* 0x0003e80000100a00 */
[----:B0-----:R-:W3:Y:S04]  /*598a0*/  LDL.LU.64 R16, [R1+0xaf0] ;  /* 0x000af00001107983 */ /* 0x001ee80000300a00 */
[----:B-1----:R-:W3:Y:S04]  /*598b0*/  LDL.LU.64 R18, [R1+0xaf8] ;  /* 0x000af80001127983 */ /* 0x002ee80000300a00 */
[----:B------:R-:W-:Y:S04]  /*598c0*/  STL.64 [R1+0x250], R20 ;  /* 0x0002501401007387 */ /* 0x000fe80000100a00 */
[----:B------:R-:W-:Y:S04]  /*598d0*/  STL.64 [R1+0x258], R22 ;  /* 0x0002581601007387 */ /* 0x000fe80000100a00 */
[----:B------:R-:W0:Y:S04]  /*598e0*/  LDSM.16.MT88.4 R20, [R2+UR5+0x180] ;  /* 0x000180050214783b */ /* 0x000e280008004200 */
[----:B0-----:R-:W-:Y:S04]  /*598f0*/  STL.64 [R1+0x62c0], R22 ;  /* 0x0062c01601007387 */ /* 0x001fe80000100a00 */
[----:B------:R0:W-:Y:S04]  /*59900*/  STL.64 [R1+0x62b8], R20 ;  /* 0x0062b81401007387 */ /* 0x0001e80000100a00 */
[----:B0-----:R-:W4:Y:S04]  /*59910*/  LDL.LU.64 R20, [R1+0xd40] ;  /* 0x000d400001147983 */ /* 0x001f280000300a00 */
[----:B------:R-:W4:Y:S04]  /*59920*/  LDL.LU.64 R22, [R1+0xd48] ;  /* 0x000d480001167983 */ /* 0x000f280000300a00 */
        /* <DEDUP_REMOVED lines=8> */
[----:B0-----:R-:W4:Y:S04]  /*599b0*/  LDL.LU.64 R30, [R1+0x6308] ;  /* 0x00630800011e7983 */ /* 0x001f280000300a00 */
[----:B------:R-:W4:Y:S01]  /*599c0*/  LDL.LU.64 R28, [R1+0x6300] ;  /* 0x00630000011c7983 */ /* 0x000f220000300a00 */
[----:B------:R-:W-:Y:S03]  /*599d0*/  HMMA.16816.F32 R4, R4, R56, R12 ;  /* 0x000000380404723c */ /* 0x000fe6000000180c */
[----:B------:R-:W2:Y:S04]  /*599e0*/  LDL.LU.64 R12, [R1+0x9f0] ;  /* 0x0009f000010c7983 */ /* 0x000ea80000300a00 */
[----:B------:R-:W2:-:S15]  /*599f0*/  LDL.LU.64 R14, [R1+0x9f8] ;  /* 0x0009f800010e7983 */ /* 0x000e9e0000300a00 */
[----:B------:R-:W-:-:S01]  /*59a00*/  NOP ;  /* 0x0000000000007918 */ /* 0x000fc20000000000 */
[----:B------:R-:W-:Y:S04]  /*59a10*/  STL.64 [R1+0x40], R4 ;  /* 0x0000400401007387 */ /* 0x000fe80000100a00 */
[----:B------:R-:W-:Y:S04]  /*59a20*/  STL.64 [R1+0x48], R6 ;  /* 0x0000480601007387 */ /* 0x000fe80000100a00 */
[----:B------:R-:W0:Y:S04]  /*59a30*/  LDSM.16.MT88.4 R4, [R3+UR5+0x2000] ;  /* 0x002000050304783b */ /* 0x000e280008004200 */
[----:B0-----:R-:W-:Y:S04]  /*59a40*/  STL.64 [R1+0x6260], R6 ;  /* 0x0062600601007387 */ /* 0x001fe80000100a00 */
[----:B------:R0:W-:Y:S02]  /*59a50*/  STL.64 [R1+0x6258], R4 ;  /* 0x0062580401007387 */ /* 0x0001e40000100a00 */
[----:B0-----:R-:W-:-:S02]  /*59a60*/  IMAD.MOV.U32 R5, RZ, RZ, R8 ;  /* 0x000000ffff057224 */ /* 0x001fc400078e0008 */
[----:B------:R-:W-:Y:S01]  /*59a70*/  IMAD.MOV.U32 R4, RZ, RZ, R9 ;  /* 0x000000ffff047224 */ /* 0x000fe200078e0009 */
[C---:B----4-:R-:W-:Y:S06]  /*59a80*/  HMMA.16816.F32 R20, R28.reuse, R24, R20 ;  /* 0x000000181c14723c */ /* 0x050fec0000001814 */
[----:B------:R-:W-:-:S15]  /*59a90*/  HMMA.16816.F32 R32, R28, R8, R32 ;  /* 0x000000081c20723c */ /* 0x000fde0000001820 */
[----:B------:R-:W-:-:S02]  /*59aa0*/  NOP ;  /* 0x0000000000007918 */ /* 0x000fc40000000000 */
[----:B------:R-:W-:Y:S04]  /*59ab0*/  STL.64 [R1+0x20], R20 ;  /* 0x0000201401007387 */ /* 0x000fe80000100a00 */
[----:B------:R-:W-:Y:S04]  /*59ac0*/  STL.64 [R1+0x28], R22 ;  /* 0x0000281601007387 */ /* 0x000fe80000100a00 */
[----:B------:R-:W4:Y:S04]  /*59ad0*/  LDL.LU.64 R10, [R1+0x62f8] ;  /* 0x0062f800010a7983 */ /* 0x000f280000300a00 */
[----:B------:R-:W4:Y:S04]  /*59ae0*/  LDL.LU.64 R8, [R1+0x62f0] ;  /* 0x0062f00001087983 */ /* 0x000f280000300a00 */
[----:B------:R0:W-:Y:S02]  /*59af0*/  STL.64 [R1+0x5ea8], R34 ;  /* 0x005ea82201007387 */ /* 0x0001e40000100a00 */
[----:B0-----:R-:W-:-:S02]  /*59b00*/  IMAD.MOV.U32 R34, RZ, RZ, R5 ;  /* 0x000000ffff227224 */ /* 0x001fc400078e0005 */
[----:B------:R-:W-:Y:S02]  /*59b10*/  IMAD.MOV.U32 R35, RZ, RZ, R4 ;  /* 0x000000ffff237224 */ /* 0x000fe400078e0004 */
[----:B---3--:R-:W-:Y:S01]  /*59b20*/  HMMA.16816.F32 R4, R28, R36, R16 ;  /* 0x000000241c04723c */ /* 0x008fe20000001810 */
[----:B------:R-:W-:Y:S04]  /*59b30*/  STL.64 [R1+0x5ea0], R32 ;  /* 0x005ea02001007387 */ /* 0x000fe80000100a00 */
[----:B------:R-:W3:Y:S04]  /*59b40*/  LDL.LU.64 R20, [R1+0x8f0] ;  /* 0x0008f00001147983 */ /* 0x000ee80000300a00 */
[----:B------:R-:W3:-:S14]  /*59b50*/  LDL.LU.64 R22, [R1+0x8f8] ;  /* 0x0008f80001167983 */ /* 0x000edc0000300a00 */
[----:B------:R0:W-:Y:S04]  /*59b60*/  STL.64 [R1+0x1c0], R4 ;  /* 0x0001c00401007387 */ /* 0x0001e80000100a00 */
[----:B------:R1:W-:Y:S04]  /*59b70*/  STL.64 [R1+0x1c8], R6 ;  /* 0x0001c80601007387 */ /* 0x0003e80000100a00 */
[----:B------:R-:W4:Y:S04]  /*59b80*/  LDL.LU.64 R16, [R1+0x7f0] ;  /* 0x0007f00001107983 */ /* 0x000f280000300a00 */
[----:B------:R-:W4:Y:S04]  /*59b90*/  LDL.LU.64 R18, [R1+0x7f8] ;  /* 0x0007f80001127983 */ /* 0x000f280000300a00 */
[----:B0-----:R-:W4:Y:S04]  /*59ba0*/  LDL.LU.64 R4, [R1+0x760] ;  /* 0x0007600001047983 */ /* 0x001f280000300a00 */
[----:B-1----:R-:W4:Y:S01]  /*59bb0*/  LDL.LU.64 R6, [R1+0x768] ;  /* 0x0007680001067983 */ /* 0x002f220000300a00 */
[----:B--2---:R-:W-:Y:S03]  /*59bc0*/  HMMA.16816.F32 R12, R28, R40, R12 ;  /* 0x000000281c0c723c */ /* 0x004fe6000000180c */
[----:B------:R0:W-:Y:S04]  /*59bd0*/  STL.64 [R1+0x62d0], R38 ;  /* 0x0062d02601007387 */ /* 0x0001e80000100a00 */
[----:B------:R-:W-:Y:S01]  /*59be0*/  STL.64 [R1+0x62c8], R36 ;  /* 0x0062c82401007387 */ /* 0x000fe20000100a00 */
[----:B0-----:R-:W-:-:S02]  /*59bf0*/  IMAD.MOV.U32 R38, RZ, RZ, R34 ;  /* 0x000000ffff267224 */ /* 0x001fc400078e0022 */
[----:B------:R-:W-:-:S14]  /*59c00*/  IMAD.MOV.U32 R39, RZ, RZ, R35 ;  /* 0x000000ffff277224 */ /* 0x000fdc00078e0023 */
[----:B------:R-:W-:Y:S02]  /*59c10*/  IMAD.MOV.U32 R35, RZ, RZ, R12 ;  /* 0x000000ffff237224 */ /* 0x000fe400078e000c */
[----:B------:R-:W-:Y:S02]  /*59c20*/  IMAD.MOV.U32 R34, RZ, RZ, R13 ;  /* 0x000000ffff227224 */ /* 0x000fe400078e000d */
[----:B------:R-:W-:Y:S01]  /*59c30*/  IMAD.MOV.U32 R33, RZ, RZ, R14 ;  /* 0x000000ffff217224 */ /* 0x000fe200078e000e */
[----:B------:R-:W2:Y:S01]  /*59c40*/  LDL.LU.64 R12, [R1+0x700] ;  /* 0x00070000010c7983 */ /* 0x000ea20000300a00 */
[----:B------:R-:W-:-:S03]  /*59c50*/  IMAD.MOV.U32 R32, RZ, RZ, R15 ;  /* 0x000000ffff207224 */ /* 0x000fc600078e000f */
[----:B------:R-:W2:Y:S04]  /*59c60*/  LDL.LU.64 R14, [R1+0x708] ;  /* 0x00070800010e7983 */ /* 0x000ea80000300a00 */
[----:B------:R0:W-:Y:S04]  /*59c70*/  STL.64 [R1+0x5f48], R34 ;  /* 0x005f482201007387 */ /* 0x0001e80000100a00 */
[----:B------:R1:W-:Y:S04]  /*59c80*/  STL.64 [R1+0x5f40], R32 ;  /* 0x005f402001007387 */ /* 0x0003e80000100a00 */
[----:B0-----:R-:W2:Y:S01]  /*59c90*/  LDL R34, [R1+0x8] ;  /* 0x0000080001227983 */ /* 0x001ea20000100800 */
[----:B------:R-:W-:-:S02]  /*59ca0*/  IMAD.MOV.U32 R35, RZ, RZ, R61 ;  /* 0x000000ffff237224 */ /* 0x000fc400078e003d */
[----:B-1----:R-:W-:Y:S02]  /*59cb0*/  IMAD.MOV.U32 R32, RZ, RZ, R38 ;  /* 0x000000ffff207224 */ /* 0x002fe400078e0026 */
[----:B------:R-:W-:Y:S01]  /*59cc0*/  IMAD.MOV.U32 R33, RZ, RZ, R39 ;  /* 0x000000ffff217224 */ /* 0x000fe200078e0027 */
[C---:B---3--:R-:W-:Y:S06]  /*59cd0*/  HMMA.16816.F32 R20, R28.reuse, R44, R20 ;  /* 0x0000002c1c14723c */ /* 0x048fec0000001814 */
[----:B----4-:R-:W-:-:S15]  /*59ce0*/  HMMA.16816.F32 R16, R28, R48, R16 ;  /* 0x000000301c10723c */ /* 0x010fde0000001810 */
[----:B------:R-:W-:-:S08]  /*59cf0*/  NOP ;  /* 0x0000000000007918 */ /* 0x000fd00000000000 */
[----:B------:R-:W-:Y:S01]  /*59d00*/  STL.64 [R1+0x190], R16 ;  /* 0x0001901001007387 */ /* 0x000fe20000100a00 */
[----:B------:R-:W-:-:S03]  /*59d10*/  IMAD.MOV.U32 R61, RZ, RZ, R19 ;  /* 0x000000ffff3d7224 */ /* 0x000fc600078e0013 */
[----:B------:R-:W-:Y:S04]  /*59d20*/  STL.64 [R1+0x1a0], R20 ;  /* 0x0001a01401007387 */ /* 0x000fe80000100a00 */
[----:B------:R-:W-:Y:S04]  /*59d30*/  STL.64 [R1+0x1a8], R22 ;  /* 0x0001a81601007387 */ /* 0x000fe80000100a00 */
[----:B------:R0:W-:Y:S02]  /*59d40*/  STL [R1+0x198], R18 ;  /* 0x0001981201007387 */ /* 0x0001e40000100800 */
[C---:B0-----:R-:W-:Y:S02]  /*59d50*/  HMMA.16816.F32 R16, R28.reuse, R52, R4 ;  /* 0x000000341c10723c */ /* 0x041fe40000001804 */
[----:B------:R-:W3:Y:S04]  /*59d60*/  LDL.LU.64 R4, [R1+0xd00] ;  /* 0x000d000001047983 */ /* 0x000ee80000300a00 */
[----:B------:R-:W3:Y:S01]  /*59d70*/  LDL.LU.64 R6, [R1+0xd08] ;  /* 0x000d080001067983 */ /* 0x000ee20000300a00 */
[----:B--2---:R-:W-:-:S15]  /*59d80*/  HMMA.16816.F32 R28, R28, R56, R12 ;  /* 0x000000381c1c723c */ /* 0x004fde000000180c */
[----:B------:R-:W-:-:S01]  /*59d90*/  NOP ;  /* 0x0000000000007918 */ /* 0x000fc20000000000 */
[----:B------:R-:W-:Y:S04]  /*59da0*/  STL.64 [R1+0x180], R16 ;  /* 0x0001801001007387 */ /* 0x000fe80000100a00 */
[----:B------:R-:W-:Y:S04]  /*59db0*/  STL.64 [R1+0x188], R18 ;  /* 0x0001881201007387 */ /* 0x000fe80000100a00 */
[----:B------:R-:W0:Y:S04]  /*59dc0*/  LDSM.16.MT88.4 R16, [R3+UR5+0x2080] ;  /* 0x002080050310783b */ /* 0x000e280008004200 */
[----:B------:R1:W-:Y:S04]  /*59dd0*/  STL.64 [R1+0x5e58], R30 ;  /* 0x005e581e01007387 */ /* 0x0003e80000100a00 */
[----:B------:R2:W-:Y:S01]  /*59de0*/  STL.64 [R1+0x5e50], R28 ;  /* 0x005e501c01007387 */ /* 0x0005e20000100a00 */
[----:B-1----:R-:W-:-:S02]  /*59df0*/  IMAD.MOV.U32 R30, RZ, RZ, R54 ;  /* 0x000000ffff1e7224 */ /* 0x002fc400078e0036 */
[----:B------:R-:W-:Y:S02]  /*59e00*/  IMAD.MOV.U32 R31, RZ, RZ, R55 ;  /* 0x000000ffff1f7224 */ /* 0x000fe400078e0037 */
[----:B--2---:R-:W-:Y:S02]  /*59e10*/  IMAD.MOV.U32 R28, RZ, RZ, R58 ;  /* 0x000000ffff1c7224 */ /* 0x004fe400078e003a */
[----:B------:R-:W2:Y:S01]  /*59e20*/  LDL.LU R58, [R1+0x62ec] ;  /* 0x0062ec00013a7983 */ /* 0x000ea20000300800 */
[----:B------:R-:W-:-:S03]  /*59e30*/  IMAD.MOV.U32 R29, RZ, RZ, R59 ;  /* 0x000000ffff1d7224 */ /* 0x000fc600078e003b */
[----:B------:R-:W2:Y:S04]  /*59e40*/  LDL.LU R59, [R1+0x62e8] ;  /* 0x0062e800013b7983 */ /* 0x000ea80000300800 */
[----:B------:R-:W4:Y:S04]  /*59e50*/  LDL.LU R54, [R1+0x62e4] ;  /* 0x0062e40001367983 */ /* 0x000f280000300800 */
[----:B------:R-:W4:Y:S04]  /*59e60*/  LDL.LU R55, [R1+0x62e0] ;  /* 0x0062e00001377983 */ /* 0x000f280000300800 */
[----:B------:R-:W-:Y:S04]  /*59e70*/  STL.64 [R1+0x6270], R30 ;  /* 0x0062701e01007387 */ /* 0x000fe80000100a00 */
[----:B------:R-:W-:Y:S04]  /*59e80*/  STL.64 [R1+0x6268], R28 ;  /* 0x0062681c01007387 */ /* 0x000fe80000100a00 */
[----:B0-----:R-:W-:Y:S04]  /*59e90*/  STL.64 [R1+0x6210], R18 ;  /* 0x0062101201007387 */ /* 0x001fe80000100a00 */
[----:B------:R0:W-:Y:S02]  /*59ea0*/  STL.64 [R1+0x6208], R16 ;  /* 0x0062081001007387 */ /* 0x0001e40000100a00 */
[----:B0-----:R-:W-:-:S02]  /*59eb0*/  IMAD.MOV.U32 R16, RZ, RZ, R42 ;  /* 0x000000ffff107224 */ /* 0x001fc400078e002a */
[----:B------:R-:W2:Y:S01]  /*59ec0*/  LDL.LU R42, [R1+0x62dc] ;  /* 0x0062dc00012a7983 */ /* 0x000ea20000300800 */
[----:B------:R-:W-:-:S03]  /*59ed0*/  IMAD.MOV.U32 R17, RZ, RZ, R43 ;  /* 0x000000ffff117224 */ /* 0x000fc600078e002b */
[----:B------:R-:W2:Y:S04]  /*59ee0*/  LDL.LU R43, [R1+0x62d8] ;  /* 0x0062d800012b7983 */ /* 0x000ea80000300800 */
[----:B------:R-:W4:Y:S04]  /*59ef0*/  LDL.LU.64 R36, [R1+0xbc0] ;  /* 0x000bc00001247983 */ /* 0x000f280000300a00 */
[----:B------:R-:W4:Y:S01]  /*59f00*/  LDL.LU.64 R38, [R1+0xbc8] ;  /* 0x000bc80001267983 */ /* 0x000f220000300a00 */
[----:B------:R-:W-:Y:S02]  /*59f10*/  IMAD.MOV.U32 R18, RZ, RZ, R27 ;  /* 0x000000ffff127224 */ /* 0x000fe400078e001b */
[----:B------:R-:W-:Y:S01]  /*59f20*/  IMAD.MOV.U32 R19, RZ, RZ, R26 ;  /* 0x000000ffff137224 */ /* 0x000fe200078e001a */
[----:B------:R-:W2:Y:S04]  /*59f30*/  LDL.LU.64 R28, [R1+0xab0] ;  /* 0x000ab000011c7983 */ /* 0x000ea80000300a00 */
[----:B------:R-:W2:Y:S04]  /*59f40*/  LDL.LU.64 R30, [R1+0xab8] ;  /* 0x000ab800011e7983 */ /* 0x000ea80000300a00 */
[----:B------:R-:W-:Y:S04]  /*59f50*/  STL.64 [R1+0x6280], R18 ;  /* 0x0062801201007387 */ /* 0x000fe80000100a00 */
[----:B------:R0:W-:Y:S04]  /*59f60*/  STL.64 [R1+0x6278], R16 ;  /* 0x0062781001007387 */ /* 0x0001e80000100a00 */
[----:B------:R-:W2:Y:S04]  /*59f70*/  LDL.LU.64 R20, [R1+0x9b0] ;  /* 0x0009b00001147983 */ /* 0x000ea80000300a00 */
[----:B------:R-:W2:Y:S04]  /*59f80*/  LDL.LU.64 R22, [R1+0x9b8] ;  /* 0x0009b80001167983 */ /* 0x000ea80000300a00 */
[----:B0-----:R-:W2:Y:S04]  /*59f90*/  LDL.LU.64 R16, [R1+0x8c0] ;  /* 0x0008c00001107983 */ /* 0x001ea80000300a00 */
[----:B------:R-:W2:Y:S04]  /*59fa0*/  LDL.LU.64 R18, [R1+0x8c8] ;  /* 0x0008c80001127983 */ /* 0x000ea80000300a00 */
[----:B------:R-:W2:Y:S04]  /*59fb0*/  LDL.LU.64 R12, [R1+0x7a0] ;  /* 0x0007a000010c7983 */ /* 0x000ea80000300a00 */
[----:B------:R-:W2:Y:S01]  /*59fc0*/  LDL.LU.64 R14, [R1+0x7a8] ;  /* 0x0007a800010e7983 */ /* 0x000ea20000300a00 */
[----:B---3--:R-:W-:Y:S03]  /*59fd0*/  HMMA.16816.F32 R24, R8, R24, R4 ;  /* 0x000000180818723c */ /* 0x008fe60000001804 */
[----:B------:R-:W3:Y:S04]  /*59fe0*/  LDL.LU.64 R4, [R1+0x750] ;  /* 0x0007500001047983 */ /* 0x000ee80000300a00 */
[----:B------:R-:W3:-:S15]  /*59ff0*/  LDL.LU.64 R6, [R1+0x758] ;  /* 0x0007580001067983 */ /* 0x000ede0000300a00 */
[----:B------:R-:W-:-:S01]  /*5a000*/  NOP ;  /* 0x0000000000007918 */ /* 0x000fc20000000000 */
[----:B------:R-:W-:Y:S04]  /*5a010*/  STL.64 [R1+0x5e68], R26 ;  /* 0x005e681a01007387 */ /* 0x000fe80000100a00 */
[----:B------:R0:W-:Y:S04]  /*5a020*/  STL.64 [R1+0x5e60], R24 ;  /* 0x005e601801007387 */ /* 0x0001e80000100a00 */
[----:B0-----:R-:W3:Y:S04]  /*5a030*/  LDL.LU.64 R24, [R1+0x10] ;  /* 0x0000100001187983 */ /* 0x001ee80000300a00 */
[----:B------:R-:W3:Y:S01]  /*5a040*/  LDL.64 R26, [R1+0x18] ;  /* 0x00001800011a7983 */ /* 0x000ee20000100a00 */
[----:B----4-:R-:W-:-:S15]  /*5a050*/  HMMA.16816.F32 R36, R8, R32, R36 ;  /* 0x000000200824723c */ /* 0x010fde0000001824 */
[----:B------:R-:W-:-:S08]  /*5a060*/  NOP ;  /* 0x0000000000007918 */ /* 0x000fd00000000000 */
[----:B------:R-:W-:Y:S04]  /*5a070*/  STL.64 [R1+0x6f0], R36 ;  /* 0x0006f02401007387 */ /* 0x000fe80000100a00 */
[----:B------:R0:W-:Y:S04]  /*5a080*/  STL.64 [R1+0x6f8], R38 ;  /* 0x0006f82601007387 */ /* 0x0001e80000100a00 */
[----:B0-----:R-:W4:Y:S04]  /*5a090*/  LDL.LU.64 R38, [R1+0x62d0] ;  /* 0x0062d00001267983 */ /* 0x001f280000300a00 */
[----:B------:R-:W3:Y:S01]  /*5a0a0*/  LDL.LU.64 R36, [R1+0x62c8] ;  /* 0x0062c80001247983 */ /* 0x000ee20000300a00 */
[C---:B--2---:R-:W-:Y:S03]  /*5a0b0*/  HMMA.16816.F32 R20, R8.reuse, R40, R20 ;  /* 0x000000280814723c */ /* 0x044fe60000001814 */
[----:B------:R-:W-:Y:S04]  /*5a0c0*/  STL.64 [R1+0x62b0], R34 ;  /* 0x0062b02201007387 */ /* 0x000fe80000100a00 */
[----:B------:R-:W-:Y:S01]  /*5a0d0*/  STL.64 [R1+0x62a8], R32 ;  /* 0x0062a82001007387 */ /* 0x000fe20000100a00 */
[C---:B------:R-:W-:Y:S06]  /*5a0e0*/  HMMA.16816.F32 R16, R8.reuse, R44, R16 ;  /* 0x0000002c0810723c */ /* 0x040fec0000001810 */
[----:B---3--:R-:W-:Y:S01]  /*5a0f0*/  HMMA.16816.F32 R28, R8, R36, R28 ;  /* 0x00000024081c723c */ /* 0x008fe2000000181c */
[----:B----4-:R-:W-:Y:S05]  /*5a100*/  STL.64 [R1+0x62a0], R38 ;  /* 0x0062a02601007387 */ /* 0x010fea0000100a00 */
[----:B------:R-:W-:-:S15]  /*5a110*/  STL.64 [R1+0x6298], R36 ;  /* 0x0062982401007387 */ /* 0x000fde0000100a00 */
[----:B------:R-:W-:-:S02]  /*5a120*/  NOP ;  /* 0x0000000000007918 */ /* 0x000fc40000000000 */
[----:B------:R-:W-:Y:S04]  /*5a130*/  STL.64 [R1+0x700], R28 ;  /* 0x0007001c01007387 */ /* 0x000fe80000100a00 */
[----:B------:R-:W-:Y:S04]  /*5a140*/  STL.64 [R1+0x708], R30 ;  /* 0x0007081e01007387 */ /* 0x000fe80000100a00 */
[----:B------:R-:W-:Y:S04]  /*5a150*/  STL.64 [R1+0x6290], R42 ;  /* 0x0062902a01007387 */ /* 0x000fe80000100a00 */
[----:B------:R-:W-:Y:S04]  /*5a160*/  STL.64 [R1+0x6288], R40 ;  /* 0x0062882801007387 */ /* 0x000fe80000100a00 */
[----:B------:R0:W-:Y:S04]  /*5a170*/  STL.64 [R1+0x710], R20 ;  /* 0x0007101401007387 */ /* 0x0001e80000100a00 */
[----:B------:R1:W-:Y:S04]  /*5a180*/  STL.64 [R1+0x718], R22 ;  /* 0x0007181601007387 */ /* 0x0003e80000100a00 */
[----:B0-----:R-:W2:Y:S04]  /*5a190*/  LDL.LU.64 R20, [R1+0x740] ;  /* 0x0007400001147983 */ /* 0x001ea80000300a00 */
[----:B-1----:R-:W2:Y:S01]  /*5a1a0*/  LDL.LU.64 R22, [R1+0x748] ;  /* 0x0007480001167983 */ /* 0x002ea20000300a00 */
[C---:B------:R-:W-:Y:S06]  /*5a1b0*/  HMMA.16816.F32 R12, R8.reuse, R48, R12 ;  /* 0x00000030080c723c */ /* 0x040fec000000180c */
[C---:B------:R-:W-:Y:S01]  /*5a1c0*/  HMMA.16816.F32 R4, R8.reuse, R52, R4 ;  /* 0x000000340804723c */ /* 0x040fe20000001804 */
[----:B------:R0:W-:Y:S04]  /*5a1d0*/  STL.64 [R1+0x720], R16 ;  /* 0x0007201001007387 */ /* 0x0001e80000100a00 */
[----:B------:R1:W-:Y:S04]  /*5a1e0*/  STL.64 [R1+0x728], R18 ;  /* 0x0007281201007387 */ /* 0x0003e80000100a00 */
[----:B------:R-:W3:Y:S08]  /*5a1f0*/  LDL.LU.64 R32, [R1+0xc70] ;  /* 0x000c700001207983 */ /* 0x000ef00000300a00 */
[----:B------:R-:W-:Y:S04]  /*5a200*/  STL.64 [R1+0x730], R12 ;  /* 0x0007300c01007387 */ /* 0x000fe80000100a00 */
[----:B------:R-:W-:Y:S04]  /*5a210*/  STL.64 [R1+0x738], R14 ;  /* 0x0007380e01007387 */ /* 0x000fe80000100a00 */
[----:B------:R-:W3:Y:S04]  /*5a220*/  LDL.LU.64 R34, [R1+0xc78] ;  /* 0x000c780001227983 */ /* 0x000ee80000300a00 */
        /* <DEDUP_REMOVED lines=8> */
[----:B------:R-:W3:Y:S04]  /*5a2b0*/  LDL.LU.64 R28, [R1+0x810] ;  /* 0x00081000011c7983 */ /* 0x000ee80000300a00 */
[----:B------:R-:W3:Y:S04]  /*5a2c0*/  LDL.LU.64 R30, [R1+0x818] ;  /* 0x00081800011e7983 */ /* 0x000ee80000300a00 */
[----:B----4-:R-:W4:Y:S04]  /*5a2d0*/  LDL.LU.64 R4, [R1+0x7b0] ;  /* 0x0007b00001047983 */ /* 0x010f280000300a00 */
[----:B------:R-:W4:Y:S04]  /*5a2e0*/  LDL.LU.64 R6, [R1+0x7b8] ;  /* 0x0007b80001067983 */ /* 0x000f280000300a00 */
[----:B------:R-:W4:Y:S04]  /*5a2f0*/  LDL.LU.64 R12, [R1+0x7d0] ;  /* 0x0007d000010c7983 */ /* 0x000f280000300a00 */
[----:B------:R-:W4:Y:S01]  /*5a300*/  LDL.LU.64 R14, [R1+0x7d8] ;  /* 0x0007d800010e7983 */ /* 0x000f220000300a00 */
[----:B--2---:R-:W-:Y:S03]  /*5a310*/  HMMA.16816.F32 R8, R8, R56, R20 ;  /* 0x000000380808723c */ /* 0x004fe60000001814 */
[----:B------:R-:W3:Y:S04]  /*5a320*/  LDL.LU.64 R22, [R1+0x62c0] ;  /* 0x0062c00001167983 */ /* 0x000ee80000300a00 */
[----:B------:R-:W3:-:S15]  /*5a330*/  LDL.LU.64 R20, [R1+0x62b8] ;  /* 0x0062b80001147983 */ /* 0x000ede0000300a00 */
[----:B------:R-:W-:-:S01]  /*5a340*/  NOP ;  /* 0x0000000000007918 */ /* 0x000fc20000000000 */
[----:B------:R-:W-:Y:S04]  /*5a350*/  STL.64 [R1+0x740], R8 ;  /* 0x0007400801007387 */ /* 0x000fe80000100a00 */
[----:B------:R-:W-:Y:S04]  /*5a360*/  STL.64 [R1+0x748], R10 ;  /* 0x0007480a01007387 */ /* 0x000fe80000100a00 */
[----:B------:R-:W0:Y:S04]  /*5a370*/  LDSM.16.MT88.4 R8, [R3+UR5+0x2100] ;  /* 0x002100050308783b */ /* 0x000e280008004200 */
[----:B0-----:R-:W-:Y:S04]  /*5a380*/  STL.64 [R1+0x61f0], R10 ;  /* 0x0061f00a01007387 */ /* 0x001fe80000100a00 */
[----:B------:R0:W-:Y:S04]  /*5a390*/  STL.64 [R1+0x61e8], R8 ;  /* 0x0061e80801007387 */ /* 0x0001e80000100a00 */
[----:B0-----:R-:W2:Y:S04]  /*5a3a0*/  LDL.LU R8, [R1+0x340] ;  /* 0x0003400001087983 */ /* 0x001ea80000300800 */
[----:B------:R-:W2:Y:S04]  /*5a3b0*/  LDL.LU R9, [R1+0x344] ;  /* 0x0003440001097983 */ /* 0x000ea80000300800 */
[----:B------:R-:W2:Y:S04]  /*5a3c0*/  LDL.LU R10, [R1+0x348] ;  /* 0x00034800010a7983 */ /* 0x000ea80000300800 */
[----:B------:R-:W2:Y:S01]  /*5a3d0*/  LDL.LU R11, [R1+0x34c] ;  /* 0x00034c00010b7983 */ /* 0x000ea20000300800 */
[----:B---3--:R-:W-:-:S15]  /*5a3e0*/  HMMA.16816.F32 R32, R20, R24, R32 ;  /* 0x000000181420723c */ /* 0x008fde0000001820 */
[----:B------:R-:W-:-:S08]  /*5a3f0*/  NOP ;  /* 0x0000000000007918 */ /* 0x000fd00000000000 */
[----:B------:R-:W-:Y:S04]  /*5a400*/  STL.64 [R1+0x760], R32 ;  /* 0x0007602001007387 */ /* 0x000fe80000100a00 */
[----:B------:R0:W-:Y:S04]  /*5a410*/  STL.64 [R1+0x768], R34 ;  /* 0x0007682201007387 */ /* 0x0001e80000100a00 */
[----:B0-----:R-:W3:Y:S04]  /*5a420*/  LDL.LU.64 R34, [R1+0x62b0] ;  /* 0x0062b00001227983 */ /* 0x001ee80000300a00 */
[----:B------:R-:W4:Y:S02]  /*5a430*/  LDL.LU.64 R32, [R1+0x62a8] ;  /* 0x0062a80001207983 */ /* 0x000f240000300a00 */
[----:B----4-:R-:W-:-:S15]  /*5a440*/  HMMA.16816.F32 R36, R20, R32, R36 ;  /* 0x000000201424723c */ /* 0x010fde0000001824 */
[----:B------:R-:W-:-:S08]  /*5a450*/  NOP ;  /* 0x0000000000007918 */ /* 0x000fd00000000000 */
[----:B------:R-:W-:Y:S04]  /*5a460*/  STL.64 [R1+0x770], R36 ;  /* 0x0007702401007387 */ /* 0x000fe80000100a00 */
[----:B------:R0:W-:Y:S04]  /*5a470*/  STL.64 [R1+0x778], R38 ;  /* 0x0007782601007387 */ /* 0x0001e80000100a00 */
[----:B0-----:R-:W4:Y:S04]  /*5a480*/  LDL.LU.64 R38, [R1+0x62a0] ;  /* 0x0062a00001267983 */ /* 0x001f280000300a00 */
[----:B------:R-:W2:Y:S02]  /*5a490*/  LDL.LU.64 R36, [R1+0x6298] ;  /* 0x0062980001247983 */ /* 0x000ea40000300a00 */
[----:B--2---:R-:W-:-:S15]  /*5a4a0*/  HMMA.16816.F32 R40, R20, R36, R40 ;  /* 0x000000241428723c */ /* 0x004fde0000001828 */
[----:B------:R-:W-:-:S08]  /*5a4b0*/  NOP ;  /* 0x0000000000007918 */ /* 0x000fd00000000000 */
[----:B------:R-:W-:Y:S04]  /*5a4c0*/  STL.64 [R1+0x780], R40 ;  /* 0x0007802801007387 */ /* 0x000fe80000100a00 */
[----:B------:R0:W-:Y:S04]  /*5a4d0*/  STL.64 [R1+0x788], R42 ;  /* 0x0007882a01007387 */ /* 0x0001e80000100a00 */
[----:B0-----:R-:W2:Y:S04]  /*5a4e0*/  LDL.LU.64 R42, [R1+0x6290] ;  /* 0x00629000012a7983 */ /* 0x001ea80000300a00 */
[----:B------:R-:W3:Y:S01]  /*5a4f0*/  LDL.LU.64 R40, [R1+0x6288] ;  /* 0x0062880001287983 */ /* 0x000ee20000300a00 */
[C---:B------:R-:W-:Y:S06]  /*5a500*/  HMMA.16816.F32 R28, R20.reuse, R44, R28 ;  /* 0x0000002c141c723c */ /* 0x040fec000000181c */
[C---:B------:R-:W-:Y:S06]  /*5a510*/  HMMA.16816.F32 R4, R20.reuse, R48, R4 ;  /* 0x000000301404723c */ /* 0x040fec0000001804 */
[----:B------:R-:W-:-:S12]  /*5a520*/  HMMA.16816.F32 R12, R20, R52, R12 ;  /* 0x00000034140c723c */ /* 0x000fd8000000180c */
[----:B------:R-:W-:Y:S02]  /*5a530*/  IMAD.MOV.U32 R36, RZ, RZ, R28 ;  /* 0x000000ffff247224 */ /* 0x000fe400078e001c */
[----:B------:R-:W-:Y:S01]  /*5a540*/  IMAD.MOV.U32 R37, RZ, RZ, R29 ;  /* 0x000000ffff257224 */ /* 0x000fe200078e001d */
        /* <DEDUP_REMOVED lines=9> */
[----:B------:R-:W-:Y:S04]  /*5a5e0*/  STL.64 [R1+0x7b0], R4 ;  /* 0x0007b00401007387 */ /* 0x000fe80000100a00 */
[----:B------:R0:W-:Y:S04]  /*5a5f0*/  STL.64 [R1+0x7b8], R6 ;  /* 0x0007b80601007387 */ /* 0x0001e80000100a00 */
[----:B0-----:R-:W2:Y:S04]  /*5a600*/  LDL.LU.64 R6, [R1+0x6260] ;  /* 0x0062600001067983 */ /* 0x001ea80000300a00 */
[----:B------:R-:W2:Y:S04]  /*5a610*/  LDL.LU.64 R4, [R1+0x6258] ;  /* 0x0062580001047983 */ /* 0x000ea80000300a00 */
[----:B------:R-:W-:Y:S04]  /*5a620*/  STL.64 [R1+0x890], R12 ;  /* 0x0008900c01007387 */ /* 0x000fe80000100a00 */
[----:B------:R0:W-:Y:S04]  /*5a630*/  STL.64 [R1+0x898], R14 ;  /* 0x0008980e01007387 */ /* 0x0001e80000100a00 */
[----:B0-----:R-:W4:Y:S04]  /*5a640*/  LDL.LU.64 R14, [R1+0x6250] ;  /* 0x00625000010e7983 */ /* 0x001f280000300a00 */
[----:B------:R-:W4:Y:S04]  /*5a650*/  LDL.LU.64 R12, [R1+0x6248] ;  /* 0x00624800010c7983 */ /* 0x000f280000300a00 */
[----:B------:R0:W-:Y:S04]  /*5a660*/  STL.64 [R1+0x6220], R54 ;  /* 0x0062203601007387 */ /* 0x0001e80000100a00 */
[----:B------:R-:W4:Y:S04]  /*5a670*/  LDL.LU.64 R52, [R1+0x7c0] ;  /* 0x0007c00001347983 */ /* 0x000f280000300a00 */
[----:B0-----:R-:W4:Y:S04]  /*5a680*/  LDL.LU.64 R54, [R1+0x7c8] ;  /* 0x0007c80001367983 */ /* 0x001f280000300a00 */
[----:B------:R-:W-:Y:S01]  /*5a690*/  STL.64 [R1+0x6218], R58 ;  /* 0x0062183a01007387 */ /* 0x000fe20000100a00 */
[C---:B--2---:R-:W-:Y:S06]  /*5a6a0*/  HMMA.16816.F32 R8, R4.reuse, R26, R8 ;  /* 0x0000001a0408723c */ /* 0x044fec0000001808 */
[----:B---3--:R-:W-:Y:S06]  /*5a6b0*/  HMMA.16816.F32 R16, R4, R34, R16 ;  /* 0x000000220410723c */ /* 0x008fec0000001810 */
[----:B----4-:R-:W-:-:S15]  /*5a6c0*/  HMMA.16816.F32 R20, R20, R56, R52 ;  /* 0x000000381414723c */ /* 0x010fde0000001834 */
[----:B------:R-:W-:-:S08]  /*5a6d0*/  NOP ;  /* 0x0000000000007918 */ /* 0x000fd00000000000 */
[----:B------:R-:W-:Y:S04]  /*5a6e0*/  STL.64 [R1+0x880], R20 ;  /* 0x0008801401007387 */ /* 0x000fe80000100a00 */
[----:B------:R-:W-:Y:S04]  /*5a6f0*/  STL.64 [R1+0x888], R22 ;  /* 0x0008881601007387 */ /* 0x000fe80000100a00 */
[----:B------:R-:W-:Y:S04]  /*5a700*/  STL.64 [R1+0x6228], R26 ;  /* 0x0062281a01007387 */ /* 0x000fe80000100a00 */
[----:B------:R-:W-:Y:S04]  /*5a710*/  STL.64 [R1+0x870], R8 ;  /* 0x0008700801007387 */ /* 0x000fe80000100a00 */
[----:B------:R0:W-:Y:S02]  /*5a720*/  STL.64 [R1+0x878], R10 ;  /* 0x0008780a01007387 */ /* 0x0001e40000100a00 */
[C---:B0-----:R-:W-:Y:S06]  /*5a730*/  HMMA.16816.F32 R8, R4.reuse, R38, R28 ;  /* 0x000000260408723c */ /* 0x041fec000000181c */
[----:B------:R-:W-:Y:S04]  /*5a740*/  STL.64 [R1+0x6200], R38 ;  /* 0x0062002601007387 */ /* 0x000fe80000100a00 */
[----:B------:R-:W-:Y:S04]  /*5a750*/  STL.64 [R1+0x860], R16 ;  /* 0x0008601001007387 */ /* 0x000fe80000100a00 */
[----:B------:R-:W-:Y:S04]  /*5a760*/  STL.64 [R1+0x868], R18 ;  /* 0x0008681201007387 */ /* 0x000fe80000100a00 */
[----:B------:R-:W-:Y:S05]  /*5a770*/  STL.64 [R1+0x61f8], R36 ;  /* 0x0061f82401007387 */ /* 0x000fea0000100a00 */
[----:B------:R-:W-:Y:S04]  /*5a780*/  STL.64 [R1+0x850], R8 ;  /* 0x0008500801007387 */ /* 0x000fe80000100a00 */
[----:B------:R0:W-:Y:S02]  /*5a790*/  STL.64 [R1+0x858], R10 ;  /* 0x0008580a01007387 */ /* 0x0001e40000100a00 */
[----:B0-----:R-:W-:Y:S01]  /*5a7a0*/  HMMA.16816.F32 R8, R4, R42, R12 ;  /* 0x0000002a0408723c */ /* 0x001fe2000000180c */
[----:B------:R-:W-:Y:S01]  /*5a7b0*/  IMAD.MOV.U32 R31, RZ, RZ, R51 ;  /* 0x000000ffff1f7224 */ /* 0x000fe200078e0033 */
[----:B------:R-:W0:-:S15]  /*5a7c0*/  LDSM.16.MT88.4 R12, [R3+UR5+0x2180] ;  /* 0x00218005030c783b */ /* 0x000e1e0008004200 */
[----:B------:R-:W-:-:S06]  /*5a7d0*/  NOP ;  /* 0x0000000000007918 */ /* 0x000fcc0000000000 */
[----:B------:R1:W-:Y:S04]  /*5a7e0*/  STL.64 [R1+0x848], R10 ;  /* 0x0008480a01007387 */ /* 0x0003e80000100a00 */
[----:B------:R-:W2:Y:S04]  /*5a7f0*/  LDL.LU R16, [R1+0x310] ;  /* 0x0003100001107983 */ /* 0x000ea80000300800 */
[----:B------:R-:W2:Y:S04]  /*5a800*/  LDL.LU R17, [R1+0x314] ;  /* 0x0003140001117983 */ /* 0x000ea80000300800 */
[----:B------:R-:W2:Y:S04]  /*5a810*/  LDL.LU R18, [R1+0x318] ;  /* 0x0003180001127983 */ /* 0x000ea80000300800 */
[----:B------:R-:W2:Y:S04]  /*5a820*/  LDL.LU R19, [R1+0x31c] ;  /* 0x00031c0001137983 */ /* 0x000ea80000300800 */
[----:B------:R-:W3:Y:S04]  /*5a830*/  LDL.LU R24, [R1+0x640] ;  /* 0x0006400001187983 */ /* 0x000ee80000300800 */
[----:B------:R-:W3:Y:S04]  /*5a840*/  LDL.LU R25, [R1+0x644] ;  /* 0x0006440001197983 */ /* 0x000ee80000300800 */
[----:B------:R-:W3:Y:S04]  /*5a850*/  LDL.LU R26, [R1+0x648] ;  /* 0x00064800011a7983 */ /* 0x000ee80000300800 */
[----:B------:R-:W3:Y:S04]  /*5a860*/  LDL.LU R27, [R1+0x64c] ;  /* 0x00064c00011b7983 */ /* 0x000ee80000300800 */
[----:B------:R-:W4:Y:S04]  /*5a870*/  LDL.LU R52, [R1+0x630] ;  /* 0x0006300001347983 */ /* 0x000f280000300800 */
[----:B------:R-:W4:Y:S04]  /*5a880*/  LDL.LU R53, [R1+0x634] ;  /* 0x0006340001357983 */ /* 0x000f280000300800 */
[----:B------:R-:W4:Y:S04]  /*5a890*/  LDL.LU R54, [R1+0x638] ;  /* 0x0006380001367983 */ /* 0x000f280000300800 */
[----:B------:R-:W4:Y:S01]  /*5a8a0*/  LDL.LU R55, [R1+0x63c] ;  /* 0x00063c0001377983 */ /* 0x000f220000300800 */
[----:B------:R-:W-:-:S03]  /*5a8b0*/  IMAD.MOV.U32 R48, RZ, RZ, R8 ;  /* 0x000000ffff307224 */ /* 0x000fc600078e0008 */
[----:B------:R-:W2:Y:S01]  /*5a8c0*/  LDL.LU R56, [R1+0x620] ;  /* 0x0006200001387983 */ /* 0x000ea20000300800 */
[----:B------:R-:W-:-:S03]  /*5a8d0*/  IMAD.MOV.U32 R49, RZ, RZ, R9 ;  /* 0x000000ffff317224 */ /* 0x000fc600078e0009 */
[----:B------:R-:W2:Y:S04]  /*5a8e0*/  LDL.LU R57, [R1+0x624] ;  /* 0x0006240001397983 */ /* 0x000ea80000300800 */
[----:B------:R-:W2:Y:S04]  /*5a8f0*/  LDL.LU R58, [R1+0x628] ;  /* 0x00062800013a7983 */ /* 0x000ea80000300800 */
[----:B------:R-:W2:Y:S04]  /*5a900*/  LDL.LU R59, [R1+0x62c] ;  /* 0x00062c00013b7983 */ /* 0x000ea80000300800 */
[----:B------:R-:W2:Y:S04]  /*5a910*/  LDL.LU R8, [R1+0x210] ;  /* 0x0002100001087983 */ /* 0x000ea80000300800 */
[----:B------:R-:W2:Y:S04]  /*5a920*/  LDL.LU R9, [R1+0x214] ;  /* 0x0002140001097983 */ /* 0x000ea80000300800 */
        /* <DEDUP_REMOVED lines=9> */
[----:B------:R-:W3:Y:S01]  /*5a9c0*/  LDL.LU R51, [R1+0x6240] ;  /* 0x0062400001337983 */ /* 0x000ee20000300800 */
[----:B------:R-:W-:-:S02]  /*5a9d0*/  IMAD.MOV.U32 R21, RZ, RZ, R50 ;  /* 0x000000ffff157224 */ /* 0x000fc400078e0032 */
[----:B------:R-:W-:Y:S01]  /*5a9e0*/  IMAD.MOV.U32 R22, RZ, RZ, R46 ;  /* 0x000000ffff167224 */ /* 0x000fe200078e002e */
[----:B------:R-:W2:Y:S01]  /*5a9f0*/  LDL.LU R20, [R1+0x560] ;  /* 0x0005600001147983 */ /* 0x000ea20000300800 */
[----:B------:R-:W-:-:S03]  /*5aa00*/  IMAD.MOV.U32 R23, RZ, RZ, R47 ;  /* 0x000000ffff177224 */ /* 0x000fc600078e002f */
[----:B------:R-:W4:Y:S04]  /*5aa10*/  LDL.LU R50, [R1+0x623c] ;  /* 0x00623c0001327983 */ /* 0x000f280000300800 */
[----:B------:R-:W2:Y:S04]  /*5aa20*/  LDL.LU R46, [R1+0x6238] ;  /* 0x00623800012e7983 */ /* 0x000ea80000300800 */
[----:B------:R-:W2:Y:S04]  /*5aa30*/  LDL.LU R47, [R1+0x6234] ;  /* 0x00623400012f7983 */ /* 0x000ea80000300800 */
[----:B------:R-:W-:Y:S04]  /*5aa40*/  STL [R1+0x5ddc], R49 ;  /* 0x005ddc3101007387 */ /* 0x000fe80000100800 */
[----:B------:R-:W-:Y:S04]  /*5aa50*/  STL [R1+0x5dd8], R48 ;  /* 0x005dd83001007387 */ /* 0x000fe80000100800 */
[----:B0-----:R-:W-:Y:S04]  /*5aa60*/  STL.64 [R1+0x61c8], R14 ;  /* 0x0061c80e01007387 */ /* 0x001fe80000100a00 */
[----:B------:R3:W-:Y:S02]  /*5aa70*/  STL.64 [R1+0x61c0], R12 ;  /* 0x0061c00c01007387 */ /* 0x0007e40000100a00 */
[----:B---3--:R-:W-:-:S02]  /*5aa80*/  IMAD.MOV.U32 R12, RZ, RZ, R51 ;  /* 0x000000ffff0c7224 */ /* 0x008fc400078e0033 */
[----:B------:R-:W4:Y:S04]  /*5aa90*/  LDL.LU R51, [R1+0x6230] ;  /* 0x0062300001337983 */ /* 0x000f280000300800 */
[----:B------:R-:W3:Y:S04]  /*5aaa0*/  LDL.LU R13, [R1+0x574] ;  /* 0x00057400010d7983 */ /* 0x000ee80000300800 */
[----:B------:R-:W3:Y:S04]  /*5aab0*/  LDL.LU R14, [R1+0x578] ;  /* 0x00057800010e7983 */ /* 0x000ee80000300800 */
[----:B------:R-:W3:Y:S01]  /*5aac0*/  LDL.LU R15, [R1+0x57c] ;  /* 0x00057c00010f7983 */ /* 0x000ee20000300800 */
[----:B--2---:R-:W-:-:S15]  /*5aad0*/  HMMA.16816.F32 R24, R4, R46, R24 ;  /* 0x0000002e0418723c */ /* 0x004fde0000001818 */
[----:B------:R-:W-:-:S08]  /*5aae0*/  NOP ;  /* 0x0000000000007918 */ /* 0x000fd00000000000 */
[----:B------:R0:W-:Y:S04]  /*5aaf0*/  STL.64 [R1+0x838], R26 ;  /* 0x0008381a01007387 */ /* 0x0001e80000100a00 */
[----:B0-----:R-:W2:Y:S01]  /*5ab00*/  LDL.LU.64 R26, [R1+0x6228] ;  /* 0x00622800011a7983 */ /* 0x001ea20000300a00 */
[----:B----4-:R-:W-:-:S15]  /*5ab10*/  HMMA.16816.F32 R52, R4, R50, R52 ;  /* 0x000000320434723c */ /* 0x010fde0000001834 */
[----:B------:R-:W-:-:S08]  /*5ab20*/  NOP ;  /* 0x0000000000007918 */ /* 0x000fd00000000000 */
[----:B------:R-:W-:Y:S04]  /*5ab30*/  STL.64 [R1+0xca0], R52 ;  /* 0x000ca03401007387 */ /* 0x000fe80000100a00 */
[----:B------:R0:W-:Y:S04]  /*5ab40*/  STL.64 [R1+0xca8], R54 ;  /* 0x000ca83601007387 */ /* 0x0001e80000100a00 */
[----:B0-----:R-:W4:Y:S02]  /*5ab50*/  LDL.LU.64 R54, [R1+0x6220] ;  /* 0x0062200001367983 */ /* 0x001f240000300a00 */
[----:B----4-:R-:W-:-:S15]  /*5ab60*/  HMMA.16816.F32 R56, R4, R54, R56 ;  /* 0x000000360438723c */ /* 0x010fde0000001838 */
[----:B------:R-:W-:-:S08]  /*5ab70*/  NOP ;  /* 0x0000000000007918 */ /* 0x000fd00000000000 */
[----:B------:R-:W-:Y:S04]  /*5ab80*/  STL.64 [R1+0xc90], R56 ;  /* 0x000c903801007387 */ /* 0x000fe80000100a00 */
[----:B------:R0:W-:Y:S04]  /*5ab90*/  STL.64 [R1+0xc98], R58 ;  /* 0x000c983a01007387 */ /* 0x0001e80000100a00 */
[----:B0-----:R-:W4:Y:S01]  /*5aba0*/  LDL.LU.64 R58, [R1+0x6218] ;  /* 0x00621800013a7983 */ /* 0x001f220000300a00 */
[----:B------:R-:W-:Y:S02]  /*5abb0*/  IMAD.MOV.U32 R41, RZ, RZ, R25 ;  /* 0x000000ffff297224 */ /* 0x000fe400078e0019 */
[----:B------:R-:W0:Y:S01]  /*5abc0*/  S2R R25, SR_TID.X ;  /* 0x0000000000197919 */ /* 0x000e220000002100 */
[----:B----4-:R-:W-:Y:S01]  /*5abd0*/  HMMA.16816.F32 R4, R4, R58, R16 ;  /* 0x0000003a0404723c */ /* 0x010fe20000001810 */
[----:B------:R-:W2:Y:S04]  /*5abe0*/  LDL.LU.64 R18, [R1+0x6210] ;  /* 0x0062100001127983 */ /* 0x000ea80000300a00 */
[----:B------:R-:W2:Y:S01]  /*5abf0*/  LDL.LU.64 R16, [R1+0x6208] ;  /* 0x0062080001107983 */ /* 0x000ea20000300a00 */
[----:B------:R-:W-:-:S02]  /*5ac00*/  IMAD.MOV.U32 R40, RZ, RZ, R24 ;  /* 0x000000ffff287224 */ /* 0x000fc400078e0018 */
[----:B------:R-:W1:Y:S01]  /*5ac10*/  S2R R24, SR_TID.X ;  /* 0x0000000000187919 */ /* 0x000e620000002100 */
[----:B0-----:R-:W-:-:S14]  /*5ac20*/  LOP3.LUT R25, R25, 0x7, RZ, 0xc0, !PT ;  /* 0x0000000719197812 */ /* 0x001fdc00078ec0ff */
[----:B------:R0:W-:Y:S04]  /*5ac30*/  STL.64 [R1+0x820], R4 ;  /* 0x0008200401007387 */ /* 0x0001e80000100a00 */
[----:B------:R4:W-:Y:S04]  /*5ac40*/  STL.64 [R1+0x828], R6 ;  /* 0x0008280601007387 */ /* 0x0009e80000100a00 */
[----:B0-----:R-:W3:Y:S04]  /*5ac50*/  LDL.LU R4, [R1+0x1f0] ;  /* 0x0001f00001047983 */ /* 0x001ee80000300800 */
[----:B------:R-:W3:Y:S04]  /*5ac60*/  LDL.LU R5, [R1+0x1f4] ;  /* 0x0001f40001057983 */ /* 0x000ee80000300800 */
[----:B----4-:R-:W3:Y:S04]  /*5ac70*/  LDL.LU R6, [R1+0x1f8] ;  /* 0x0001f80001067983 */ /* 0x010ee80000300800 */
[----:B------:R-:W3:Y:S01]  /*5ac80*/  LDL.LU R7, [R1+0x1fc] ;  /* 0x0001fc0001077983 */ /* 0x000ee20000300800 */
[----:B------:R-:W-:-:S02]  /*5ac90*/  IMAD R25, R25, 0x210, RZ ;  /* 0x0000021019197824 */ /* 0x000fc400078e02ff */
[----:B-1----:R-:W-:-:S05]  /*5aca0*/  IMAD.SHL.U32 R33, R24, 0x2, RZ ;  /* 0x0000000218217824 */ /* 0x002fca00078e00ff */
[----:B------:R-:W-:Y:S01]  /*5acb0*/  LOP3.LUT R25, R25, 0x10, R33, 0x78, !PT ;  /* 0x0000001019197812 */ /* 0x000fe200078e7821 */
[C---:B--2---:R-:W-:Y:S06]  /*5acc0*/  HMMA.16816.F32 R36, R16.reuse, R26, R36 ;  /* 0x0000001a1024723c */ /* 0x044fec0000001824 */
[----:B------:R-:W-:-:S15]  /*5acd0*/  HMMA.16816.F32 R8, R16, R34, R8 ;  /* 0x000000221008723c */ /* 0x000fde0000001808 */
[----:B------:R-:W-:-:S02]  /*5ace0*/  NOP ;  /* 0x0000000000007918 */ /* 0x000fc40000000000 */
[----:B------:R-:W-:Y:S04]  /*5acf0*/  STL.64 [R1+0xbc0], R36 ;  /* 0x000bc02401007387 */ /* 0x000fe80000100a00 */
[----:B------:R0:W-:Y:S04]  /*5ad00*/  STL.64 [R1+0xbc8], R38 ;  /* 0x000bc82601007387 */ /* 0x0001e80000100a00 */
[----:B0-----:R-:W2:Y:S04]  /*5ad10*/  LDL.LU.64 R38, [R1+0x6200] ;  /* 0x0062000001267983 */ /* 0x001ea80000300a00 */
[----:B------:R-:W4:Y:S04]  /*5ad20*/  LDL.LU.64 R36, [R1+0x61f8] ;  /* 0x0061f80001247983 */ /* 0x000f280000300a00 */
[----:B------:R-:W-:Y:S04]  /*5ad30*/  STL.64 [R1+0xbb0], R8 ;  /* 0x000bb00801007387 */ /* 0x000fe80000100a00 */
[----:B------:R0:W-:Y:S04]  /*5ad40*/  STL.64 [R1+0xbb8], R10 ;  /* 0x000bb80a01007387 */ /* 0x0001e80000100a00 */
[----:B0-----:R-:W4:Y:S04]  /*5ad50*/  LDL.LU.64 R10, [R1+0x61f0] ;  /* 0x0061f000010a7983 */ /* 0x001f280000300a00 */
[----:B------:R-:W4:Y:S04]  /*5ad60*/  LDL.LU.64 R8, [R1+0x61e8] ;  /* 0x0061e80001087983 */ /* 0x000f280000300a00 */
[----:B------:R0:W-:Y:S04]  /*5ad70*/  STL.64 [R1+0x61e0], R34 ;  /* 0x0061e02201007387 */ /* 0x0001e80000100a00 */
[----:B------:R-:W4:Y:S04]  /*5ad80*/  LDL.LU R32, [R1+0x200] ;  /* 0x0002000001207983 */ /* 0x000f280000300800 */
[----:B------:R-:W4:Y:S04]  /*5ad90*/  LDL.LU R33, [R1+0x204] ;  /* 0x0002040001217983 */ /* 0x000f280000300800 */
[----:B0-----:R-:W4:Y:S04]  /*5ada0*/  LDL.LU R34, [R1+0x208] ;  /* 0x0002080001227983 */ /* 0x001f280000300800 */
[----:B------:R-:W4:Y:S01]  /*5adb0*/  LDL.LU R35, [R1+0x20c] ;  /* 0x00020c0001237983 */ /* 0x000f220000300800 */
[----:B---3--:R-:W-:Y:S01]  /*5adc0*/  HMMA.16816.F32 R4, R16, R42, R4 ;  /* 0x0000002a1004723c */ /* 0x008fe20000001804 */
[----:B------:R-:W-:-:S05]  /*5add0*/  IMAD.SHL.U32 R24, R24, 0x100, RZ ;  /* 0x0000010018187824 */ /* 0x000fca00078e00ff */
[----:B------:R-:W-:-:S04]  /*5ade0*/  LOP3.LUT R25, R25, 0x1000, R24, 0xf8, !PT ;  /* 0x0000100019197812 */ /* 0x000fc800078ef818 */
[----:B------:R-:W-:Y:S01]  /*5adf0*/  LOP3.LUT R25, R25, 0x20, RZ, 0x3c, !PT ;  /* 0x0000002019197812 */ /* 0x000fe200078e3cff */
[----:B--2---:R-:W-:Y:S04]  /*5ae00*/  STL.64 [R1+0x61d8], R38 ;  /* 0x0061d82601007387 */ /* 0x004fe80000100a00 */
[----:B----4-:R-:W-:Y:S01]  /*5ae10*/  STL.64 [R1+0x61d0], R36 ;  /* 0x0061d02401007387 */ /* 0x010fe20000100a00 */
[----:B------:R-:W-:-:S15]  /*5ae20*/  HMMA.16816.F32 R32, R16, R38, R32 ;  /* 0x000000261020723c */ /* 0x000fde0000001820 */
[----:B------:R-:W-:-:S08]  /*5ae30*/  NOP ;  /* 0x0000000000007918 */ /* 0x000fd00000000000 */
[----:B------:R0:W-:Y:S04]  /*5ae40*/  STL.64 [R1+0xba0], R32 ;  /* 0x000ba02001007387 */ /* 0x0001e80000100a00 */
[----:B------:R1:W-:Y:S04]  /*5ae50*/  STL.64 [R1+0xba8], R34 ;  /* 0x000ba82201007387 */ /* 0x0003e80000100a00 */
[----:B0-----:R-:W2:Y:S04]  /*5ae60*/  LDL.LU R32, [R1+0x170] ;  /* 0x0001700001207983 */ /* 0x001ea80000300800 */
[----:B------:R-:W-:Y:S04]  /*5ae70*/  STL.64 [R1+0xb90], R4 ;  /* 0x000b900401007387 */ /* 0x000fe80000100a00 */
[----:B------:R-:W-:Y:S04]  /*5ae80*/  STL.64 [R1+0xb98], R6 ;  /* 0x000b980601007387 */ /* 0x000fe80000100a00 */
[----:B------:R-:W0:Y:S04]  /*5ae90*/  LDSM.16.MT88.4 R4, [R25+UR5+0x2000] ;  /* 0x002000051904783b */ /* 0x000e280008004200 */
[----:B------:R-:W2:Y:S04]  /*5aea0*/  LDL.LU R33, [R1+0x174] ;  /* 0x0001740001217983 */ /* 0x000ea80000300800 */
[----:B-1----:R-:W2:Y:S04]  /*5aeb0*/  LDL.LU R34, [R1+0x178] ;  /* 0x0001780001227983 */ /* 0x002ea80000300800 */
[----:B------:R-:W2:Y:S04]  /*5aec0*/  LDL.LU R35, [R1+0x17c] ;  /* 0x00017c0001237983 */ /* 0x000ea80000300800 */
[----:B------:R-:W3:Y:S04]  /*5aed0*/  LDL.LU R36, [R1+0x160] ;  /* 0x0001600001247983 */ /* 0x000ee80000300800 */
[----:B------:R-:W3:Y:S04]  /*5aee0*/  LDL.LU R37, [R1+0x164] ;  /* 0x0001640001257983 */ /* 0x000ee80000300800 */
[----:B------:R-:W3:Y:S04]  /*5aef0*/  LDL.LU R38, [R1+0x168] ;  /* 0x0001680001267983 */ /* 0x000ee80000300800 */
[----:B------:R-:W3:Y:S04]  /*5af00*/  LDL.LU R39, [R1+0x16c] ;  /* 0x00016c0001277983 */ /* 0x000ee80000300800 */
[----:B0-----:R-:W-:Y:S04]  /*5af10*/  STL.64 [R1+0x6168], R6 ;  /* 0x0061680601007387 */ /* 0x001fe80000100a00 */
[----:B------:R0:W-:Y:S04]  /*5af20*/  STL.64 [R1+0x6160], R4 ;  /* 0x0061600401007387 */ /* 0x0001e80000100a00 */
[----:B0-----:R-:W4:Y:S04]  /*5af30*/  LDL.LU R4, [R1+0x580] ;  /* 0x0005800001047983 */ /* 0x001f280000300800 */
[----:B------:R-:W4:Y:S04]  /*5af40*/  LDL.LU R5, [R1+0x584] ;  /* 0x0005840001057983 */ /* 0x000f280000300800 */
[----:B------:R-:W4:Y:S04]  /*5af50*/  LDL.LU R6, [R1+0x588] ;  /* 0x0005880001067983 */ /* 0x000f280000300800 */
[----:B------:R-:W4:Y:S01]  /*5af60*/  LDL.LU R7, [R1+0x58c] ;  /* 0x00058c0001077983 */ /* 0x000f220000300800 */
[C---:B------:R-:W-:Y:S06]  /*5af70*/  HMMA.16816.F32 R12, R16.reuse, R50, R12 ;  /* 0x00000032100c723c */ /* 0x040fec000000180c */
[----:B------:R-:W-:Y:S06]  /*5af80*/  HMMA.16816.F32 R20, R16, R54, R20 ;  /* 0x000000361014723c */ /* 0x000fec0000001814 */
[----:B--2---:R-:W-:Y:S06]  /*5af90*/  HMMA.16816.F32 R32, R8, R26, R32 ;  /* 0x0000001a0820723c */ /* 0x004fec0000001820 */
[----:B----4-:R-:W-:-:S15]  /*5afa0*/  HMMA.16816.F32 R4, R16, R46, R4 ;  /* 0x0000002e1004723c */ /* 0x010fde0000001804 */
[----:B------:R-:W-:-:S08]  /*5afb0*/  NOP ;  /* 0x0000000000007918 */ /* 0x000fd00000000000 */
[----:B------:R-:W-:Y:S04]  /*5afc0*/  STL.64 [R1+0xb80], R4 ;  /* 0x000b800401007387 */ /* 0x000fe80000100a00 */
[----:B------:R0:W-:Y:S02]  /*5afd0*/  STL.64 [R1+0xb88], R6 ;  /* 0x000b880601007387 */ /* 0x0001e40000100a00 */
[----:B0-----:R-:W-:Y:S02]  /*5afe0*/  HMMA.16816.F32 R4, R16, R58, R28 ;  /* 0x0000003a1004723c */ /* 0x001fe4000000181c */
[----:B------:R0:W-:Y:S04]  /*5aff0*/  STL.64 [R1+0xb70], R12 ;  /* 0x000b700c01007387 */ /* 0x0001e80000100a00 */
[----:B------:R1:W-:Y:S04]  /*5b000*/  STL.64 [R1+0xb78], R14 ;  /* 0x000b780e01007387 */ /* 0x0003e80000100a00 */
[----:B0-----:R-:W2:Y:S04]  /*5b010*/  LDL.LU R12, [R1+0x150] ;  /* 0x00015000010c7983 */ /* 0x001ea80000300800 */
[----:B------:R0:W-:Y:S04]  /*5b020*/  STL.64 [R1+0xb60], R20 ;  /* 0x000b601401007387 */ /* 0x0001e80000100a00 */
[----:B------:R4:W-:Y:S05]  /*5b030*/  STL.64 [R1+0xb68], R22 ;  /* 0x000b681601007387 */ /* 0x0009ea0000100a00 */
[----:B------:R3:W-:Y:S04]  /*5b040*/  STL.64 [R1+0x7e0], R4 ;  /* 0x0007e00401007387 */ /* 0x0007e80000100a00 */
[----:B------:R3:W-:Y:S04]  /*5b050*/  STL.64 [R1+0x7e8], R6 ;  /* 0x0007e80601007387 */ /* 0x0007e80000100a00 */
[----:B------:R-:W2:Y:S04]  /*5b060*/  LDL.LU R13, [R1+0x154] ;  /* 0x00015400010d7983 */ /* 0x000ea80000300800 */
[----:B-1----:R-:W2:Y:S04]  /*5b070*/  LDL.LU R14, [R1+0x158] ;  /* 0x00015800010e7983 */ /* 0x002ea80000300800 */
[----:B------:R-:W2:Y:S04]  /*5b080*/  LDL.LU R15, [R1+0x15c] ;  /* 0x00015c00010f7983 */ /* 0x000ea80000300800 */
[----:B------:R-:W2:Y:S04]  /*5b090*/  LDL.LU R16, [R1+0x130] ;  /* 0x0001300001107983 */ /* 0x000ea80000300800 */
[----:B------:R-:W2:Y:S04]  /*5b0a0*/  LDL.LU R17, [R1+0x134] ;  /* 0x0001340001117983 */ /* 0x000ea80000300800 */
[----:B------:R-:W2:Y:S04]  /*5b0b0*/  LDL.LU R18, [R1+0x138] ;  /* 0x0001380001127983 */ /* 0x000ea80000300800 */
[----:B------:R-:W2:Y:S04]  /*5b0c0*/  LDL.LU R19, [R1+0x13c] ;  /* 0x00013c0001137983 */ /* 0x000ea80000300800 */
[----:B0-----:R-:W2:Y:S04]  /*5b0d0*/  LDL.LU R20, [R1+0x4a0] ;  /* 0x0004a00001147983 */ /* 0x001ea80000300800 */
[----:B------:R-:W2:Y:S04]  /*5b0e0*/  LDL.LU R21, [R1+0x4a4] ;  /* 0x0004a40001157983 */ /* 0x000ea80000300800 */
[----:B----4-:R-:W4:Y:S04]  /*5b0f0*/  LDL.LU R22, [R1+0x4a8] ;  /* 0x0004a80001167983 */ /* 0x010f280000300800 */
[----:B------:R-:W4:Y:S04]  /*5b100*/  LDL.LU R23, [R1+0x4ac] ;  /* 0x0004ac0001177983 */ /* 0x000f280000300800 */
[----:B---3--:R-:W3:Y:S04]  /*5b110*/  LDL.LU R4, [R1+0x4b0] ;  /* 0x0004b00001047983 */ /* 0x008ee80000300800 */
[----:B------:R-:W3:Y:S01]  /*5b120*/  LDL.LU R5, [R1+0x4b4] ;  /* 0x0004b40001057983 */ /* 0x000ee20000300800 */
[----:B------:R-:W-:-:S03]  /*5b130*/  IMAD.MOV.U32 R30, RZ, RZ, R60 ;  /* 0x000000ffff1e7224 */ /* 0x000fc600078e003c */
[----:B------:R-:W3:Y:S01]  /*5b140*/  LDL.LU R6, [R1+0x4b8] ;  /* 0x0004b80001067983 */ /* 0x000ee20000300800 */
[----:B------:R-:W-:-:S03]  /*5b150*/  IMAD.MOV.U32 R31, RZ, RZ, R0 ;  /* 0x000000ffff1f7224 */ /* 0x000fc600078e0000 */
[----:B------:R-:W3:Y:S01]  /*5b160*/  LDL.LU R7, [R1+0x4bc] ;  /* 0x0004bc0001077983 */ /* 0x000ee20000300800 */
[----:B------:R-:W-:-:S03]  /*5b170*/  IMAD.MOV.U32 R60, RZ, RZ, R34 ;  /* 0x000000ffff3c7224 */ /* 0x000fc600078e0022 */
[----:B------:R-:W4:Y:S01]  /*5b180*/  LDL.LU R28, [R1+0x120] ;  /* 0x00012000011c7983 */ /* 0x000f220000300800 */
[----:B------:R-:W-:-:S03]  /*5b190*/  IMAD.MOV.U32 R0, RZ, RZ, R35 ;  /* 0x000000ffff007224 */ /* 0x000fc600078e0023 */
[----:B------:R-:W4:Y:S04]  /*5b1a0*/  LDL.LU R29, [R1+0x124] ;  /* 0x00012400011d7983 */ /* 0x000f280000300800 */
[----:B------:R-:W-:Y:S04]  /*5b1b0*/  STL.64 [R1+0xa40], R32 ;  /* 0x000a402001007387 */ /* 0x000fe80000100a00 */
[----:B------:R-:W2:Y:S04]  /*5b1c0*/  LDL.LU.64 R34, [R1+0x61e0] ;  /* 0x0061e00001227983 */ /* 0x000ea80000300a00 */
[----:B------:R-:W-:Y:S04]  /*5b1d0*/  STL [R1+0x5d94], R0 ;  /* 0x005d940001007387 */ /* 0x000fe80000100800 */
[----:B------:R-:W-:Y:S01]  /*5b1e0*/  STL [R1+0x5d90], R60 ;  /* 0x005d903c01007387 */ /* 0x000fe20000100800 */
[----:B--2---:R-:W-:-:S15]  /*5b1f0*/  HMMA.16816.F32 R36, R8, R34, R36 ;  /* 0x000000220824723c */ /* 0x004fde0000001824 */
[----:B------:R-:W-:-:S08]  /*5b200*/  NOP ;  /* 0x0000000000007918 */ /* 0x000fd00000000000 */
[----:B------:R0:W-:Y:S01]  /*5b210*/  STL.64 [R1+0xa30], R36 ;  /* 0x000a302401007387 */ /* 0x0001e20000100a00 */
[----:B------:R-:W-:Y:S02]  /*5b220*/  IMAD.MOV.U32 R45, RZ, RZ, R38 ;  /* 0x000000ffff2d7224 */ /* 0x000fe400078e0026 */
[----:B------:R-:W-:Y:S02]  /*5b230*/  IMAD.MOV.U32 R44, RZ, RZ, R39 ;  /* 0x000000ffff2c7224 */ /* 0x000fe400078e0027 */
[----:B------:R-:W2:Y:S04]  /*5b240*/  LDL.LU.64 R38, [R1+0x61d8] ;  /* 0x0061d80001267983 */ /* 0x000ea80000300a00 */
[----:B0-----:R-:W4:Y:S04]  /*5b250*/  LDL.LU.64 R36, [R1+0x61d0] ;  /* 0x0061d00001247983 */ /* 0x001f280000300a00 */
[----:B------:R0:W-:Y:S04]  /*5b260*/  STL.64 [R1+0x61b8], R34 ;  /* 0x0061b82201007387 */ /* 0x0001e80000100a00 */
[----:B------:R-:W4:Y:S04]  /*5b270*/  LDL.LU R32, [R1+0x140] ;  /* 0x0001400001207983 */ /* 0x000f280000300800 */
[----:B------:R-:W4:Y:S04]  /*5b280*/  LDL.LU R33, [R1+0x144] ;  /* 0x0001440001217983 */ /* 0x000f280000300800 */
[----:B0-----:R-:W4:Y:S04]  /*5b290*/  LDL.LU R34, [R1+0x148] ;  /* 0x0001480001227983 */ /* 0x001f280000300800 */
[----:B------:R-:W4:Y:S01]  /*5b2a0*/  LDL.LU R35, [R1+0x14c] ;  /* 0x00014c0001237983 */ /* 0x000f220000300800 */
[C---:B------:R-:W-:Y:S03]  /*5b2b0*/  HMMA.16816.F32 R16, R8.reuse, R46, R16 ;  /* 0x0000002e0810723c */ /* 0x040fe60000001810 */
[----:B------:R-:W-:Y:S03]  /*5b2c0*/  STL [R1+0x5de0], R45 ;  /* 0x005de02d01007387 */ /* 0x000fe60000100800 */
[C---:B---3--:R-:W-:Y:S06]  /*5b2d0*/  HMMA.16816.F32 R4, R8.reuse, R50, R4 ;  /* 0x000000320804723c */ /* 0x048fec0000001804 */
[C---:B--2---:R-:W-:Y:S06]  /*5b2e0*/  HMMA.16816.F32 R12, R8.reuse, R38, R12 ;  /* 0x00000026080c723c */ /* 0x044fec000000180c */
[----:B----4-:R-:W-:-:S15]  /*5b2f0*/  HMMA.16816.F32 R32, R8, R42, R32 ;  /* 0x0000002a0820723c */ /* 0x010fde0000001820 */
[----:B------:R-:W-:-:S03]  /*5b300*/  NOP ;  /* 0x0000000000007918 */ /* 0x000fc60000000000 */
[----:B------:R-:W-:Y:S01]  /*5b310*/  IMAD.MOV.U32 R0, RZ, RZ, R14 ;  /* 0x000000ffff007224 */ /* 0x000fe200078e000e */
[----:B------:R0:W-:Y:S01]  /*5b320*/  STL.64 [R1+0xa20], R12 ;  /* 0x000a200c01007387 */ /* 0x0001e20000100a00 */
[----:B------:R-:W-:-:S03]  /*5b330*/  IMAD.MOV.U32 R60, RZ, RZ, R15 ;  /* 0x000000ffff3c7224 */ /* 0x000fc600078e000f */
[----:B------:R-:W2:Y:S04]  /*5b340*/  LDL.LU.64 R14, [R1+0x61c8] ;  /* 0x0061c800010e7983 */ /* 0x000ea80000300a00 */
[----:B0-----:R-:W2:Y:S04]  /*5b350*/  LDL.LU.64 R12, [R1+0x61c0] ;  /* 0x0061c000010c7983 */ /* 0x001ea80000300a00 */
[----:B------:R-:W-:Y:S04]  /*5b360*/  STL.64 [R1+0x61b0], R38 ;  /* 0x0061b02601007387 */ /* 0x000fe80000100a00 */
[----:B------:R-:W-:Y:S04]  /*5b370*/  STL.64 [R1+0x61a8], R36 ;  /* 0x0061a82401007387 */ /* 0x000fe80000100a00 */
[----:B------:R-:W-:Y:S04]  /*5b380*/  STL [R1+0x5e44], R60 ;  /* 0x005e443c01007387 */ /* 0x000fe80000100800 */
[----:B------:R-:W-:Y:S04]  /*5b390*/  STL [R1+0x5e40], R0 ;  /* 0x005e400001007387 */ /* 0x000fe80000100800 */
[----:B------:R-:W-:Y:S04]  /*5b3a0*/  STL.64 [R1+0x61a0], R42 ;  /* 0x0061a02a01007387 */ /* 0x000fe80000100a00 */
[----:B------:R-:W-:Y:S04]  /*5b3b0*/  STL.64 [R1+0x6198], R40 ;  /* 0x0061982801007387 */ /* 0x000fe80000100a00 */
[----:B------:R-:W-:Y:S04]  /*5b3c0*/  STL.64 [R1+0xa10], R32 ;  /* 0x000a102001007387 */ /* 0x000fe80000100a00 */
[----:B------:R-:W-:Y:S04]  /*5b3d0*/  STL.64 [R1+0xa18], R34 ;  /* 0x000a182201007387 */ /* 0x000fe80000100a00 */
[----:B------:R-:W-:Y:S04]  /*5b3e0*/  STL.64 [R1+0x6190], R46 ;  /* 0x0061902e01007387 */ /* 0x000fe80000100a00 */
[----:B------:R-:W-:Y:S04]  /*5b3f0*/  STL [R1+0x6188], R44 ;  /* 0x0061882c01007387 */ /* 0x000fe80000100800 */
[----:B------:R-:W-:Y:S04]  /*5b400*/  STL.64 [R1+0xa00], R16 ;  /* 0x000a001001007387 */ /* 0x000fe80000100a00 */
[----:B------:R-:W-:Y:S04]  /*5b410*/  STL.64 [R1+0xa08], R18 ;  /* 0x000a081201007387 */ /* 0x000fe80000100a00 */
[----:B------:R-:W0:Y:S04]  /*5b420*/  LDSM.16.MT88.4 R16, [R25+UR5+0x2080] ;  /* 0x002080051910783b */ /* 0x000e280008004200 */
[----:B0-----:R-:W-:Y:S04]  /*5b430*/  STL.64 [R1+0x6138], R18 ;  /* 0x0061381201007387 */ /* 0x001fe80000100a00 */
[----:B------:R0:W-:Y:S04]  /*5b440*/  STL.64 [R1+0x6130], R16 ;  /* 0x0061301001007387 */ /* 0x0001e80000100a00 */
[----:B------:R-:W-:Y:S04]  /*5b450*/  STL.64 [R1+0x6180], R50 ;  /* 0x0061803201007387 */ /* 0x000fe80000100a00 */
[----:B------:R-:W-:Y:S01]  /*5b460*/  STL.64 [R1+0x9f0], R4 ;  /* 0x0009f00401007387 */ /* 0x000fe20000100a00 */
[C---:B0-----:R-:W-:Y:S03]  /*5b470*/  HMMA.16816.F32 R16, R8.reuse, R54, R20 ;  /* 0x000000360810723c */ /* 0x041fe60000001814 */
[----:B------:R0:W-:Y:S03]  /*5b480*/  STL.64 [R1+0x9f8], R6 ;  /* 0x0009f80601007387 */ /* 0x0001e60000100a00 */
[----:B0-----:R-:W-:Y:S01]  /*5b490*/  HMMA.16816.F32 R4, R8, R58, R28 ;  /* 0x0000003a0804723c */ /* 0x001fe2000000181c */
[----:B------:R-:W-:Y:S04]  /*5b4a0*/  STL.64 [R1+0x6178], R54 ;  /* 0x0061783601007387 */ /* 0x000fe80000100a00 */
[----:B------:R-:W0:-:S12]  /*5b4b0*/  LDSM.16.MT88.4 R8, [R25+UR5+0x2100] ;  /* 0x002100051908783b */ /* 0x000e180008004200 */
[----:B------:R-:W-:Y:S04]  /*5b4c0*/  STL.64 [R1+0x9e0], R16 ;  /* 0x0009e01001007387 */ /* 0x000fe80000100a00 */
[----:B------:R-:W-:Y:S04]  /*5b4d0*/  STL.64 [R1+0x9e8], R18 ;  /* 0x0009e81201007387 */ /* 0x000fe80000100a00 */
[----:B------:R-:W-:Y:S04]  /*5b4e0*/  STL.64 [R1+0x6170], R58 ;  /* 0x0061703a01007387 */ /* 0x000fe80000100a00 */
[----:B------:R-:W3:Y:S04]  /*5b4f0*/  LDL.LU R28, [R1+0x300] ;  /* 0x00030000011c7983 */ /* 0x000ee80000300800 */
[----:B------:R1:W-:Y:S04]  /*5b500*/  STL.64 [R1+0x320], R4 ;  /* 0x0003200401007387 */ /* 0x0003e80000100a00 */
[----:B------:R4:W-:Y:S04]  /*5b510*/  STL.64 [R1+0x328], R6 ;  /* 0x0003280601007387 */ /* 0x0009e80000100a00 */
[----:B------:R-:W3:Y:S04]  /*5b520*/  LDL.LU R29, [R1+0x304] ;  /* 0x00030400011d7983 */ /* 0x000ee80000300800 */
[----:B------:R-:W2:Y:S04]  /*5b530*/  LDL.LU R30, [R1+0x308] ;  /* 0x00030800011e7983 */ /* 0x000ea80000300800 */
[----:B------:R-:W2:Y:S04]  /*5b540*/  LDL.LU R31, [R1+0x30c] ;  /* 0x00030c00011f7983 */ /* 0x000ea80000300800 */
[----:B-1----:R-:W3:Y:S04]  /*5b550*/  LDL.LU R4, [R1+0xb0] ;  /* 0x0000b00001047983 */ /* 0x002ee80000300800 */
[----:B------:R-:W3:Y:S04]  /*5b560*/  LDL.LU R5, [R1+0xb4] ;  /* 0x0000b40001057983 */ /* 0x000ee80000300800 */
[----:B----4-:R-:W4:Y:S04]  /*5b570*/  LDL.LU R6, [R1+0xb8] ;  /* 0x0000b80001067983 */ /* 0x010f280000300800 */
        /* <DEDUP_REMOVED lines=29> */
[----:B--2---:R-:W-:Y:S04]  /*5b750*/  STL.64 [R1+0x6148], R30 ;  /* 0x0061481e01007387 */ /* 0x004fe80000100a00 */
[----:B---3--:R1:W-:Y:S04]  /*5b760*/  STL.64 [R1+0x6140], R28 ;  /* 0x0061401c01007387 */ /* 0x0083e80000100a00 */
[----:B-1----:R-:W2:Y:S04]  /*5b770*/  LDL.LU R28, [R1+0x600] ;  /* 0x00060000011c7983 */ /* 0x002ea80000300800 */
[----:B------:R-:W2:Y:S04]  /*5b780*/  LDL.LU R29, [R1+0x604] ;  /* 0x00060400011d7983 */ /* 0x000ea80000300800 */
[----:B------:R-:W3:Y:S04]  /*5b790*/  LDL.LU R30, [R1+0x608] ;  /* 0x00060800011e7983 */ /* 0x000ee80000300800 */
[----:B------:R-:W3:Y:S01]  /*5b7a0*/  LDL.LU R31, [R1+0x60c] ;  /* 0x00060c00011f7983 */ /* 0x000ee20000300800 */
[C---:B----4-:R-:W-:Y:S03]  /*5b7b0*/  HMMA.16816.F32 R32, R12.reuse, R26, R32 ;  /* 0x0000001a0c20723c */ /* 0x050fe60000001820 */
[----:B---3--:R-:W-:Y:S04]  /*5b7c0*/  STL.64 [R1+0x6158], R30 ;  /* 0x0061581e01007387 */ /* 0x008fe80000100a00 */
[----:B--2---:R1:W-:Y:S04]  /*5b7d0*/  STL.64 [R1+0x6150], R28 ;  /* 0x0061501c01007387 */ /* 0x0043e80000100a00 */
[----:B-1----:R-:W2:Y:S04]  /*5b7e0*/  LDL.LU R28, [R1+0x610] ;  /* 0x00061000011c7983 */ /* 0x002ea80000300800 */
        /* <DEDUP_REMOVED lines=10> */
[----:B------:R-:W4:Y:S04]  /*5b890*/  LDL.LU R23, [R1+0x5bc] ;  /* 0x0005bc0001177983 */ /* 0x000f280000300800 */
[----:B0-----:R-:W-:Y:S04]  /*5b8a0*/  STL.64 [R1+0x60e0], R10 ;  /* 0x0060e00a01007387 */ /* 0x001fe80000100a00 */
[----:B------:R0:W-:Y:S04]  /*5b8b0*/  STL.64 [R1+0x60d8], R8 ;  /* 0x0060d80801007387 */ /* 0x0001e80000100a00 */
[----:B0-----:R-:W4:Y:S04]  /*5b8c0*/  LDL.LU R8, [R1+0x5c0] ;  /* 0x0005c00001087983 */ /* 0x001f280000300800 */
[----:B------:R-:W4:Y:S04]  /*5b8d0*/  LDL.LU R9, [R1+0x5c4] ;  /* 0x0005c40001097983 */ /* 0x000f280000300800 */
[----:B------:R-:W4:Y:S04]  /*5b8e0*/  LDL.LU R10, [R1+0x5c8] ;  /* 0x0005c800010a7983 */ /* 0x000f280000300800 */
[----:B------:R-:W4:Y:S04]  /*5b8f0*/  LDL.LU R11, [R1+0x5cc] ;  /* 0x0005cc00010b7983 */ /* 0x000f280000300800 */
[----:B------:R-:W-:Y:S04]  /*5b900*/  STL.64 [R1+0x940], R32 ;  /* 0x0009402001007387 */ /* 0x000fe80000100a00 */
[----:B------:R0:W-:Y:S04]  /*5b910*/  STL.64 [R1+0x948], R34 ;  /* 0x0009482201007387 */ /* 0x0001e80000100a00 */
[----:B0-----:R-:W2:Y:S02]  /*5b920*/  LDL.LU.64 R34, [R1+0x61b8] ;  /* 0x0061b80001227983 */ /* 0x001ea40000300a00 */
[----:B--2---:R-:W-:-:S15]  /*5b930*/  HMMA.16816.F32 R36, R12, R34, R36 ;  /* 0x000000220c24723c */ /* 0x004fde0000001824 */
[----:B------:R-:W-:-:S08]  /*5b940*/  NOP ;  /* 0x0000000000007918 */ /* 0x000fd00000000000 */
[----:B------:R-:W-:Y:S04]  /*5b950*/  STL.64 [R1+0x930], R36 ;  /* 0x0009302401007387 */ /* 0x000fe80000100a00 */
[----:B------:R0:W-:Y:S04]  /*5b960*/  STL.64 [R1+0x938], R38 ;  /* 0x0009382601007387 */ /* 0x0001e80000100a00 */
[----:B0-----:R-:W2:Y:S04]  /*5b970*/  LDL.LU.64 R38, [R1+0x61b0] ;  /* 0x0061b00001267983 */ /* 0x001ea80000300a00 */
[----:B------:R-:W4:Y:S01]  /*5b980*/  LDL.LU.64 R36, [R1+0x61a8] ;  /* 0x0061a80001247983 */ /* 0x000f220000300a00 */
        /* <DEDUP_REMOVED lines=11> */
[----:B------:R-:W4:Y:S01]  /*5ba40*/  LDL.LU R44, [R1+0x6188] ;  /* 0x00618800012c7983 */ /* 0x000f220000300800 */
[----:B--2---:R-:W-:-:S15]  /*5ba50*/  HMMA.16816.F32 R48, R12, R46, R48 ;  /* 0x0000002e0c30723c */ /* 0x004fde0000001830 */
[----:B------:R-:W-:-:S08]  /*5ba60*/  NOP ;  /* 0x0000000000007918 */ /* 0x000fd00000000000 */
[----:B------:R-:W-:Y:S04]  /*5ba70*/  STL.64 [R1+0x900], R48 ;  /* 0x0009003001007387 */ /* 0x000fe80000100a00 */
[----:B------:R0:W-:Y:S04]  /*5ba80*/  STL.64 [R1+0x908], R50 ;  /* 0x0009083201007387 */ /* 0x0001e80000100a00 */
[----:B0-----:R-:W2:Y:S02]  /*5ba90*/  LDL.LU.64 R50, [R1+0x6180] ;  /* 0x0061800001327983 */ /* 0x001ea40000300a00 */
        /* <DEDUP_REMOVED lines=10> */
[----:B--2---:R-:W-:Y:S02]  /*5bb40*/  HMMA.16816.F32 R12, R12, R58, R4 ;  /* 0x0000003a0c0c723c */ /* 0x004fe40000001804 */
[----:B------:R-:W2:Y:S04]  /*5bb50*/  LDL.LU.64 R6, [R1+0x6168] ;  /* 0x0061680001067983 */ /* 0x000ea80000300a00 */
[----:B------:R-:W2:-:S15]  /*5bb60*/  LDL.LU.64 R4, [R1+0x6160] ;  /* 0x0061600001047983 */ /* 0x000e9e0000300a00 */
[----:B------:R-:W-:-:S02]  /*5bb70*/  NOP ;  /* 0x0000000000007918 */ /* 0x000fc40000000000 */
[----:B------:R-:W-:Y:S04]  /*5bb80*/  STL.64 [R1+0x310], R12 ;  /* 0x0003100c01007387 */ /* 0x000fe80000100a00 */
[----:B------:R-:W-:Y:S04]  /*5bb90*/  STL.64 [R1+0x318], R14 ;  /* 0x0003180e01007387 */ /* 0x000fe80000100a00 */
[----:B------:R-:W0:Y:S04]  /*5bba0*/  LDSM.16.MT88.4 R12, [R25+UR5+0x2180] ;  /* 0x00218005190c783b */ /* 0x000e280008004200 */
[----:B0-----:R-:W-:Y:S04]  /*5bbb0*/  STL.64 [R1+0x6070], R14 ;  /* 0x0060700e01007387 */ /* 0x001fe80000100a00 */
[----:B------:R0:W-:Y:S04]  /*5bbc0*/  STL.64 [R1+0x6068], R12 ;  /* 0x0060680c01007387 */ /* 0x0001e80000100a00 */
[----:B0-----:R-:W4:Y:S04]  /*5bbd0*/  LDL.LU R12, [R1+0x5d0] ;  /* 0x0005d000010c7983 */ /* 0x001f280000300800 */
[----:B------:R-:W4:Y:S04]  /*5bbe0*/  LDL.LU R13, [R1+0x5d4] ;  /* 0x0005d400010d7983 */ /* 0x000f280000300800 */
[----:B------:R-:W4:Y:S04]  /*5bbf0*/  LDL.LU R14, [R1+0x5d8] ;  /* 0x0005d800010e7983 */ /* 0x000f280000300800 */
[----:B------:R-:W4:Y:S01]  /*5bc00*/  LDL.LU R15, [R1+0x5dc] ;  /* 0x0005dc00010f7983 */ /* 0x000f220000300800 */
[----:B--2---:R-:W-:-:S15]  /*5bc10*/  HMMA.16816.F32 R28, R4, R26, R28 ;  /* 0x0000001a041c723c */ /* 0x004fde000000181c */
[----:B------:R-:W-:-:S08]  /*5bc20*/  NOP ;  /* 0x0000000000007918 */ /* 0x000fd00000000000 */
[----:B------:R-:W-:Y:S04]  /*5bc30*/  STL.64 [R1+0x410], R28 ;  /* 0x0004101c01007387 */ /* 0x000fe80000100a00 */
[----:B------:R0:W-:Y:S04]  /*5bc40*/  STL.64 [R1+0x418], R30 ;  /* 0x0004181e01007387 */ /* 0x0001e80000100a00 */
[----:B0-----:R-:W2:Y:S04]  /*5bc50*/  LDL.LU.64 R30, [R1+0x6158] ;  /* 0x00615800011e7983 */ /* 0x001ea80000300a00 */
[----:B------:R-:W2:Y:S02]  /*5bc60*/  LDL.LU.64 R28, [R1+0x6150] ;  /* 0x00615000011c7983 */ /* 0x000ea40000300a00 */
[----:B--2---:R-:W-:-:S15]  /*5bc70*/  HMMA.16816.F32 R28, R4, R34, R28 ;  /* 0x00000022041c723c */ /* 0x004fde000000181c */
[----:B------:R-:W-:-:S08]  /*5bc80*/  NOP ;  /* 0x0000000000007918 */ /* 0x000fd00000000000 */
[----:B------:R-:W-:Y:S04]  /*5bc90*/  STL.64 [R1+0x400], R28 ;  /* 0x0004001c01007387 */ /* 0x000fe80000100a00 */
[----:B------:R0:W-:Y:S04]  /*5bca0*/  STL.64 [R1+0x408], R30 ;  /* 0x0004081e01007387 */ /* 0x0001e80000100a00 */
[----:B0-----:R-:W2:Y:S04]  /*5bcb0*/  LDL.LU.64 R30, [R1+0x6148] ;  /* 0x00614800011e7983 */ /* 0x001ea80000300a00 */
[----:B------:R-:W2:Y:S04]  /*5bcc0*/  LDL.LU.64 R28, [R1+0x6140] ;  /* 0x00614000011c7983 */ /* 0x000ea80000300a00 */
[----:B------:R0:W-:Y:S04]  /*5bcd0*/  STL.64 [R1+0x6128], R34 ;  /* 0x0061282201007387 */ /* 0x0001e80000100a00 */
[----:B------:R-:W2:Y:S04]  /*5bce0*/  LDL.LU R32, [R1+0x5e0] ;  /* 0x0005e00001207983 */ /* 0x000ea80000300800 */
[----:B------:R-:W2:Y:S04]  /*5bcf0*/  LDL.LU R33, [R1+0x5e4] ;  /* 0x0005e40001217983 */ /* 0x000ea80000300800 */
[----:B0-----:R-:W2:Y:S04]  /*5bd00*/  LDL.LU R34, [R1+0x5e8] ;  /* 0x0005e80001227983 */ /* 0x001ea80000300800 */
[----:B------:R-:W2:Y:S01]  /*5bd10*/  LDL.LU R35, [R1+0x5ec] ;  /* 0x0005ec0001237983 */ /* 0x000ea20000300800 */
[C---:B---3--:R-:W-:Y:S06]  /*5bd20*/  HMMA.16816.F32 R16, R4.reuse, R38, R16 ;  /* 0x000000260410723c */ /* 0x048fec0000001810 */
[----:B----4-:R-:W-:-:S15]  /*5bd30*/  HMMA.16816.F32 R12, R4, R46, R12 ;  /* 0x0000002e040c723c */ /* 0x010fde000000180c */
[----:B------:R-:W-:-:S02]  /*5bd40*/  NOP ;  /* 0x0000000000007918 */ /* 0x000fc40000000000 */
[----:B------:R-:W-:Y:S04]  /*5bd50*/  STL.64 [R1+0x3f0], R16 ;  /* 0x0003f01001007387 */ /* 0x000fe80000100a00 */
[----:B------:R0:W-:Y:S04]  /*5bd60*/  STL.64 [R1+0x3f8], R18 ;  /* 0x0003f81201007387 */ /* 0x0001e80000100a00 */
[----:B0-----:R-:W3:Y:S04]  /*5bd70*/  LDL.LU.64 R18, [R1+0x6138] ;  /* 0x0061380001127983 */ /* 0x001ee80000300a00 */
[----:B------:R-:W3:Y:S04]  /*5bd80*/  LDL.LU.64 R16, [R1+0x6130] ;  /* 0x0061300001107983 */ /* 0x000ee80000300a00 */
[----:B------:R-:W-:Y:S04]  /*5bd90*/  STL.64 [R1+0x6120], R38 ;  /* 0x0061202601007387 */ /* 0x000fe80000100a00 */
[----:B------:R-:W-:Y:S04]  /*5bda0*/  STL.64 [R1+0x6118], R36 ;  /* 0x0061182401007387 */ /* 0x000fe80000100a00 */
[----:B------:R-:W-:Y:S01]  /*5bdb0*/  STL.64 [R1+0x6110], R42 ;  /* 0x0061102a01007387 */ /* 0x000fe20000100a00 */
[----:B--2---:R-:W-:-:S15]  /*5bdc0*/  HMMA.16816.F32 R32, R4, R42, R32 ;  /* 0x0000002a0420723c */ /* 0x004fde0000001820 */
[----:B------:R-:W-:-:S08]  /*5bdd0*/  NOP ;  /* 0x0000000000007918 */ /* 0x000fd00000000000 */
[----:B------:R-:W-:Y:S04]  /*5bde0*/  STL.64 [R1+0x3e0], R32 ;  /* 0x0003e02001007387 */ /* 0x000fe80000100a00 */
[----:B------:R-:W-:Y:S04]  /*5bdf0*/  STL.64 [R1+0x3e8], R34 ;  /* 0x0003e82201007387 */ /* 0x000fe80000100a00 */
[----:B------:R-:W-:Y:S04]  /*5be00*/  STL.64 [R1+0x6108], R40 ;  /* 0x0061082801007387 */ /* 0x000fe80000100a00 */
[----:B------:R-:W-:Y:S04]  /*5be10*/  STL.64 [R1+0xc80], R12 ;  /* 0x000c800c01007387 */ /* 0x000fe80000100a00 */
[----:B------:R0:W-:Y:S02]  /*5be20*/  STL.64 [R1+0xc88], R14 ;  /* 0x000c880e01007387 */ /* 0x0001e40000100a00 */
[C---:B0-----:R-:W-:Y:S06]  /*5be30*/  HMMA.16816.F32 R12, R4.reuse, R50, R8 ;  /* 0x00000032040c723c */ /* 0x041fec0000001808 */
[C---:B------:R-:W-:Y:S06]  /*5be40*/  HMMA.16816.F32 R8, R4.reuse, R54, R20 ;  /* 0x000000360408723c */ /* 0x040fec0000001814 */
[----:B------:R-:W-:Y:S01]  /*5be50*/  HMMA.16816.F32 R4, R4, R58, R28 ;  /* 0x0000003a0404723c */ /* 0x000fe2000000181c */
[----:B------:R-:W-:Y:S04]  /*5be60*/  STL.64 [R1+0x6100], R46 ;  /* 0x0061002e01007387 */ /* 0x000fe80000100a00 */
[----:B------:R-:W-:Y:S04]  /*5be70*/  STL [R1+0x60f8], R44 ;  /* 0x0060f82c01007387 */ /* 0x000fe80000100800 */
[----:B------:R-:W-:Y:S04]  /*5be80*/  STL.64 [R1+0x60f0], R50 ;  /* 0x0060f03201007387 */ /* 0x000fe80000100a00 */
[----:B------:R0:W-:Y:S04]  /*5be90*/  STL.64 [R1+0xc70], R12 ;  /* 0x000c700c01007387 */ /* 0x0001e80000100a00 */
[----:B------:R1:W-:Y:S04]  /*5bea0*/  STL.64 [R1+0xc78], R14 ;  /* 0x000c780e01007387 */ /* 0x0003e80000100a00 */
[----:B------:R-:W-:Y:S04]  /*5beb0*/  STL.64 [R1+0x60e8], R58 ;  /* 0x0060e83a01007387 */ /* 0x000fe80000100a00 */
[----:B------:R-:W-:Y:S04]  /*5bec0*/  STL.64 [R1+0xc60], R8 ;  /* 0x000c600801007387 */ /* 0x000fe80000100a00 */
[----:B------:R-:W-:Y:S04]  /*5bed0*/  STL.64 [R1+0xc68], R10 ;  /* 0x000c680a01007387 */ /* 0x000fe80000100a00 */
[----:B------:R-:W2:Y:S04]  /*5bee0*/  LDL.LU R28, [R1+0x70] ;  /* 0x00007000011c7983 */ /* 0x000ea80000300800 */
[----:B------:R-:W-:Y:S04]  /*5bef0*/  STL.64 [R1+0x810], R4 ;  /* 0x0008100401007387 */ /* 0x000fe80000100a00 */
[----:B------:R-:W-:Y:S04]  /*5bf00*/  STL.64 [R1+0x818], R6 ;  /* 0x0008180601007387 */ /* 0x000fe80000100a00 */
[----:B------:R-:W2:Y:S04]  /*5bf10*/  LDL.LU R29, [R1+0x74] ;  /* 0x00007400011d7983 */ /* 0x000ea80000300800 */
[----:B------:R-:W4:Y:S04]  /*5bf20*/  LDL.LU R30, [R1+0x78] ;  /* 0x00007800011e7983 */ /* 0x000f280000300800 */
[----:B------:R-:W4:Y:S04]  /*5bf30*/  LDL.LU R31, [R1+0x7c] ;  /* 0x00007c00011f7983 */ /* 0x000f280000300800 */
[----:B----4-:R-:W-:Y:S04]  /*5bf40*/  STL.64 [R1+0x6080], R30 ;  /* 0x0060801e01007387 */ /* 0x010fe80000100a00 */
[----:B--2---:R-:W-:Y:S04]  /*5bf50*/  STL.64 [R1+0x6078], R28 ;  /* 0x0060781c01007387 */ /* 0x004fe80000100a00 */
[----:B0-----:R-:W2:Y:S04]  /*5bf60*/  LDL.LU R12, [R1+0xc0] ;  /* 0x0000c000010c7983 */ /* 0x001ea80000300800 */
[----:B------:R-:W2:Y:S04]  /*5bf70*/  LDL.LU R13, [R1+0xc4] ;  /* 0x0000c400010d7983 */ /* 0x000ea80000300800 */
[----:B-1----:R-:W4:Y:S04]  /*5bf80*/  LDL.LU R14, [R1+0xc8] ;  /* 0x0000c800010e7983 */ /* 0x002f280000300800 */
[----:B------:R-:W4:Y:S04]  /*5bf90*/  LDL.LU R15, [R1+0xcc] ;  /* 0x0000cc00010f7983 */ /* 0x000f280000300800 */
[----:B------:R-:W3:Y:S04]  /*5bfa0*/  LDL.LU R20, [R1+0xd0] ;  /* 0x0000d00001147983 */ /* 0x000ee80000300800 */
[----:B------:R-:W3:Y:S04]  /*5bfb0*/  LDL.LU R21, [R1+0xd4] ;  /* 0x0000d40001157983 */ /* 0x000ee80000300800 */
[----:B------:R-:W2:Y:S04]  /*5bfc0*/  LDL.LU R22, [R1+0xd8] ;  /* 0x0000d80001167983 */ /* 0x000ea80000300800 */
[----:B------:R-:W2:Y:S04]  /*5bfd0*/  LDL.LU R23, [R1+0xdc] ;  /* 0x0000dc0001177983 */ /* 0x000ea80000300800 */
[----:B--2---:R-:W-:Y:S04]  /*5bfe0*/  STL.64 [R1+0x60a0], R22 ;  /* 0x0060a01601007387 */ /* 0x004fe80000100a00 */
[----:B---3--:R0:W-:Y:S04]  /*5bff0*/  STL.64 [R1+0x6098], R20 ;  /* 0x0060981401007387 */ /* 0x0081e80000100a00 */
[----:B0-----:R-:W2:Y:S04]  /*5c000*/  LDL.LU R20, [R1+0xe0] ;  /* 0x0000e00001147983 */ /* 0x001ea80000300800 */
[----:B------:R-:W2:Y:S04]  /*5c010*/  LDL.LU R21, [R1+0xe4] ;  /* 0x0000e40001157983 */ /* 0x000ea80000300800 */
[----:B------:R-:W3:Y:S04]  /*5c020*/  LDL.LU R22, [R1+0xe8] ;  /* 0x0000e80001167983 */ /* 0x000ee80000300800 */
[----:B------:R-:W3:Y:S01]  /*5c030*/  LDL.LU R23, [R1+0xec] ;  /* 0x0000ec0001177983 */ /* 0x000ee20000300800 */
[----:B------:R-:W0:Y:S01]  /*5c040*/  S2R R25, SR_TID.X ;  /* 0x0000000000197919 */ /* 0x000e220000002100 */
[----:B------:R-:W1:Y:S02]  /*5c050*/  S2R R24, SR_TID.X ;  /* 0x0000000000187919 */ /* 0x000e640000002100 */
[----:B---3--:R-:W-:Y:S04]  /*5c060*/  STL.64 [R1+0x60b0], R22 ;  /* 0x0060b01601007387 */ /* 0x008fe80000100a00 */
[----:B--2---:R2:W-:Y:S04]  /*5c070*/  STL.64 [R1+0x60a8], R20 ;  /* 0x0060a81401007387 */ /* 0x0045e80000100a00 */
[----:B--2---:R-:W2:Y:S04]  /*5c080*/  LDL.LU R20, [R1+0xf0] ;  /* 0x0000f00001147983 */ /* 0x004ea80000300800 */
[----:B------:R-:W2:Y:S04]  /*5c090*/  LDL.LU R21, [R1+0xf4] ;  /* 0x0000f40001157983 */ /* 0x000ea80000300800 */
[----:B------:R-:W3:Y:S04]  /*5c0a0*/  LDL.LU R22, [R1+0xf8] ;  /* 0x0000f80001167983 */ /* 0x000ee80000300800 */
[----:B------:R-:W3:Y:S01]  /*5c0b0*/  LDL.LU R23, [R1+0xfc] ;  /* 0x0000fc0001177983 */ /* 0x000ee20000300800 */
[----:B0-----:R-:W-:Y:S01]  /*5c0c0*/  LOP3.LUT R25, R25, 0x7, RZ, 0xc0, !PT ;  /* 0x0000000719197812 */ /* 0x001fe200078ec0ff */
[----:B-1----:R-:W-:-:S04]  /*5c0d0*/  IMAD.SHL.U32 R33, R24, 0x2, RZ ;  /* 0x0000000218217824 */ /* 0x002fc800078e00ff */
[----:B------:R-:W-:-:S05]  /*5c0e0*/  IMAD R25, R25, 0x210, RZ ;  /* 0x0000021019197824 */ /* 0x000fca00078e02ff */
[----:B------:R-:W-:Y:S01]  /*5c0f0*/  LOP3.LUT R25, R25, 0x10, R33, 0x78, !PT ;  /* 0x0000001019197812 */ /* 0x000fe200078e7821 */
[----:B------:R-:W-:Y:S01]  /*5c100*/  IMAD.SHL.U32 R24, R24, 0x100, RZ ;  /* 0x0000010018187824 */ /* 0x000fe200078e00ff */
[----:B---3--:R-:W-:Y:S04]  /*5c110*/  STL.64 [R1+0x60c0], R22 ;  /* 0x0060c01601007387 */ /* 0x008fe80000100a00 */
[----:B--2---:R0:W-:Y:S04]  /*5c120*/  STL.64 [R1+0x60b8], R20 ;  /* 0x0060b81401007387 */ /* 0x0041e80000100a00 */
[----:B0-----:R-:W2:Y:S04]  /*5c130*/  LDL.LU R20, [R1+0x100] ;  /* 0x0001000001147983 */ /* 0x001ea80000300800 */
[----:B------:R-:W2:Y:S04]  /*5c140*/  LDL.LU R21, [R1+0x104] ;  /* 0x0001040001157983 */ /* 0x000ea80000300800 */
[----:B------:R-:W3:Y:S04]  /*5c150*/  LDL.LU R22, [R1+0x108] ;  /* 0x0001080001167983 */ /* 0x000ee80000300800 */
[----:B------:R-:W3:Y:S04]  /*5c160*/  LDL.LU R23, [R1+0x10c] ;  /* 0x00010c0001177983 */ /* 0x000ee80000300800 */
        /* <DEDUP_REMOVED lines=20> */
[----:B------:R-:W-:-:S03]  /*5c2b0*/  LOP3.LUT R25, R25, 0x1000, R24, 0xf8, !PT ;  /* 0x0000100019197812 */ /* 0x000fc600078ef818 */
[----:B------:R-:W4:Y:S01]  /*5c2c0*/  LDL.LU R44, [R1+0x520] ;  /* 0x00052000012c7983 */ /* 0x000f220000300800 */
[----:B------:R-:W-:-:S03]  /*5c2d0*/  LOP3.LUT R25, R25, 0x40, RZ, 0x3c, !PT ;  /* 0x0000004019197812 */ /* 0x000fc600078e3cff */
[----:B------:R-:W4:Y:S04]  /*5c2e0*/  LDL.LU R45, [R1+0x524] ;  /* 0x00052400012d7983 */ /* 0x000f280000300800 */
[----:B------:R-:W0:Y:S04]  /*5c2f0*/  LDSM.16.MT88.4 R4, [R25+UR5+0x2000] ;  /* 0x002000051904783b */ /* 0x000e280008004200 */
[----:B------:R-:W4:Y:S04]  /*5c300*/  LDL.LU R46, [R1+0x528] ;  /* 0x00052800012e7983 */ /* 0x000f280000300800 */
[----:B------:R-:W4:Y:S04]  /*5c310*/  LDL.LU R47, [R1+0x52c] ;  /* 0x00052c00012f7983 */ /* 0x000f280000300800 */
[----:B------:R-:W4:Y:S04]  /*5c320*/  LDL.LU R8, [R1+0x1d0] ;  /* 0x0001d00001087983 */ /* 0x000f280000300800 */
[----:B------:R-:W4:Y:S04]  /*5c330*/  LDL.LU R9, [R1+0x1d4] ;  /* 0x0001d40001097983 */ /* 0x000f280000300800 */
[----:B------:R-:W4:Y:S04]  /*5c340*/  LDL.LU R10, [R1+0x1d8] ;  /* 0x0001d800010a7983 */ /* 0x000f280000300800 */
[----:B------:R-:W4:Y:S04]  /*5c350*/  LDL.LU R11, [R1+0x1dc] ;  /* 0x0001dc00010b7983 */ /* 0x000f280000300800 */
[----:B---3--:R-:W-:Y:S04]  /*5c360*/  STL.64 [R1+0x60d0], R22 ;  /* 0x0060d01601007387 */ /* 0x008fe80000100a00 */
[----:B--2---:R1:W-:Y:S04]  /*5c370*/  STL.64 [R1+0x60c8], R20 ;  /* 0x0060c81401007387 */ /* 0x0043e80000100a00 */
[----:B-1----:R-:W2:Y:S04]  /*5c380*/  LDL.LU R20, [R1+0x110] ;  /* 0x0001100001147983 */ /* 0x002ea80000300800 */
[----:B------:R-:W2:Y:S04]  /*5c390*/  LDL.LU R21, [R1+0x114] ;  /* 0x0001140001157983 */ /* 0x000ea80000300800 */
[----:B------:R-:W2:Y:S04]  /*5c3a0*/  LDL.LU R22, [R1+0x118] ;  /* 0x0001180001167983 */ /* 0x000ea80000300800 */
[----:B------:R-:W2:Y:S04]  /*5c3b0*/  LDL.LU R23, [R1+0x11c] ;  /* 0x00011c0001177983 */ /* 0x000ea80000300800 */
[----:B----4-:R-:W-:Y:S04]  /*5c3c0*/  STL.64 [R1+0x6090], R14 ;  /* 0x0060900e01007387 */ /* 0x010fe80000100a00 */
[----:B------:R1:W-:Y:S04]  /*5c3d0*/  STL.64 [R1+0x6088], R12 ;  /* 0x0060880c01007387 */ /* 0x0003e80000100a00 */
[----:B------:R-:W3:Y:S04]  /*5c3e0*/  LDL.LU R28, [R1+0x480] ;  /* 0x00048000011c7983 */ /* 0x000ee80000300800 */
[----:B------:R-:W3:Y:S04]  /*5c3f0*/  LDL.LU R29, [R1+0x484] ;  /* 0x00048400011d7983 */ /* 0x000ee80000300800 */
[----:B------:R-:W3:Y:S04]  /*5c400*/  LDL.LU R30, [R1+0x488] ;  /* 0x00048800011e7983 */ /* 0x000ee80000300800 */
[----:B------:R-:W3:Y:S04]  /*5c410*/  LDL.LU R31, [R1+0x48c] ;  /* 0x00048c00011f7983 */ /* 0x000ee80000300800 */
[----:B-1----:R-:W4:Y:S04]  /*5c420*/  LDL.LU R12, [R1+0x490] ;  /* 0x00049000010c7983 */ /* 0x002f280000300800 */
[----:B------:R-:W4:Y:S04]  /*5c430*/  LDL.LU R13, [R1+0x494] ;  /* 0x00049400010d7983 */ /* 0x000f280000300800 */
[----:B------:R-:W4:Y:S04]  /*5c440*/  LDL.LU R14, [R1+0x498] ;  /* 0x00049800010e7983 */ /* 0x000f280000300800 */
[----:B------:R-:W4:Y:S01]  /*5c450*/  LDL.LU R15, [R1+0x49c] ;  /* 0x00049c00010f7983 */ /* 0x000f220000300800 */
[C---:B------:R-:W-:Y:S03]  /*5c460*/  HMMA.16816.F32 R32, R16.reuse, R26, R32 ;  /* 0x0000001a1020723c */ /* 0x040fe60000001820 */
[----:B0-----:R-:W-:Y:S04]  /*5c470*/  STL.64 [R1+0x6060], R6 ;  /* 0x0060600601007387 */ /* 0x001fe80000100a00 */
[----:B------:R0:W-:Y:S04]  /*5c480*/  STL.64 [R1+0x6058], R4 ;  /* 0x0060580401007387 */ /* 0x0001e80000100a00 */
[----:B0-----:R-:W2:Y:S04]  /*5c490*/  LDL.LU R4, [R1+0x500] ;  /* 0x0005000001047983 */ /* 0x001ea80000300800 */
[----:B------:R-:W2:Y:S04]  /*5c4a0*/  LDL.LU R5, [R1+0x504] ;  /* 0x0005040001057983 */ /* 0x000ea80000300800 */
[----:B------:R-:W2:Y:S04]  /*5c4b0*/  LDL.LU R6, [R1+0x508] ;  /* 0x0005080001067983 */ /* 0x000ea80000300800 */
[----:B------:R-:W2:Y:S04]  /*5c4c0*/  LDL.LU R7, [R1+0x50c] ;  /* 0x00050c0001077983 */ /* 0x000ea80000300800 */
[----:B------:R-:W-:Y:S04]  /*5c4d0*/  STL.64 [R1+0x7d0], R32 ;  /* 0x0007d02001007387 */ /* 0x000fe80000100a00 */
[----:B------:R0:W-:Y:S04]  /*5c4e0*/  STL.64 [R1+0x7d8], R34 ;  /* 0x0007d82201007387 */ /* 0x0001e80000100a00 */
[----:B0-----:R-:W3:Y:S02]  /*5c4f0*/  LDL.LU.64 R34, [R1+0x6128] ;  /* 0x0061280001227983 */ /* 0x001ee40000300a00 */
[----:B---3--:R-:W-:-:S15]  /*5c500*/  HMMA.16816.F32 R36, R16, R34, R36 ;  /* 0x000000221024723c */ /* 0x008fde0000001824 */
[----:B------:R-:W-:-:S08]  /*5c510*/  NOP ;  /* 0x0000000000007918 */ /* 0x000fd00000000000 */
[----:B------:R-:W-:Y:S04]  /*5c520*/  STL.64 [R1+0x610], R36 ;  /* 0x0006102401007387 */ /* 0x000fe80000100a00 */
[----:B------:R0:W-:Y:S04]  /*5c530*/  STL.64 [R1+0x618], R38 ;  /* 0x0006182601007387 */ /* 0x0001e80000100a00 */
[----:B0-----:R-:W3:Y:S04]  /*5c540*/  LDL.LU.64 R38, [R1+0x6120] ;  /* 0x0061200001267983 */ /* 0x001ee80000300a00 */
[----:B------:R-:W4:Y:S01]  /*5c550*/  LDL.LU.64 R36, [R1+0x6118] ;  /* 0x0061180001247983 */ /* 0x000f220000300a00 */
        /* <DEDUP_REMOVED lines=11> */
[----:B------:R-:W4:Y:S01]  /*5c610*/  LDL.LU R44, [R1+0x60f8] ;  /* 0x0060f800012c7983 */ /* 0x000f220000300800 */
[----:B---3--:R-:W-:-:S15]  /*5c620*/  HMMA.16816.F32 R48, R16, R46, R48 ;  /* 0x0000002e1030723c */ /* 0x008fde0000001830 */
[----:B------:R-:W-:-:S08]  /*5c630*/  NOP ;  /* 0x0000000000007918 */ /* 0x000fd00000000000 */
[----:B------:R-:W-:Y:S04]  /*5c640*/  STL.64 [R1+0xb50], R48 ;  /* 0x000b503001007387 */ /* 0x000fe80000100a00 */
[----:B------:R0:W-:Y:S04]  /*5c650*/  STL.64 [R1+0xb58], R50 ;  /* 0x000b583201007387 */ /* 0x0001e80000100a00 */
[----:B0-----:R-:W2:Y:S01]  /*5c660*/  LDL.LU.64 R50, [R1+0x60f0] ;  /* 0x0060f00001327983 */ /* 0x001ea20000300a00 */
[C---:B------:R-:W-:Y:S06]  /*5c670*/  HMMA.16816.F32 R56, R16.reuse, R54, R56 ;  /* 0x000000361038723c */ /* 0x040fec0000001838 */
[----:B--2---:R-:W-:-:S15]  /*5c680*/  HMMA.16816.F32 R4, R16, R50, R4 ;  /* 0x000000321004723c */ /* 0x004fde0000001804 */
[----:B------:R-:W-:-:S08]  /*5c690*/  NOP ;  /* 0x0000000000007918 */ /* 0x000fd00000000000 */
[----:B------:R0:W-:Y:S04]  /*5c6a0*/  STL.64 [R1+0xb30], R4 ;  /* 0x000b300401007387 */ /* 0x0001e80000100a00 */
[----:B------:R1:W-:Y:S04]  /*5c6b0*/  STL.64 [R1+0xb38], R6 ;  /* 0x000b380601007387 */ /* 0x0003e80000100a00 */
[----:B0-----:R-:W2:Y:S04]  /*5c6c0*/  LDL.LU R4, [R1+0x60] ;  /* 0x0000600001047983 */ /* 0x001ea80000300800 */
[----:B------:R-:W2:Y:S04]  /*5c6d0*/  LDL.LU R5, [R1+0x64] ;  /* 0x0000640001057983 */ /* 0x000ea80000300800 */
[----:B-1----:R-:W2:Y:S04]  /*5c6e0*/  LDL.LU R6, [R1+0x68] ;  /* 0x0000680001067983 */ /* 0x002ea80000300800 */
[----:B------:R-:W2:Y:S04]  /*5c6f0*/  LDL.LU R7, [R1+0x6c] ;  /* 0x00006c0001077983 */ /* 0x000ea80000300800 */
[----:B------:R-:W-:Y:S04]  /*5c700*/  STL.64 [R1+0xb20], R56 ;  /* 0x000b203801007387 */ /* 0x000fe80000100a00 */
[----:B------:R0:W-:Y:S04]  /*5c710*/  STL.64 [R1+0xb28], R58 ;  /* 0x000b283a01007387 */ /* 0x0001e80000100a00 */
[----:B0-----:R-:W3:Y:S02]  /*5c720*/  LDL.LU.64 R58, [R1+0x60e8] ;  /* 0x0060e800013a7983 */ /* 0x001ee40000300a00 */
[----:B---3--:R-:W-:Y:S02]  /*5c730*/  HMMA.16816.F32 R16, R16, R58, R8 ;  /* 0x0000003a1010723c */ /* 0x008fe40000001808 */
[----:B------:R-:W3:Y:S04]  /*5c740*/  LDL.LU.64 R10, [R1+0x60e0] ;  /* 0x0060e000010a7983 */ /* 0x000ee80000300a00 */
[----:B------:R-:W3:-:S15]  /*5c750*/  LDL.LU.64 R8, [R1+0x60d8] ;  /* 0x0060d80001087983 */ /* 0x000ede0000300a00 */
[----:B------:R-:W-:-:S02]  /*5c760*/  NOP ;  /* 0x0000000000007918 */ /* 0x000fc40000000000 */
[----:B------:R0:W-:Y:S04]  /*5c770*/  STL.64 [R1+0x5f0], R16 ;  /* 0x0005f01001007387 */ /* 0x0001e80000100a00 */
[----:B------:R1:W-:Y:S04]  /*5c780*/  STL.64 [R1+0x5f8], R18 ;  /* 0x0005f81201007387 */ /* 0x0003e80000100a00 */
[----:B0-----:R-:W2:Y:S04]  /*5c790*/  LDL.LU R16, [R1+0x80] ;  /* 0x0000800001107983 */ /* 0x001ea80000300800 */
[----:B------:R-:W2:Y:S04]  /*5c7a0*/  LDL.LU R17, [R1+0x84] ;  /* 0x0000840001117983 */ /* 0x000ea80000300800 */
[----:B-1----:R-:W2:Y:S04]  /*5c7b0*/  LDL.LU R18, [R1+0x88] ;  /* 0x0000880001127983 */ /* 0x002ea80000300800 */
[----:B------:R-:W2:Y:S01]  /*5c7c0*/  LDL.LU R19, [R1+0x8c] ;  /* 0x00008c0001137983 */ /* 0x000ea20000300800 */
        /* <DEDUP_REMOVED lines=23> */
[----:B------:R-:W3:Y:S01]  /*5c940*/  LDL.LU.64 R20, [R1+0x6098] ;  /* 0x0060980001147983 */ /* 0x000ee20000300a00 */
[C---:B----4-:R-:W-:Y:S06]  /*5c950*/  HMMA.16816.F32 R12, R8.reuse, R50, R12 ;  /* 0x00000032080c723c */ /* 0x050fec000000180c */
[----:B---3--:R-:W-:-:S15]  /*5c960*/  HMMA.16816.F32 R20, R8, R46, R20 ;  /* 0x0000002e0814723c */ /* 0x008fde0000001814 */
[----:B------:R-:W-:-:S08]  /*5c970*/  NOP ;  /* 0x0000000000007918 */ /* 0x000fd00000000000 */
[----:B------:R-:W-:Y:S04]  /*5c980*/  STL.64 [R1+0x4b0], R20 ;  /* 0x0004b01401007387 */ /* 0x000fe80000100a00 */
[----:B------:R-:W-:Y:S04]  /*5c990*/  STL.64 [R1+0x4b8], R22 ;  /* 0x0004b81601007387 */ /* 0x000fe80000100a00 */
[----:B------:R-:W0:Y:S04]  /*5c9a0*/  LDSM.16.MT88.4 R20, [R25+UR5+0x2080] ;  /* 0x002080051914783b */ /* 0x000e280008004200 */
[----:B0-----:R-:W-:Y:S04]  /*5c9b0*/  STL.64 [R1+0x6028], R22 ;  /* 0x0060281601007387 */ /* 0x001fe80000100a00 */
[----:B------:R0:W-:Y:S04]  /*5c9c0*/  STL.64 [R1+0x6020], R20 ;  /* 0x0060201401007387 */ /* 0x0001e80000100a00 */
[----:B0-----:R-:W3:Y:S04]  /*5c9d0*/  LDL.LU R20, [R1+0x90] ;  /* 0x0000900001147983 */ /* 0x001ee80000300800 */
[----:B------:R-:W3:Y:S04]  /*5c9e0*/  LDL.LU R21, [R1+0x94] ;  /* 0x0000940001157983 */ /* 0x000ee80000300800 */
[----:B------:R-:W3:Y:S04]  /*5c9f0*/  LDL.LU R22, [R1+0x98] ;  /* 0x0000980001167983 */ /* 0x000ee80000300800 */
[----:B------:R-:W3:Y:S04]  /*5ca00*/  LDL.LU R23, [R1+0x9c] ;  /* 0x00009c0001177983 */ /* 0x000ee80000300800 */
        /* <DEDUP_REMOVED lines=8> */
[----:B0-----:R-:W2:Y:S04]  /*5ca90*/  LDL.LU.64 R30, [R1+0x6080] ;  /* 0x00608000011e7983 */ /* 0x001ea80000300a00 */
[----:B------:R-:W2:Y:S01]  /*5caa0*/  LDL.LU.64 R28, [R1+0x6078] ;  /* 0x00607800011c7983 */ /* 0x000ea20000300a00 */
[----:B----4-:R-:W-:Y:S03]  /*5cab0*/  HMMA.16816.F32 R8, R8, R58, R12 ;  /* 0x0000003a0808723c */ /* 0x010fe6000000180c */
[----:B------:R-:W3:Y:S04]  /*5cac0*/  LDL.LU.64 R14, [R1+0x6070] ;  /* 0x00607000010e7983 */ /* 0x000ee80000300a00 */
[----:B------:R-:W3:-:S15]  /*5cad0*/  LDL.LU.64 R12, [R1+0x6068] ;  /* 0x00606800010c7983 */ /* 0x000ede0000300a00 */
[----:B------:R-:W-:-:S01]  /*5cae0*/  NOP ;  /* 0x0000000000007918 */ /* 0x000fc20000000000 */
[----:B------:R0:W-:Y:S04]  /*5caf0*/  STL.64 [R1+0x490], R8 ;  /* 0x0004900801007387 */ /* 0x0001e80000100a00 */
[----:B------:R1:W-:Y:S04]  /*5cb00*/  STL.64 [R1+0x498], R10 ;  /* 0x0004980a01007387 */ /* 0x0003e80000100a00 */
[----:B0-----:R-:W4:Y:S04]  /*5cb10*/  LDL.LU R8, [R1+0xa0] ;  /* 0x0000a00001087983 */ /* 0x001f280000300800 */
[----:B------:R-:W4:Y:S04]  /*5cb20*/  LDL.LU R9, [R1+0xa4] ;  /* 0x0000a40001097983 */ /* 0x000f280000300800 */
[----:B-1----:R-:W4:Y:S04]  /*5cb30*/  LDL.LU R10, [R1+0xa8] ;  /* 0x0000a800010a7983 */ /* 0x002f280000300800 */
[----:B------:R-:W4:Y:S04]  /*5cb40*/  LDL.LU R11, [R1+0xac] ;  /* 0x0000ac00010b7983 */ /* 0x000f280000300800 */
[----:B------:R-:W-:Y:S01]  /*5cb50*/  STL.64 [R1+0x6050], R34 ;  /* 0x0060502201007387 */ /* 0x000fe20000100a00 */
[C---:B---3--:R-:W-:Y:S06]  /*5cb60*/  HMMA.16816.F32 R20, R12.reuse, R34, R20 ;  /* 0x000000220c14723c */ /* 0x048fec0000001814 */
[----:B----4-:R-:W-:-:S15]  /*5cb70*/  HMMA.16816.F32 R8, R12, R26, R8 ;  /* 0x0000001a0c08723c */ /* 0x010fde0000001808 */
[----:B------:R-:W-:-:S08]  /*5cb80*/  NOP ;  /* 0x0000000000007918 */ /* 0x000fd00000000000 */
[----:B------:R-:W-:Y:S04]  /*5cb90*/  STL.64 [R1+0x8f0], R8 ;  /* 0x0008f00801007387 */ /* 0x000fe80000100a00 */
[----:B------:R2:W-:Y:S02]  /*5cba0*/  STL.64 [R1+0x8f8], R10 ;  /* 0x0008f80a01007387 */ /* 0x0005e40000100a00 */
[C---:B--2---:R-:W-:Y:S02]  /*5cbb0*/  HMMA.16816.F32 R8, R12.reuse, R38, R16 ;  /* 0x000000260c08723c */ /* 0x044fe40000001810 */
[----:B------:R-:W-:Y:S04]  /*5cbc0*/  STL.64 [R1+0x8e0], R20 ;  /* 0x0008e01401007387 */ /* 0x000fe80000100a00 */
[----:B------:R-:W-:Y:S04]  /*5cbd0*/  STL.64 [R1+0x8e8], R22 ;  /* 0x0008e81601007387 */ /* 0x000fe80000100a00 */
[----:B------:R-:W-:Y:S04]  /*5cbe0*/  STL.64 [R1+0x6048], R38 ;  /* 0x0060482601007387 */ /* 0x000fe80000100a00 */
[----:B------:R-:W-:Y:S09]  /*5cbf0*/  STL.64 [R1+0x6040], R36 ;  /* 0x0060402401007387 */ /* 0x000ff20000100a00 */
[----:B------:R-:W-:Y:S04]  /*5cc00*/  STL.64 [R1+0x8d0], R8 ;  /* 0x0008d00801007387 */ /* 0x000fe80000100a00 */
[----:B------:R0:W-:Y:S02]  /*5cc10*/  STL.64 [R1+0x8d8], R10 ;  /* 0x0008d80a01007387 */ /* 0x0001e40000100a00 */
[C---:B0-----:R-:W-:Y:S02]  /*5cc20*/  HMMA.16816.F32 R8, R12.reuse, R42, R28 ;  /* 0x0000002a0c08723c */ /* 0x041fe4000000181c */
[----:B------:R-:W2:Y:S04]  /*5cc30*/  LDL.LU R28, [R1+0x3c0] ;  /* 0x0003c000011c7983 */ /* 0x000ea80000300800 */
[----:B------:R-:W-:-:S15]  /*5cc40*/  HMMA.16816.F32 R4, R12, R46, R4 ;  /* 0x0000002e0c04723c */ /* 0x000fde0000001804 */
[----:B------:R-:W-:-:S02]  /*5cc50*/  NOP ;  /* 0x0000000000007918 */ /* 0x000fc40000000000 */
[----:B------:R-:W-:Y:S04]  /*5cc60*/  STL.64 [R1+0x8c0], R8 ;  /* 0x0008c00801007387 */ /* 0x000fe80000100a00 */
[----:B------:R-:W-:Y:S04]  /*5cc70*/  STL.64 [R1+0x8c8], R10 ;  /* 0x0008c80a01007387 */ /* 0x000fe80000100a00 */
[----:B------:R-:W2:Y:S04]  /*5cc80*/  LDL.LU R29, [R1+0x3c4] ;  /* 0x0003c400011d7983 */ /* 0x000ea80000300800 */
[----:B------:R-:W2:Y:S04]  /*5cc90*/  LDL.LU R30, [R1+0x3c8] ;  /* 0x0003c800011e7983 */ /* 0x000ea80000300800 */
[----:B------:R-:W2:Y:S04]  /*5cca0*/  LDL.LU R31, [R1+0x3cc] ;  /* 0x0003cc00011f7983 */ /* 0x000ea80000300800 */
[----:B------:R-:W3:Y:S04]  /*5ccb0*/  LDL.LU R16, [R1+0x3d0] ;  /* 0x0003d00001107983 */ /* 0x000ee80000300800 */
[----:B------:R-:W3:Y:S04]  /*5ccc0*/  LDL.LU R17, [R1+0x3d4] ;  /* 0x0003d40001117983 */ /* 0x000ee80000300800 */
[----:B------:R-:W3:Y:S04]  /*5ccd0*/  LDL.LU R18, [R1+0x3d8] ;  /* 0x0003d80001127983 */ /* 0x000ee80000300800 */
[----:B------:R-:W3:Y:S04]  /*5cce0*/  LDL.LU R19, [R1+0x3dc] ;  /* 0x0003dc0001137983 */ /* 0x000ee80000300800 */
[----:B------:R-:W-:Y:S04]  /*5ccf0*/  STL.64 [R1+0x6038], R42 ;  /* 0x0060382a01007387 */ /* 0x000fe80000100a00 */
[----:B------:R-:W-:Y:S04]  /*5cd00*/  STL.64 [R1+0x6030], R40 ;  /* 0x0060302801007387 */ /* 0x000fe80000100a00 */
[----:B------:R0:W-:Y:S01]  /*5cd10*/  STL.64 [R1+0x8b8], R6 ;  /* 0x0008b80601007387 */ /* 0x0001e20000100a00 */
[----:B------:R-:W-:-:S03]  /*5cd20*/  IMAD.MOV.U32 R56, RZ, RZ, R4 ;  /* 0x000000ffff387224 */ /* 0x000fc600078e0004 */
[----:B------:R-:W4:Y:S01]  /*5cd30*/  LDL.LU R20, [R1+0x2c0] ;  /* 0x0002c00001147983 */ /* 0x000f220000300800 */
[----:B------:R-:W-:-:S03]  /*5cd40*/  IMAD.MOV.U32 R57, RZ, RZ, R5 ;  /* 0x000000ffff397224 */ /* 0x000fc600078e0005 */
[----:B------:R-:W4:Y:S04]  /*5cd50*/  LDL.LU R21, [R1+0x2c4] ;  /* 0x0002c40001157983 */ /* 0x000f280000300800 */
[----:B------:R-:W4:Y:S04]  /*5cd60*/  LDL.LU R22, [R1+0x2c8] ;  /* 0x0002c80001167983 */ /* 0x000f280000300800 */
[----:B------:R-:W4:Y:S04]  /*5cd70*/  LDL.LU R23, [R1+0x2cc] ;  /* 0x0002cc0001177983 */ /* 0x000f280000300800 */
[----:B------:R-:W4:Y:S04]  /*5cd80*/  LDL.LU R4, [R1+0x30] ;  /* 0x0000300001047983 */ /* 0x000f280000300800 */
[----:B------:R-:W4:Y:S04]  /*5cd90*/  LDL.LU R5, [R1+0x34] ;  /* 0x0000340001057983 */ /* 0x000f280000300800 */
[----:B0-----:R-:W4:Y:S04]  /*5cda0*/  LDL.LU R6, [R1+0x38] ;  /* 0x0000380001067983 */ /* 0x001f280000300800 */
        /* <DEDUP_REMOVED lines=14> */
[----:B------:R-:W-:Y:S04]  /*5ce90*/  STL [R1+0x5b9c], R57 ;  /* 0x005b9c3901007387 */ /* 0x000fe80000100800 */
[----:B------:R-:W-:Y:S04]  /*5cea0*/  STL [R1+0x5b98], R56 ;  /* 0x005b983801007387 */ /* 0x000fe80000100800 */
[----:B0-----:R-:W-:Y:S04]  /*5ceb0*/  STL.64 [R1+0x5fd8], R10 ;  /* 0x005fd80a01007387 */ /* 0x001fe80000100a00 */
[----:B------:R2:W-:Y:S02]  /*5cec0*/  STL.64 [R1+0x5fd0], R8 ;  /* 0x005fd00801007387 */ /* 0x0005e40000100a00 */
[C---:B--2---:R-:W-:Y:S06]  /*5ced0*/  HMMA.16816.F32 R8, R12.reuse, R54, R28 ;  /* 0x000000360c08723c */ /* 0x044fec000000181c */
[----:B---3--:R-:W-:-:S15]  /*5cee0*/  HMMA.16816.F32 R16, R12, R50, R16 ;  /* 0x000000320c10723c */ /* 0x008fde0000001810 */
[----:B------:R-:W-:-:S08]  /*5cef0*/  NOP ;  /* 0x0000000000007918 */ /* 0x000fd00000000000 */
[----:B------:R0:W-:Y:S04]  /*5cf00*/  STL.64 [R1+0x8a0], R16 ;  /* 0x0008a01001007387 */ /* 0x0001e80000100a00 */
[----:B------:R1:W-:Y:S04]  /*5cf10*/  STL.64 [R1+0x8a8], R18 ;  /* 0x0008a81201007387 */ /* 0x0003e80000100a00 */
[----:B0-----:R-:W2:Y:S04]  /*5cf20*/  LDL.LU R16, [R1+0x2a0] ;  /* 0x0002a00001107983 */ /* 0x001ea80000300800 */
        /* <DEDUP_REMOVED lines=8> */
[----:B------:R-:W2:Y:S01]  /*5cfb0*/  LDL.LU R31, [R1+0x4dc] ;  /* 0x0004dc00011f7983 */ /* 0x000ea20000300800 */
[----:B----4-:R-:W-:Y:S03]  /*5cfc0*/  HMMA.16816.F32 R12, R12, R58, R4 ;  /* 0x0000003a0c0c723c */ /* 0x010fe60000001804 */
[----:B0-----:R-:W4:Y:S04]  /*5cfd0*/  LDL.LU R8, [R1+0x4e0] ;  /* 0x0004e00001087983 */ /* 0x001f280000300800 */
[----:B------:R-:W4:Y:S04]  /*5cfe0*/  LDL.LU R9, [R1+0x4e4] ;  /* 0x0004e40001097983 */ /* 0x000f280000300800 */
[----:B---3--:R-:W4:Y:S04]  /*5cff0*/  LDL.LU R10, [R1+0x4e8] ;  /* 0x0004e800010a7983 */ /* 0x008f280000300800 */
[----:B------:R-:W4:Y:S04]  /*5d000*/  LDL.LU R11, [R1+0x4ec] ;  /* 0x0004ec00010b7983 */ /* 0x000f280000300800 */
[----:B------:R-:W3:Y:S04]  /*5d010*/  LDL.LU.64 R6, [R1+0x6060] ;  /* 0x0060600001067983 */ /* 0x000ee80000300a00 */
[----:B------:R-:W3:Y:S01]  /*5d020*/  LDL.LU.64 R4, [R1+0x6058] ;  /* 0x0060580001047983 */ /* 0x000ee20000300a00 */
[----:B------:R-:W-:-:S02]  /*5d030*/  IMAD.MOV.U32 R52, RZ, RZ, R12 ;  /* 0x000000ffff347224 */ /* 0x000fc400078e000c */
[----:B------:R-:W-:Y:S01]  /*5d040*/  IMAD.MOV.U32 R57, RZ, RZ, R14 ;  /* 0x000000ffff397224 */ /* 0x000fe200078e000e */
[----:B------:R-:W2:Y:S01]  /*5d050*/  LDL.LU R12, [R1+0x2b0] ;  /* 0x0002b000010c7983 */ /* 0x000ea20000300800 */
[----:B------:R-:W-:Y:S02]  /*5d060*/  IMAD.MOV.U32 R53, RZ, RZ, R13 ;  /* 0x000000ffff357224 */ /* 0x000fe400078e000d */
[----:B------:R-:W-:Y:S01]  /*5d070*/  IMAD.MOV.U32 R56, RZ, RZ, R15 ;  /* 0x000000ffff387224 */ /* 0x000fe200078e000f */
[----:B------:R-:W2:Y:S04]  /*5d080*/  LDL.LU R13, [R1+0x2b4] ;  /* 0x0002b400010d7983 */ /* 0x000ea80000300800 */
[----:B------:R-:W2:Y:S04]  /*5d090*/  LDL.LU R14, [R1+0x2b8] ;  /* 0x0002b800010e7983 */ /* 0x000ea80000300800 */
[----:B------:R-:W2:Y:S04]  /*5d0a0*/  LDL.LU R15, [R1+0x2bc] ;  /* 0x0002bc00010f7983 */ /* 0x000ea80000300800 */
[----:B------:R-:W-:Y:S04]  /*5d0b0*/  STL [R1+0x5e4c], R57 ;  /* 0x005e4c3901007387 */ /* 0x000fe80000100800 */
[----:B------:R-:W-:Y:S04]  /*5d0c0*/  STL [R1+0x5e48], R53 ;  /* 0x005e483501007387 */ /* 0x000fe80000100800 */
[----:B------:R-:W-:Y:S01]  /*5d0d0*/  STL [R1+0x5c38], R52 ;  /* 0x005c383401007387 */ /* 0x000fe20000100800 */
[----:B---3--:R-:W-:-:S15]  /*5d0e0*/  HMMA.16816.F32 R32, R4, R26, R32 ;  /* 0x0000001a0420723c */ /* 0x008fde0000001820 */
[----:B------:R-:W-:-:S08]  /*5d0f0*/  NOP ;  /* 0x0000000000007918 */ /* 0x000fd00000000000 */
        /* <DEDUP_REMOVED lines=15> */
[C---:B--2---:R-:W-:Y:S06]  /*5d1f0*/  HMMA.16816.F32 R12, R4.reuse, R46, R12 ;  /* 0x0000002e040c723c */ /* 0x044fec000000180c */
[----:B---3--:R-:W-:-:S15]  /*5d200*/  HMMA.16816.F32 R20, R4, R42, R20 ;  /* 0x0000002a0414723c */ /* 0x008fde0000001814 */
[----:B------:R-:W-:-:S08]  /*5d210*/  NOP ;  /* 0x0000000000007918 */ /* 0x000fd00000000000 */
[----:B------:R-:W-:Y:S04]  /*5d220*/  STL.64 [R1+0xc20], R20 ;  /* 0x000c201401007387 */ /* 0x000fe80000100a00 */
[----:B------:R0:W-:Y:S04]  /*5d230*/  STL.64 [R1+0xc28], R22 ;  /* 0x000c281601007387 */ /* 0x0001e80000100a00 */
[----:B0-----:R-:W2:Y:S04]  /*5d240*/  LDL.LU.64 R22, [R1+0x6028] ;  /* 0x0060280001167983 */ /* 0x001ea80000300a00 */
[----:B------:R-:W2:Y:S04]  /*5d250*/  LDL.LU.64 R20, [R1+0x6020] ;  /* 0x0060200001147983 */ /* 0x000ea80000300a00 */
[----:B------:R-:W-:Y:S04]  /*5d260*/  STL.64 [R1+0x6018], R42 ;  /* 0x0060182a01007387 */ /* 0x000fe80000100a00 */
[----:B----4-:R0:W-:Y:S04]  /*5d270*/  STL.64 [R1+0x6010], R40 ;  /* 0x0060102801007387 */ /* 0x0101e80000100a00 */
[----:B0-----:R-:W3:Y:S04]  /*5d280*/  LDL.LU R40, [R1+0x590] ;  /* 0x0005900001287983 */ /* 0x001ee80000300800 */
[----:B------:R-:W3:Y:S04]  /*5d290*/  LDL.LU R41, [R1+0x594] ;  /* 0x0005940001297983 */ /* 0x000ee80000300800 */
[----:B------:R-:W3:Y:S04]  /*5d2a0*/  LDL.LU R42, [R1+0x598] ;  /* 0x00059800012a7983 */ /* 0x000ee80000300800 */
[----:B------:R-:W3:Y:S04]  /*5d2b0*/  LDL.LU R43, [R1+0x59c] ;  /* 0x00059c00012b7983 */ /* 0x000ee80000300800 */
[----:B------:R-:W-:Y:S04]  /*5d2c0*/  STL.64 [R1+0x6008], R46 ;  /* 0x0060082e01007387 */ /* 0x000fe80000100a00 */
[----:B------:R0:W-:Y:S04]  /*5d2d0*/  STL [R1+0x6000], R44 ;  /* 0x0060002c01007387 */ /* 0x0001e80000100800 */
[----:B------:R-:W-:Y:S04]  /*5d2e0*/  STL.64 [R1+0xc10], R12 ;  /* 0x000c100c01007387 */ /* 0x000fe80000100a00 */
[----:B------:R-:W-:Y:S04]  /*5d2f0*/  STL.64 [R1+0xc18], R14 ;  /* 0x000c180e01007387 */ /* 0x000fe80000100a00 */
[----:B0-----:R-:W4:Y:S04]  /*5d300*/  LDL.LU R44, [R1+0x5a0] ;  /* 0x0005a000012c7983 */ /* 0x001f280000300800 */
[----:B------:R-:W4:Y:S04]  /*5d310*/  LDL.LU R45, [R1+0x5a4] ;  /* 0x0005a400012d7983 */ /* 0x000f280000300800 */
[----:B------:R-:W4:Y:S04]  /*5d320*/  LDL.LU R46, [R1+0x5a8] ;  /* 0x0005a800012e7983 */ /* 0x000f280000300800 */
[----:B------:R-:W4:Y:S04]  /*5d330*/  LDL.LU R47, [R1+0x5ac] ;  /* 0x0005ac00012f7983 */ /* 0x000f280000300800 */
[----:B------:R-:W0:Y:S04]  /*5d340*/  LDSM.16.MT88.4 R12, [R25+UR5+0x2180] ;  /* 0x00218005190c783b */ /* 0x000e280008004200 */
[----:B0-----:R-:W-:Y:S04]  /*5d350*/  STL.64 [R1+0x5f58], R14 ;  /* 0x005f580e01007387 */ /* 0x001fe80000100a00 */
[----:B------:R3:W-:Y:S04]  /*5d360*/  STL.64 [R1+0x5f50], R12 ;  /* 0x005f500c01007387 */ /* 0x0007e80000100a00 */
[----:B------:R-:W-:Y:S01]  /*5d370*/  STL.64 [R1+0x5ff8], R50 ;  /* 0x005ff83201007387 */ /* 0x000fe20000100a00 */
[----:B------:R-:W-:Y:S01]  /*5d380*/  IMAD.MOV.U32 R0, RZ, RZ, R27 ;  /* 0x000000ffff007224 */ /* 0x000fe200078e001b */
[----:B--2---:R-:W-:Y:S06]  /*5d390*/  HMMA.16816.F32 R8, R20, R26, R8 ;  /* 0x0000001a1408723c */ /* 0x004fec0000001808 */
[C---:B---3--:R-:W-:Y:S06]  /*5d3a0*/  HMMA.16816.F32 R12, R4.reuse, R54, R40 ;  /* 0x00000036040c723c */ /* 0x048fec0000001828 */
[C---:B----4-:R-:W-:Y:S06]  /*5d3b0*/  HMMA.16816.F32 R44, R4.reuse, R50, R44 ;  /* 0x00000032042c723c */ /* 0x050fec000000182c */
[----:B------:R-:W-:Y:S01]  /*5d3c0*/  HMMA.16816.F32 R4, R4, R58, R16 ;  /* 0x0000003a0404723c */ /* 0x000fe20000001810 */
[----:B------:R-:W0:-:S15]  /*5d3d0*/  LDSM.16.MT88.4 R16, [R2+UR5+0x2000] ;  /* 0x002000050210783b */ /* 0x000e1e0008004200 */
[----:B------:R-:W-:-:S01]  /*5d3e0*/  NOP ;  /* 0x0000000000007918 */ /* 0x000fc20000000000 */
[----:B------:R-:W-:Y:S04]  /*5d3f0*/  STL.64 [R1+0xc00], R44 ;  /* 0x000c002c01007387 */ /* 0x000fe80000100a00 */
[----:B------:R-:W-:Y:S04]  /*5d400*/  STL.64 [R1+0xc08], R46 ;  /* 0x000c082e01007387 */ /* 0x000fe80000100a00 */
[----:B------:R-:W-:Y:S04]  /*5d410*/  STL.64 [R1+0x5ff0], R54 ;  /* 0x005ff03601007387 */ /* 0x000fe80000100a00 */
[----:B------:R-:W-:Y:S04]  /*5d420*/  STL.64 [R1+0xbf0], R12 ;  /* 0x000bf00c01007387 */ /* 0x000fe80000100a00 */
[----:B------:R-:W-:Y:S04]  /*5d430*/  STL.64 [R1+0xbf8], R14 ;  /* 0x000bf80e01007387 */ /* 0x000fe80000100a00 */
[----:B------:R-:W-:Y:S04]  /*5d440*/  STL.64 [R1+0x5fe8], R58 ;  /* 0x005fe83a01007387 */ /* 0x000fe80000100a00 */
[----:B------:R-:W-:Y:S04]  /*5d450*/  STL [R1+0x5fe0], R56 ;  /* 0x005fe03801007387 */ /* 0x000fe80000100800 */
[----:B------:R1:W-:Y:S04]  /*5d460*/  STL.64 [R1+0x800], R4 ;  /* 0x0008000401007387 */ /* 0x0003e80000100a00 */
[----:B------:R-:W-:Y:S04]  /*5d470*/  STL.64 [R1+0x808], R6 ;  /* 0x0008080601007387 */ /* 0x000fe80000100a00 */
[----:B0-----:R-:W-:Y:S04]  /*5d480*/  STL.64 [R1+0x5f20], R18 ;  /* 0x005f201201007387 */ /* 0x001fe80000100a00 */
[----:B------:R-:W-:Y:S04]  /*5d490*/  STL.64 [R1+0x5f18], R16 ;  /* 0x005f181001007387 */ /* 0x000fe80000100a00 */
[----:B------:R-:W-:Y:S04]  /*5d4a0*/  STL.64 [R1+0xb10], R8 ;  /* 0x000b100801007387 */ /* 0x000fe80000100a00 */
[----:B------:R0:W-:Y:S01]  /*5d4b0*/  STL.64 [R1+0xb18], R10 ;  /* 0x000b180a01007387 */ /* 0x0001e20000100a00 */
[----:B-1----:R-:W-:-:S03]  /*5d4c0*/  IMAD.MOV.U32 R4, RZ, RZ, R26 ;  /* 0x000000ffff047224 */ /* 0x002fc600078e001a */
[----:B------:R-:W2:Y:S01]  /*5d4d0*/  LDL.LU R24, [R1+0x380] ;  /* 0x0003800001187983 */ /* 0x000ea20000300800 */
[----:B0-----:R-:W-:-:S15]  /*5d4e0*/  HMMA.16816.F32 R8, R20, R34, R28 ;  /* 0x000000221408723c */ /* 0x001fde000000181c */
[----:B------:R-:W-:-:S08]  /*5d4f0*/  NOP ;  /* 0x0000000000007918 */ /* 0x000fd00000000000 */
[----:B------:R-:W-:Y:S04]  /*5d500*/  STL.64 [R1+0xb00], R8 ;  /* 0x000b000801007387 */ /* 0x000fe80000100a00 */
[----:B------:R-:W-:Y:S04]  /*5d510*/  STL.64 [R1+0xb08], R10 ;  /* 0x000b080a01007387 */ /* 0x000fe80000100a00 */
[----:B------:R-:W2:Y:S04]  /*5d520*/  LDL.LU R25, [R1+0x384] ;  /* 0x0003840001197983 */ /* 0x000ea80000300800 */
[----:B------:R-:W3:Y:S04]  /*5d530*/  LDL.LU R26, [R1+0x388] ;  /* 0x00038800011a7983 */ /* 0x000ee80000300800 */
[----:B------:R-:W3:Y:S04]  /*5d540*/  LDL.LU R27, [R1+0x38c] ;  /* 0x00038c00011b7983 */ /* 0x000ee80000300800 */
[----:B---3--:R-:W-:Y:S04]  /*5d550*/  STL.64 [R1+0x5f68], R26 ;  /* 0x005f681a01007387 */ /* 0x008fe80000100a00 */
[----:B--2---:R0:W-:Y:S04]  /*5d560*/  STL.64 [R1+0x5f60], R24 ;  /* 0x005f601801007387 */ /* 0x0041e80000100a00 */
[----:B------:R-:W2:Y:S04]  /*5d570*/  LDL.LU R12, [R1+0x650] ;  /* 0x00065000010c7983 */ /* 0x000ea80000300800 */
[----:B------:R-:W2:Y:S04]  /*5d580*/  LDL.LU R13, [R1+0x654] ;  /* 0x00065400010d7983 */ /* 0x000ea80000300800 */
[----:B------:R-:W3:Y:S04]  /*5d590*/  LDL.LU R14, [R1+0x658] ;  /* 0x00065800010e7983 */ /* 0x000ee80000300800 */
[----:B------:R-:W3:Y:S04]  /*5d5a0*/  LDL.LU R15, [R1+0x65c] ;  /* 0x00065c00010f7983 */ /* 0x000ee80000300800 */
[----:B---3--:R-:W-:Y:S04]  /*5d5b0*/  STL.64 [R1+0x5f78], R14 ;  /* 0x005f780e01007387 */ /* 0x008fe80000100a00 */
[----:B--2---:R1:W-:Y:S04]  /*5d5c0*/  STL.64 [R1+0x5f70], R12 ;  /* 0x005f700c01007387 */ /* 0x0043e80000100a00 */
[----:B0-----:R-:W2:Y:S04]  /*5d5d0*/  LDL.LU R24, [R1+0x660] ;  /* 0x0006600001187983 */ /* 0x001ea80000300800 */
[----:B------:R-:W2:Y:S04]  /*5d5e0*/  LDL.LU R25, [R1+0x664] ;  /* 0x0006640001197983 */ /* 0x000ea80000300800 */
[----:B------:R-:W3:Y:S04]  /*5d5f0*/  LDL.LU R26, [R1+0x668] ;  /* 0x00066800011a7983 */ /* 0x000ee80000300800 */
[----:B------:R-:W3:Y:S04]  /*5d600*/  LDL.LU R27, [R1+0x66c] ;  /* 0x00066c00011b7983 */ /* 0x000ee80000300800 */
[----:B---3--:R-:W-:Y:S04]  /*5d610*/  STL.64 [R1+0x5f88], R26 ;  /* 0x005f881a01007387 */ /* 0x008fe80000100a00 */
[----:B--2---:R-:W-:Y:S04]  /*5d620*/  STL.64 [R1+0x5f80], R24 ;  /* 0x005f801801007387 */ /* 0x004fe80000100a00 */
[----:B-1----:R-:W2:Y:S04]  /*5d630*/  LDL.LU R12, [R1+0x670] ;  /* 0x00067000010c7983 */ /* 0x002ea80000300800 */
        /* <DEDUP_REMOVED lines=15> */
[----:B---3--:R0:W-:Y:S04]  /*5d730*/  STL.64 [R1+0x5fb8], R14 ;  /* 0x005fb80e01007387 */ /* 0x0081e80000100a00 */
[----:B--2---:R-:W-:Y:S04]  /*5d740*/  STL.64 [R1+0x5fb0], R12 ;  /* 0x005fb00c01007387 */ /* 0x004fe80000100a00 */
[----:B------:R-:W2:Y:S04]  /*5d750*/  LDL.LU R24, [R1+0x680] ;  /* 0x0006800001187983 */ /* 0x000ea80000300800 */
        /* <DEDUP_REMOVED lines=19> */
[----:B0-----:R-:W-:-:S03]  /*5d890*/  IMAD.MOV.U32 R14, RZ, RZ, R4 ;  /* 0x000000ffff0e7224 */ /* 0x001fc600078e0004 */
        /* <DEDUP_REMOVED lines=19> */
[----:B------:R-:W3:Y:S04]  /*5d9d0*/  LDL.LU R32, [R1+0x450] ;  /* 0x0004500001207983 */ /* 0x000ee80000300800 */
[----:B------:R-:W3:Y:S04]  /*5d9e0*/  LDL.LU R33, [R1+0x454] ;  /* 0x0004540001217983 */ /* 0x000ee80000300800 */
[----:B------:R-:W3:Y:S04]  /*5d9f0*/  LDL.LU R34, [R1+0x458] ;  /* 0x0004580001227983 */ /* 0x000ee80000300800 */
[----:B------:R-:W3:Y:S01]  /*5da00*/  LDL.LU R35, [R1+0x45c] ;  /* 0x00045c0001237983 */ /* 0x000ee20000300800 */
[C---:B----4-:R-:W-:Y:S03]  /*5da10*/  HMMA.16816.F32 R40, R20.reuse, R38, R40 ;  /* 0x000000261428723c */ /* 0x050fe60000001828 */
        /* <DEDUP_REMOVED lines=35> */
[----:B------:R-:W4:Y:S01]  /*5dc50*/  LDL.LU R56, [R1+0x5fe0] ;  /* 0x005fe00001387983 */ /* 0x000f220000300800 */
[----:B------:R-:W-:Y:S01]  /*5dc60*/  IMAD.MOV.U32 R15, RZ, RZ, R0 ;  /* 0x000000ffff0f7224 */ /* 0x000fe200078e0000 */
[----:B--2---:R-:W-:Y:S02]  /*5dc70*/  HMMA.16816.F32 R20, R20, R58, R8 ;  /* 0x0000003a1414723c */ /* 0x004fe40000001808 */
[----:B------:R-:W2:Y:S04]  /*5dc80*/  LDL.LU.64 R10, [R1+0x5fd8] ;  /* 0x005fd800010a7983 */ /* 0x000ea80000300a00 */
[----:B------:R-:W2:-:S15]  /*5dc90*/  LDL.LU.64 R8, [R1+0x5fd0] ;  /* 0x005fd00001087983 */ /* 0x000e9e0000300a00 */
[----:B------:R-:W-:-:S02]  /*5dca0*/  NOP ;  /* 0x0000000000007918 */ /* 0x000fc40000000000 */
[----:B------:R-:W-:Y:S04]  /*5dcb0*/  STL.64 [R1+0x5e0], R20 ;  /* 0x0005e01401007387 */ /* 0x000fe80000100a00 */
[----:B------:R0:W-:Y:S04]  /*5dcc0*/  STL.64 [R1+0x5e8], R22 ;  /* 0x0005e81601007387 */ /* 0x0001e80000100a00 */
[----:B0-----:R-:W3:Y:S01]  /*5dcd0*/  LDL.LU.64 R22, [R1+0x8] ;  /* 0x0000080001167983 */ /* 0x001ee20000300a00 */
[----:B--2---:R-:W-:Y:S03]  /*5dce0*/  HMMA.16816.F32 R12, R8, R14, R24 ;  /* 0x0000000e080c723c */ /* 0x004fe60000001818 */
[----:B------:R-:W2:Y:S04]  /*5dcf0*/  LDL.LU.64 R26, [R1+0x5fc8] ;  /* 0x005fc800011a7983 */ /* 0x000ea80000300a00 */
[----:B------:R-:W2:-:S15]  /*5dd00*/  LDL.LU.64 R24, [R1+0x5fc0] ;  /* 0x005fc00001187983 */ /* 0x000e9e0000300a00 */
[----:B------:R-:W-:-:S01]  /*5dd10*/  NOP ;  /* 0x0000000000007918 */ /* 0x000fc20000000000 */
[----:B------:R-:W-:Y:S04]  /*5dd20*/  STL.64 [R1+0x550], R12 ;  /* 0x0005500c01007387 */ /* 0x000fe80000100a00 */
[----:B------:R0:W-:Y:S04]  /*5dd30*/  STL.64 [R1+0x558], R14 ;  /* 0x0005580e01007387 */ /* 0x0001e80000100a00 */
[----:B0-----:R-:W3:Y:S04]  /*5dd40*/  LDL.LU.64 R14, [R1+0x5fb8] ;  /* 0x005fb800010e7983 */ /* 0x001ee80000300a00 */
[----:B------:R-:W3:Y:S02]  /*5dd50*/  LDL.LU.64 R12, [R1+0x5fb0] ;  /* 0x005fb000010c7983 */ /* 0x000ee40000300a00 */
[----:B---3--:R-:W-:-:S15]  /*5dd60*/  HMMA.16816.F32 R12, R8, R22, R12 ;  /* 0x00000016080c723c */ /* 0x008fde000000180c */
[----:B------:R-:W-:-:S08]  /*5dd70*/  NOP ;  /* 0x0000000000007918 */ /* 0x000fd00000000000 */
[----:B------:R-:W-:Y:S04]  /*5dd80*/  STL.64 [R1+0x580], R12 ;  /* 0x0005800c01007387 */ /* 0x000fe80000100a00 */
[----:B------:R-:W-:Y:S04]  /*5dd90*/  STL.64 [R1+0x588], R14 ;  /* 0x0005880e01007387 */ /* 0x000fe80000100a00 */
[----:B------:R-:W0:Y:S04]  /*5dda0*/  LDSM.16.MT88.4 R12, [R2+UR5+0x2100] ;  /* 0x00210005020c783b */ /* 0x000e280008004200 */
[----:B0-----:R-:W-:Y:S04]  /*5ddb0*/  STL.64 [R1+0x30], R12 ;  /* 0x0000300c01007387 */ /* 0x001fe80000100a00 */
        /* <DEDUP_REMOVED lines=9> */
[----:B--2---:R-:W-:-:S15]  /*5de50*/  HMMA.16816.F32 R24, R8, R42, R24 ;  /* 0x0000002a0818723c */ /* 0x004fde0000001818 */
[----:B------:R-:W-:-:S08]  /*5de60*/  NOP ;  /* 0x0000000000007918 */ /* 0x000fd00000000000 */
[----:B------:R-:W-:Y:S04]  /*5de70*/  STL.64 [R1+0x5d0], R24 ;  /* 0x0005d01801007387 */ /* 0x000fe80000100a00 */
        /* <DEDUP_REMOVED lines=15> */
[C---:B---3--:R-:W-:Y:S06]  /*5df70*/  HMMA.16816.F32 R12, R8.reuse, R54, R12 ;  /* 0x00000036080c723c */ /* 0x048fec000000180c */
[----:B------:R-:W-:-:S15]  /*5df80*/  HMMA.16816.F32 R8, R8, R58, R32 ;  /* 0x0000003a0808723c */ /* 0x000fde0000001820 */
[----:B------:R-:W-:-:S02]  /*5df90*/  NOP ;  /* 0x0000000000007918 */ /* 0x000fc40000000000 */
[----:B------:R-:W-:Y:S04]  /*5dfa0*/  STL.64 [R1+0x990], R12 ;  /* 0x0009900c01007387 */ /* 0x000fe80000100a00 */
[----:B------:R0:W-:Y:S04]  /*5dfb0*/  STL.64 [R1+0x998], R14 ;  /* 0x0009980e01007387 */ /* 0x0001e80000100a00 */
[----:B0-----:R-:W3:Y:S04]  /*5dfc0*/  LDL.LU.64 R14, [R1+0x5f58] ;  /* 0x005f5800010e7983 */ /* 0x001ee80000300a00 */
[----:B------:R-:W3:Y:S04]  /*5dfd0*/  LDL.LU.64 R12, [R1+0x5f50] ;  /* 0x005f5000010c7983 */ /* 0x000ee80000300a00 */
[----:B------:R0:W-:Y:S04]  /*5dfe0*/  STL.64 [R1+0x5f38], R54 ;  /* 0x005f383601007387 */ /* 0x0001e80000100a00 */
[----:B------:R-:W3:Y:S04]  /*5dff0*/  LDL.LU R52, [R1+0x3b0] ;  /* 0x0003b00001347983 */ /* 0x000ee80000300800 */
[----:B------:R-:W3:Y:S04]  /*5e000*/  LDL.LU R53, [R1+0x3b4] ;  /* 0x0003b40001357983 */ /* 0x000ee80000300800 */
[----:B0-----:R-:W3:Y:S04]  /*5e010*/  LDL.LU R54, [R1+0x3b8] ;  /* 0x0003b80001367983 */ /* 0x001ee80000300800 */
[----:B------:R-:W3:Y:S04]  /*5e020*/  LDL.LU R55, [R1+0x3bc] ;  /* 0x0003bc0001377983 */ /* 0x000ee80000300800 */
[----:B------:R-:W2:Y:S04]  /*5e030*/  LDL.LU.64 R34, [R1+0x5f48] ;  /* 0x005f480001227983 */ /* 0x000ea80000300a00 */
[----:B------:R-:W2:Y:S04]  /*5e040*/  LDL.LU.64 R32, [R1+0x5f40] ;  /* 0x005f400001207983 */ /* 0x000ea80000300a00 */
[----:B------:R-:W-:Y:S04]  /*5e050*/  STL.64 [R1+0x5f30], R58 ;  /* 0x005f303a01007387 */ /* 0x000fe80000100a00 */
[----:B----4-:R-:W-:Y:S04]  /*5e060*/  STL [R1+0x5f28], R56 ;  /* 0x005f283801007387 */ /* 0x010fe80000100800 */
[----:B------:R-:W-:Y:S04]  /*5e070*/  STL.64 [R1+0x600], R8 ;  /* 0x0006000801007387 */ /* 0x000fe80000100a00 */
[----:B------:R0:W-:Y:S04]  /*5e080*/  STL.64 [R1+0x608], R10 ;  /* 0x0006080a01007387 */ /* 0x0001e80000100a00 */
[----:B0-----:R-:W3:Y:S04]  /*5e090*/  LDL.LU.64 R10, [R1+0x18] ;  /* 0x00001800010a7983 */ /* 0x001ee80000300a00 */
[----:B------:R-:W-:Y:S01]  /*5e0a0*/  STL.64 [R1+0x5f10], R22 ;  /* 0x005f101601007387 */ /* 0x000fe20000100a00 */
[C---:B---3--:R-:W-:Y:S06]  /*5e0b0*/  HMMA.16816.F32 R56, R12.reuse, R10, R52 ;  /* 0x0000000a0c38723c */ /* 0x048fec0000001834 */
[C---:B------:R-:W-:Y:S06]  /*5e0c0*/  HMMA.16816.F32 R52, R12.reuse, R22, R4 ;  /* 0x000000160c34723c */ /* 0x040fec0000001804 */
[C---:B------:R-:W-:Y:S11]  /*5e0d0*/  HMMA.16816.F32 R4, R12.reuse, R38, R16 ;  /* 0x000000260c04723c */ /* 0x040ff60000001810 */
[----:B------:R-:W-:Y:S04]  /*5e0e0*/  STL.64 [R1+0x620], R56 ;  /* 0x0006203801007387 */ /* 0x000fe80000100a00 */
[----:B------:R-:W-:Y:S04]  /*5e0f0*/  STL.64 [R1+0x628], R58 ;  /* 0x0006283a01007387 */ /* 0x000fe80000100a00 */
[----:B------:R-:W-:Y:S04]  /*5e100*/  STL.64 [R1+0x630], R52 ;  /* 0x0006303401007387 */ /* 0x000fe80000100a00 */
[----:B------:R-:W-:Y:S04]  /*5e110*/  STL.64 [R1+0x638], R54 ;  /* 0x0006383601007387 */ /* 0x000fe80000100a00 */
[----:B------:R-:W-:Y:S04]  /*5e120*/  STL.64 [R1+0x5f08], R38 ;  /* 0x005f082601007387 */ /* 0x000fe80000100a00 */
[----:B------:R-:W-:Y:S04]  /*5e130*/  STL.64 [R1+0x5f00], R36 ;  /* 0x005f002401007387 */ /* 0x000fe80000100a00 */
[----:B------:R-:W-:Y:S04]  /*5e140*/  STL.64 [R1+0x640], R4 ;  /* 0x0006400401007387 */ /* 0x000fe80000100a00 */
[----:B------:R2:W-:Y:S02]  /*5e150*/  STL.64 [R1+0x648], R6 ;  /* 0x0006480601007387 */ /* 0x0005e40000100a00 */
[----:B--2---:R-:W-:Y:S06]  /*5e160*/  HMMA.16816.F32 R4, R12, R42, R24 ;  /* 0x0000002a0c04723c */ /* 0x004fec0000001818 */
[----:B------:R-:W-:Y:S04]  /*5e170*/  STL.64 [R1+0x5ef8], R42 ;  /* 0x005ef82a01007387 */ /* 0x000fe80000100a00 */
[----:B------:R-:W-:-:S13]  /*5e180*/  STL.64 [R1+0x5ef0], R40 ;  /* 0x005ef02801007387 */ /* 0x000fda0000100a00 */
[----:B------:R-:W-:Y:S04]  /*5e190*/  STL.64 [R1+0x650], R4 ;  /* 0x0006500401007387 */ /* 0x000fe80000100a00 */
[----:B------:R0:W-:Y:S02]  /*5e1a0*/  STL.64 [R1+0x658], R6 ;  /* 0x0006580601007387 */ /* 0x0001e40000100a00 */
[----:B0-----:R-:W-:Y:S06]  /*5e1b0*/  HMMA.16816.F32 R4, R12, R46, R28 ;  /* 0x0000002e0c04723c */ /* 0x001fec000000181c */
[----:B------:R-:W-:Y:S04]  /*5e1c0*/  STL.64 [R1+0x5ee8], R46 ;  /* 0x005ee82e01007387 */ /* 0x000fe80000100a00 */
[----:B------:R-:W-:-:S13]  /*5e1d0*/  STL [R1+0x5ee0], R44 ;  /* 0x005ee02c01007387 */ /* 0x000fda0000100800 */
[----:B------:R0:W-:Y:S04]  /*5e1e0*/  STL.64 [R1+0x660], R4 ;  /* 0x0006600401007387 */ /* 0x0001e80000100a00 */
[----:B------:R1:W-:Y:S04]  /*5e1f0*/  STL.64 [R1+0x668], R6 ;  /* 0x0006680601007387 */ /* 0x0003e80000100a00 */
[----:B------:R-:W2:Y:S04]  /*5e200*/  LDL.LU R24, [R1+0x1a0] ;  /* 0x0001a00001187983 */ /* 0x000ea80000300800 */
[----:B------:R-:W2:Y:S04]  /*5e210*/  LDL.LU R25, [R1+0x1a4] ;  /* 0x0001a40001197983 */ /* 0x000ea80000300800 */
[----:B------:R-:W3:Y:S04]  /*5e220*/  LDL.LU R26, [R1+0x1a8] ;  /* 0x0001a800011a7983 */ /* 0x000ee80000300800 */
[----:B------:R-:W3:Y:S04]  /*5e230*/  LDL.LU R27, [R1+0x1ac] ;  /* 0x0001ac00011b7983 */ /* 0x000ee80000300800 */
[----:B---3--:R-:W-:Y:S04]  /*5e240*/  STL.64 [R1+0x5e78], R26 ;  /* 0x005e781a01007387 */ /* 0x008fe80000100a00 */
[----:B--2---:R-:W-:Y:S04]  /*5e250*/  STL.64 [R1+0x5e70], R24 ;  /* 0x005e701801007387 */ /* 0x004fe80000100a00 */
[----:B0-----:R-:W2:Y:S04]  /*5e260*/  LDL.LU R4, [R1+0x230] ;  /* 0x0002300001047983 */ /* 0x001ea80000300800 */
[----:B------:R-:W2:Y:S04]  /*5e270*/  LDL.LU R5, [R1+0x234] ;  /* 0x0002340001057983 */ /* 0x000ea80000300800 */
[----:B-1----:R-:W3:Y:S04]  /*5e280*/  LDL.LU R6, [R1+0x238] ;  /* 0x0002380001067983 */ /* 0x002ee80000300800 */
[----:B------:R-:W3:Y:S04]  /*5e290*/  LDL.LU R7, [R1+0x23c] ;  /* 0x00023c0001077983 */ /* 0x000ee80000300800 */
        /* <DEDUP_REMOVED lines=34> */
[----:B------:R-:W-:-:S02]  /*5e4c0*/  IMAD.MOV.U32 R26, RZ, RZ, R33 ;  /* 0x000000ffff1a7224 */ /* 0x000fc400078e0021 */
[----:B------:R-:W-:Y:S02]  /*5e4d0*/  IMAD.MOV.U32 R27, RZ, RZ, R32 ;  /* 0x000000ffff1b7224 */ /* 0x000fe400078e0020 */
[----:B------:R-:W-:Y:S02]  /*5e4e0*/  IMAD.MOV.U32 R24, RZ, RZ, R35 ;  /* 0x000000ffff187224 */ /* 0x000fe400078e0023 */
[----:B------:R-:W-:Y:S01]  /*5e4f0*/  IMAD.MOV.U32 R25, RZ, RZ, R34 ;  /* 0x000000ffff197224 */ /* 0x000fe200078e0022 */
[----:B---3--:R-:W-:Y:S04]  /*5e500*/  STL.64 [R1+0x5ed8], R6 ;  /* 0x005ed80601007387 */ /* 0x008fe80000100a00 */
[----:B--2---:R0:W-:Y:S04]  /*5e510*/  STL.64 [R1+0x5ed0], R4 ;  /* 0x005ed00401007387 */ /* 0x0041e80000100a00 */
[----:B0-----:R-:W2:Y:S04]  /*5e520*/  LDL.LU R4, [R1+0x250] ;  /* 0x0002500001047983 */ /* 0x001ea80000300800 */
        /* <DEDUP_REMOVED lines=8> */
[----:B------:R0:W-:Y:S04]  /*5e5b0*/  STL.64 [R1+0x5e80], R24 ;  /* 0x005e801801007387 */ /* 0x0001e80000100a00 */
[----:B0-----:R-:W2:Y:S04]  /*5e5c0*/  LDL.LU R24, [R1+0x1c0] ;  /* 0x0001c00001187983 */ /* 0x001ea80000300800 */
[----:B------:R-:W2:Y:S04]  /*5e5d0*/  LDL.LU R25, [R1+0x1c4] ;  /* 0x0001c40001197983 */ /* 0x000ea80000300800 */
[----:B------:R-:W3:Y:S04]  /*5e5e0*/  LDL.LU R26, [R1+0x1c8] ;  /* 0x0001c800011a7983 */ /* 0x000ee80000300800 */
[----:B------:R-:W3:Y:S01]  /*5e5f0*/  LDL.LU R27, [R1+0x1cc] ;  /* 0x0001cc00011b7983 */ /* 0x000ee20000300800 */
[C---:B----4-:R-:W-:Y:S03]  /*5e600*/  HMMA.16816.F32 R52, R12.reuse, R50, R52 ;  /* 0x000000320c34723c */ /* 0x050fe60000001834 */
        /* <DEDUP_REMOVED lines=9> */
[----:B------:R-:W-:Y:S04]  /*5e6a0*/  STL.64 [R1+0x670], R52 ;  /* 0x0006703401007387 */ /* 0x000fe80000100a00 */
[----:B------:R0:W-:Y:S04]  /*5e6b0*/  STL.64 [R1+0x678], R54 ;  /* 0x0006783601007387 */ /* 0x0001e80000100a00 */
[----:B0-----:R-:W4:Y:S02]  /*5e6c0*/  LDL.LU.64 R54, [R1+0x5f38] ;  /* 0x005f380001367983 */ /* 0x001f240000300a00 */
[----:B----4-:R-:W-:-:S15]  /*5e6d0*/  HMMA.16816.F32 R56, R12, R54, R56 ;  /* 0x000000360c38723c */ /* 0x010fde0000001838 */
[----:B------:R-:W-:-:S08]  /*5e6e0*/  NOP ;  /* 0x0000000000007918 */ /* 0x000fd00000000000 */
[----:B------:R-:W-:Y:S04]  /*5e6f0*/  STL.64 [R1+0x690], R56 ;  /* 0x0006903801007387 */ /* 0x000fe80000100a00 */
[----:B------:R0:W-:Y:S04]  /*5e700*/  STL.64 [R1+0x698], R58 ;  /* 0x0006983a01007387 */ /* 0x0001e80000100a00 */
[----:B0-----:R-:W4:Y:S04]  /*5e710*/  LDL.LU.64 R58, [R1+0x5f30] ;  /* 0x005f3000013a7983 */ /* 0x001f280000300a00 */
[----:B------:R-:W3:Y:S01]  /*5e720*/  LDL.LU R56, [R1+0x5f28] ;  /* 0x005f280001387983 */ /* 0x000ee20000300800 */
[----:B----4-:R-:W-:Y:S03]  /*5e730*/  HMMA.16816.F32 R12, R12, R58, R16 ;  /* 0x0000003a0c0c723c */ /* 0x010fe60000001810 */
[----:B------:R-:W4:Y:S04]  /*5e740*/  LDL.LU.64 R18, [R1+0x5f20] ;  /* 0x005f200001127983 */ /* 0x000f280000300a00 */
[----:B------:R-:W4:-:S15]  /*5e750*/  LDL.LU.64 R16, [R1+0x5f18] ;  /* 0x005f180001107983 */ /* 0x000f1e0000300a00 */
[----:B------:R-:W-:-:S01]  /*5e760*/  NOP ;  /* 0x0000000000007918 */ /* 0x000fc20000000000 */
[----:B------:R0:W-:Y:S04]  /*5e770*/  STL.64 [R1+0x680], R12 ;  /* 0x0006800c01007387 */ /* 0x0001e80000100a00 */
[----:B------:R1:W-:Y:S04]  /*5e780*/  STL.64 [R1+0x688], R14 ;  /* 0x0006880e01007387 */ /* 0x0003e80000100a00 */
[----:B0-----:R-:W3:Y:S04]  /*5e790*/  LDL.LU.64 R12, [R1+0x30] ;  /* 0x00003000010c7983 */ /* 0x001ee80000300a00 */
[----:B-1----:R-:W3:Y:S01]  /*5e7a0*/  LDL.LU.64 R14, [R1+0x38] ;  /* 0x00003800010e7983 */ /* 0x002ee20000300a00 */
        /* <DEDUP_REMOVED lines=10> */
[----:B------:R-:W3:Y:S01]  /*5e850*/  LDL.LU.64 R36, [R1+0x5f00] ;  /* 0x005f000001247983 */ /* 0x000ee20000300a00 */
        /* <DEDUP_REMOVED lines=11> */
[----:B------:R-:W3:Y:S01]  /*5e910*/  LDL.LU R44, [R1+0x5ee0] ;  /* 0x005ee000012c7983 */ /* 0x000ee20000300800 */
[----:B----4-:R-:W-:-:S15]  /*5e920*/  HMMA.16816.F32 R4, R16, R46, R4 ;  /* 0x0000002e1004723c */ /* 0x010fde0000001804 */
[----:B------:R-:W-:-:S08]  /*5e930*/  NOP ;  /* 0x0000000000007918 */ /* 0x000fd00000000000 */
[----:B------:R-:W-:Y:S04]  /*5e940*/  STL.64 [R1+0x6a0], R4 ;  /* 0x0006a00401007387 */ /* 0x000fe80000100a00 */
[----:B------:R0:W-:Y:S04]  /*5e950*/  STL.64 [R1+0x6a8], R6 ;  /* 0x0006a80601007387 */ /* 0x0001e80000100a00 */
[----:B0-----:R-:W4:Y:S04]  /*5e960*/  LDL.LU.64 R6, [R1+0x5ed8] ;  /* 0x005ed80001067983 */ /* 0x001f280000300a00 */
[----:B------:R-:W4:Y:S01]  /*5e970*/  LDL.LU.64 R4, [R1+0x5ed0] ;  /* 0x005ed00001047983 */ /* 0x000f220000300a00 */
[----:B------:R-:W-:Y:S01]  /*5e980*/  IMAD.MOV.U32 R31, RZ, RZ, R61 ;  /* 0x000000ffff1f7224 */ /* 0x000fe200078e003d */
[----:B----4-:R-:W-:-:S15]  /*5e990*/  HMMA.16816.F32 R4, R16, R50, R4 ;  /* 0x000000321004723c */ /* 0x010fde0000001804 */
[----:B------:R-:W-:-:S08]  /*5e9a0*/  NOP ;  /* 0x0000000000007918 */ /* 0x000fd00000000000 */
[----:B------:R-:W-:Y:S01]  /*5e9b0*/  STL.64 [R1+0xbe0], R4 ;  /* 0x000be00401007387 */ /* 0x000fe20000100a00 */
[----:B------:R-:W-:-:S03]  /*5e9c0*/  IMAD.MOV.U32 R61, RZ, RZ, R7 ;  /* 0x000000ffff3d7224 */ /* 0x000fc600078e0007 */
[----:B------:R0:W-:Y:S04]  /*5e9d0*/  STL [R1+0xbe8], R6 ;  /* 0x000be80601007387 */ /* 0x0001e80000100800 */
[----:B0-----:R-:W4:Y:S04]  /*5e9e0*/  LDL.LU.64 R6, [R1+0x5ec8] ;  /* 0x005ec80001067983 */ /* 0x001f280000300a00 */
[----:B------:R-:W4:Y:S04]  /*5e9f0*/  LDL.LU.64 R4, [R1+0x5ec0] ;  /* 0x005ec00001047983 */ /* 0x000f280000300a00 */
[----:B------:R-:W-:Y:S01]  /*5ea00*/  STL [R1+0x5a70], R61 ;  /* 0x005a703d01007387 */ /* 0x000fe20000100800 */
[----:B----4-:R-:W-:-:S15]  /*5ea10*/  HMMA.16816.F32 R4, R16, R54, R4 ;  /* 0x000000361004723c */ /* 0x010fde0000001804 */
[----:B------:R-:W-:-:S08]  /*5ea20*/  NOP ;  /* 0x0000000000007918 */ /* 0x000fd00000000000 */
[----:B------:R-:W-:Y:S04]  /*5ea30*/  STL.64 [R1+0xbd0], R4 ;  /* 0x000bd00401007387 */ /* 0x000fe80000100a00 */
[----:B------:R0:W-:Y:S04]  /*5ea40*/  STL.64 [R1+0xbd8], R6 ;  /* 0x000bd80601007387 */ /* 0x0001e80000100a00 */
[----:B0-----:R-:W2:Y:S04]  /*5ea50*/  LDL.LU.64 R6, [R1+0x5eb8] ;  /* 0x005eb80001067983 */ /* 0x001ea80000300a00 */
[----:B------:R-:W2:Y:S01]  /*5ea60*/  LDL.LU.64 R4, [R1+0x5eb0] ;  /* 0x005eb00001047983 */ /* 0x000ea20000300a00 */
[----:B------:R-:W-:Y:S03]  /*5ea70*/  HMMA.16816.F32 R16, R16, R58, R32 ;  /* 0x0000003a1010723c */ /* 0x000fe60000001820 */
[----:B------:R-:W4:Y:S04]  /*5ea80*/  LDL.LU.64 R34, [R1+0x5ea8] ;  /* 0x005ea80001227983 */ /* 0x000f280000300a00 */
[----:B------:R-:W4:-:S15]  /*5ea90*/  LDL.LU.64 R32, [R1+0x5ea0] ;  /* 0x005ea00001207983 */ /* 0x000f1e0000300a00 */
[----:B------:R-:W-:-:S01]  /*5eaa0*/  NOP ;  /* 0x0000000000007918 */ /* 0x000fc20000000000 */
[----:B------:R0:W-:Y:S01]  /*5eab0*/  STL.64 [R1+0x7f0], R16 ;  /* 0x0007f01001007387 */ /* 0x0001e20000100a00 */
[----:B------:R-:W-:-:S03]  /*5eac0*/  IMAD.MOV.U32 R61, RZ, RZ, R18 ;  /* 0x000000ffff3d7224 */ /* 0x000fc600078e0012 */
[----:B------:R1:W-:Y:S04]  /*5ead0*/  STL [R1+0x7fc], R19 ;  /* 0x0007fc1301007387 */ /* 0x0003e80000100800 */
[----:B0-----:R-:W3:Y:S04]  /*5eae0*/  LDL.LU R16, [R1+0x180] ;  /* 0x0001800001107983 */ /* 0x001ee80000300800 */
[----:B------:R-:W3:Y:S04]  /*5eaf0*/  LDL.LU R17, [R1+0x184] ;  /* 0x0001840001117983 */ /* 0x000ee80000300800 */
[----:B------:R-:W3:Y:S04]  /*5eb00*/  LDL.LU R18, [R1+0x188] ;  /* 0x0001880001127983 */ /* 0x000ee80000300800 */
[----:B-1----:R-:W3:Y:S01]  /*5eb10*/  LDL.LU R19, [R1+0x18c] ;  /* 0x00018c0001137983 */ /* 0x002ee20000300800 */
[----:B--2---:R-:W-:-:S15]  /*5eb20*/  HMMA.16816.F32 R24, R4, R10, R24 ;  /* 0x0000000a0418723c */ /* 0x004fde0000001818 */
[----:B------:R-:W-:-:S08]  /*5eb30*/  NOP ;  /* 0x0000000000007918 */ /* 0x000fd00000000000 */
[----:B------:R-:W-:Y:S04]  /*5eb40*/  STL.64 [R1+0xab0], R24 ;  /* 0x000ab01801007387 */ /* 0x000fe80000100a00 */
[----:B------:R-:W-:Y:S04]  /*5eb50*/  STL.64 [R1+0xab8], R26 ;  /* 0x000ab81a01007387 */ /* 0x000fe80000100a00 */
[----:B------:R-:W0:Y:S01]  /*5eb60*/  LDSM.16.MT88.4 R24, [R2+UR5+0x2180] ;  /* 0x002180050218783b */ /* 0x000e220008004200 */
[----:B----4-:R-:W-:-:S15]  /*5eb70*/  HMMA.16816.F32 R32, R4, R22, R32 ;  /* 0x000000160420723c */ /* 0x010fde0000001820 */
[----:B------:R-:W-:-:S08]  /*5eb80*/  NOP ;  /* 0x0000000000007918 */ /* 0x000fd00000000000 */
[----:B------:R0:W-:Y:S04]  /*5eb90*/  STL.64 [R1+0xaa0], R32 ;  /* 0x000aa02001007387 */ /* 0x0001e80000100a00 */
[----:B------:R1:W-:Y:S01]  /*5eba0*/  STL.64 [R1+0xaa8], R34 ;  /* 0x000aa82201007387 */ /* 0x0003e20000100a00 */
[----:B0-----:R-:W-:Y:S02]  /*5ebb0*/  IMAD.MOV.U32 R32, RZ, RZ, R26 ;  /* 0x000000ffff207224 */ /* 0x001fe400078e001a */
[----:B------:R-:W-:Y:S02]  /*5ebc0*/  IMAD.MOV.U32 R2, RZ, RZ, R27 ;  /* 0x000000ffff027224 */ /* 0x000fe400078e001b */
[----:B-1----:R-:W-:Y:S01]  /*5ebd0*/  IMAD.MOV.U32 R34, RZ, RZ, R24 ;  /* 0x000000ffff227224 */ /* 0x002fe200078e0018 */
[----:B------:R-:W2:Y:S01]  /*5ebe0*/  LDL.LU.64 R26, [R1+0x5e98] ;  /* 0x005e9800011a7983 */ /* 0x000ea20000300a00 */
[----:B------:R-:W-:-:S03]  /*5ebf0*/  IMAD.MOV.U32 R33, RZ, RZ, R25 ;  /* 0x000000ffff217224 */ /* 0x000fc600078e0019 */
[----:B------:R-:W2:Y:S02]  /*5ec00*/  LDL.LU.64 R24, [R1+0x5e90] ;  /* 0x005e900001187983 */ /* 0x000ea40000300a00 */
        /* <DEDUP_REMOVED lines=19> */
[----:B------:R-:W-:Y:S04]  /*5ed40*/  STL.64 [R1+0xa60], R28 ;  /* 0x000a601c01007387 */ /* 0x000fe80000100a00 */
[----:B------:R0:W-:Y:S04]  /*5ed50*/  STL.64 [R1+0xa68], R30 ;  /* 0x000a681e01007387 */ /* 0x0001e80000100a00 */
[----:B0-----:R-:W3:Y:S04]  /*5ed60*/  LDL.LU.64 R30, [R1+0x5e58] ;  /* 0x005e5800011e7983 */ /* 0x001ee80000300a00 */
[----:B------:R-:W3:Y:S01]  /*5ed70*/  LDL.LU.64 R28, [R1+0x5e50] ;  /* 0x005e5000011c7983 */ /* 0x000ee20000300a00 */
[----:B------:R-:W-:-:S15]  /*5ed80*/  HMMA.16816.F32 R16, R4, R54, R16 ;  /* 0x000000360410723c */ /* 0x000fde0000001810 */
[----:B------:R-:W-:-:S08]  /*5ed90*/  NOP ;  /* 0x0000000000007918 */ /* 0x000fd00000000000 */
[----:B------:R0:W-:Y:S04]  /*5eda0*/  STL.64 [R1+0xa50], R16 ;  /* 0x000a501001007387 */ /* 0x0001e80000100a00 */
[----:B------:R1:W-:Y:S04]  /*5edb0*/  STL.64 [R1+0xa58], R18 ;  /* 0x000a581201007387 */ /* 0x0003e80000100a00 */
[----:B0-----:R-:W4:Y:S04]  /*5edc0*/  LDL.LU R16, [R1+0x6f0] ;  /* 0x0006f00001107983 */ /* 0x001f280000300800 */
[----:B------:R-:W4:Y:S04]  /*5edd0*/  LDL.LU R17, [R1+0x6f4] ;  /* 0x0006f40001117983 */ /* 0x000f280000300800 */
[----:B-1----:R-:W4:Y:S04]  /*5ede0*/  LDL.LU R18, [R1+0x6f8] ;  /* 0x0006f80001127983 */ /* 0x002f280000300800 */
[----:B------:R-:W4:Y:S01]  /*5edf0*/  LDL.LU R19, [R1+0x6fc] ;  /* 0x0006fc0001137983 */ /* 0x000f220000300800 */
[----:B------:R-:W0:Y:S01]  /*5ee00*/  S2R R49, SR_TID.X ;  /* 0x0000000000317919 */ /* 0x000e220000002100 */
[----:B------:R-:W1:Y:S01]  /*5ee10*/  S2R R48, SR_TID.X ;  /* 0x0000000000307919 */ /* 0x000e620000002100 */
[----:B---3--:R-:W-:-:S15]  /*5ee20*/  HMMA.16816.F32 R4, R4, R58, R28 ;  /* 0x0000003a0404723c */ /* 0x008fde000000181c */
[----:B------:R-:W-:-:S08]  /*5ee30*/  NOP ;  /* 0x0000000000007918 */ /* 0x000fd00000000000 */
[----:B------:R-:W-:Y:S04]  /*5ee40*/  STL.64 [R1+0x7c0], R4 ;  /* 0x0007c00401007387 */ /* 0x000fe80000100a00 */
[----:B------:R2:W-:Y:S02]  /*5ee50*/  STL.64 [R1+0x7c8], R6 ;  /* 0x0007c80601007387 */ /* 0x0005e40000100a00 */
[----:B--2---:R-:W-:-:S15]  /*5ee60*/  HMMA.16816.F32 R4, R12, R10, R24 ;  /* 0x0000000a0c04723c */ /* 0x004fde0000001818 */
[----:B------:R-:W-:-:S08]  /*5ee70*/  NOP ;  /* 0x0000000000007918 */ /* 0x000fd00000000000 */
[----:B------:R-:W-:Y:S04]  /*5ee80*/  STL.64 [R1+0x980], R4 ;  /* 0x0009800401007387 */ /* 0x000fe80000100a00 */
[----:B------:R-:W-:Y:S04]  /*5ee90*/  STL.64 [R1+0x988], R6 ;  /* 0x0009880601007387 */ /* 0x000fe80000100a00 */
[----:B------:R-:W2:Y:S04]  /*5eea0*/  LDL.LU R28, [R1+0x700] ;  /* 0x00070000011c7983 */ /* 0x000ea80000300800 */
[----:B------:R-:W2:Y:S04]  /*5eeb0*/  LDL.LU R29, [R1+0x704] ;  /* 0x00070400011d7983 */ /* 0x000ea80000300800 */
[----:B------:R-:W2:Y:S04]  /*5eec0*/  LDL.LU R30, [R1+0x708] ;  /* 0x00070800011e7983 */ /* 0x000ea80000300800 */
[----:B------:R-:W2:Y:S04]  /*5eed0*/  LDL.LU R31, [R1+0x70c] ;  /* 0x00070c00011f7983 */ /* 0x000ea80000300800 */
[----:B------:R-:W3:Y:S01]  /*5eee0*/  LDSM.16.MT88.4 R4, [R3+UR5+0x4000] ;  /* 0x004000050304783b */ /* 0x000ee20008004200 */
[----:B0-----:R-:W-:Y:S01]  /*5eef0*/  LOP3.LUT R49, R49, 0x7, RZ, 0xc0, !PT ;  /* 0x0000000731317812 */ /* 0x001fe200078ec0ff */
[----:B-1----:R-:W-:-:S04]  /*5ef00*/  IMAD.SHL.U32 R48, R48, 0x2, RZ ;  /* 0x0000000230307824 */ /* 0x002fc800078e00ff */
[----:B------:R-:W-:-:S05]  /*5ef10*/  IMAD R49, R49, 0x110, RZ ;  /* 0x0000011031317824 */ /* 0x000fca00078e02ff */
[----:B------:R-:W-:-:S04]  /*5ef20*/  LOP3.LUT R35, R49, 0x30, R48, 0x78, !PT ;  /* 0x0000003031237812 */ /* 0x000fc800078e7830 */
[----:B------:R-:W-:Y:S01]  /*5ef30*/  LOP3.LUT R35, R35, 0x40, RZ, 0x3c, !PT ;  /* 0x0000004023237812 */ /* 0x000fe200078e3cff */
[----:B------:R-:W-:Y:S02]  /*5ef40*/  IMAD.MOV.U32 R60, RZ, RZ, R10 ;  /* 0x000000ffff3c7224 */ /* 0x000fe400078e000a */
[----:B------:R-:W-:Y:S02]  /*5ef50*/  IMAD.MOV.U32 R0, RZ, RZ, R11 ;  /* 0x000000ffff007224 */ /* 0x000fe400078e000b */
[----:B------:R-:W-:Y:S01]  /*5ef60*/  LDSM.16.M88.4 R8, [R35+UR5+0x10800] ;  /* 0x010800052308783b */ /* 0x000fe20008000200 */
[----:B------:R-:W-:Y:S02]  /*5ef70*/  IMAD.MOV.U32 R25, RZ, RZ, R12 ;  /* 0x000000ffff197224 */ /* 0x000fe400078e000c */
[----:B------:R-:W-:Y:S02]  /*5ef80*/  IMAD.MOV.U32 R24, RZ, RZ, R13 ;  /* 0x000000ffff187224 */ /* 0x000fe400078e000d */
[----:B------:R-:W-:-:S02]  /*5ef90*/  IMAD.MOV.U32 R21, RZ, RZ, R14 ;  /* 0x000000ffff157224 */ /* 0x000fc400078e000e */
[----:B------:R-:W-:Y:S02]  /*5efa0*/  IMAD.MOV.U32 R20, RZ, RZ, R15 ;  /* 0x000000ffff147224 */ /* 0x000fe400078e000f */
[----:B------:R-:W-:Y:S01]  /*5efb0*/  LDSM.16.M88.4 R12, [R35+UR5+0x11000] ;  /* 0x01100005230c783b */ /* 0x000fe20008000200 */
[----:B---3--:R-:W-:Y:S02]  /*5efc0*/  IMAD.MOV.U32 R45, RZ, RZ, R4 ;  /* 0x000000ffff2d7224 */ /* 0x008fe400078e0004 */
[----:B------:R-:W-:Y:S02]  /*5efd0*/  IMAD.MOV.U32 R49, RZ, RZ, R5 ;  /* 0x000000ffff317224 */ /* 0x000fe400078e0005 */
[----:B------:R-:W-:Y:S02]  /*5efe0*/  IMAD.MOV.U32 R48, RZ, RZ, R6 ;  /* 0x000000ffff307224 */ /* 0x000fe400078e0006 */
[----:B------:R-:W-:Y:S02]  /*5eff0*/  IMAD.MOV.U32 R52, RZ, RZ, R7 ;  /* 0x000000ffff347224 */ /* 0x000fe400078e0007 */
[----:B------:R-:W0:Y:S01]  /*5f000*/  LDSM.16.M88.4 R4, [R35+UR5+0x10000] ;  /* 0x010000052304783b */ /* 0x000e220008000200 */
[----:B------:R-:W-:-:S02]  /*5f010*/  IMAD.MOV.U32 R57, RZ, RZ, R22 ;  /* 0x000000ffff397224 */ /* 0x000fc400078e0016 */
[----:B------:R-:W-:Y:S01]  /*5f020*/  IMAD.MOV.U32 R53, RZ, RZ, R23 ;  /* 0x000000ffff357224 */ /* 0x000fe200078e0017 */
[----:B0-----:R-:W-:Y:S04]  /*5f030*/  STL [R1+0x594c], R6 ;  /* 0x00594c0601007387 */ /* 0x001fe80000100800 */
[----:B------:R-:W-:Y:S04]  /*5f040*/  STL [R1+0x5948], R7 ;  /* 0x0059480701007387 */ /* 0x000fe80000100800 */
[----:B------:R-:W-:Y:S04]  /*5f050*/  STL.64 [R1+0x5da8], R4 ;  /* 0x005da80401007387 */ /* 0x000fe80000100a00 */
[----:B------:R-:W-:Y:S04]  /*5f060*/  STL [R1+0x5980], R10 ;  /* 0x0059800a01007387 */ /* 0x000fe80000100800 */
[----:B------:R-:W-:Y:S04]  /*5f070*/  STL [R1+0x58c4], R11 ;  /* 0x0058c40b01007387 */ /* 0x000fe80000100800 */
[----:B------:R0:W-:Y:S04]  /*5f080*/  STL [R1+0x58bc], R14 ;  /* 0x0058bc0e01007387 */ /* 0x0001e80000100800 */
[----:B------:R1:W-:Y:S04]  /*5f090*/  STL [R1+0x58b8], R15 ;  /* 0x0058b80f01007387 */ /* 0x0003e80000100800 */
[----:B------:R3:W-:Y:S01]  /*5f0a0*/  STL.64 [R1+0x5da0], R12 ;  /* 0x005da00c01007387 */ /* 0x0007e20000100a00 */
[----:B0-----:R-:W-:-:S02]  /*5f0b0*/  IMAD.MOV.U32 R14, RZ, RZ, R21 ;  /* 0x000000ffff0e7224 */ /* 0x001fc400078e0015 */
[----:B-1----:R-:W-:Y:S02]  /*5f0c0*/  IMAD.MOV.U32 R15, RZ, RZ, R20 ;  /* 0x000000ffff0f7224 */ /* 0x002fe400078e0014 */
[----:B---3--:R-:W-:Y:S02]  /*5f0d0*/  IMAD.MOV.U32 R12, RZ, RZ, R25 ;  /* 0x000000ffff0c7224 */ /* 0x008fe400078e0019 */
[----:B------:R-:W-:Y:S02]  /*5f0e0*/  IMAD.MOV.U32 R13, RZ, RZ, R24 ;  /* 0x000000ffff0d7224 */ /* 0x000fe400078e0018 */
[----:B------:R-:W-:Y:S05]  /*5f0f0*/  LDSM.16.M88.4 R24, [R35+UR5+0x12800] ;  /* 0x012800052318783b */ /* 0x000fea0008000200 */
[----:B----4-:R-:W-:Y:S01]  /*5f100*/  HMMA.16816.F32 R4, R12, R22, R16 ;  /* 0x000000160c04723c */ /* 0x010fe20000001810 */
[----:B------:R-:W0:Y:S04]  /*5f110*/  LDSM.16.M88.4 R16, [R35+UR5+0x11800] ;  /* 0x011800052310783b */ /* 0x000e280008000200 */
[----:B------:R-:W1:-:S15]  /*5f120*/  LDSM.16.M88.4 R20, [R35+UR5+0x12000] ;  /* 0x012000052314783b */ /* 0x000e5e0008000200 */
[----:B------:R-:W-:-:S03]  /*5f130*/  NOP ;  /* 0x0000000000007918 */ /* 0x000fc60000000000 */
[----:B------:R-:W-:Y:S04]  /*5f140*/  STL.64 [R1+0x970], R4 ;  /* 0x0009700401007387 */ /* 0x000fe80000100a00 */
[----:B------:R-:W-:Y:S04]  /*5f150*/  STL.64 [R1+0x978], R6 ;  /* 0x0009780601007387 */ /* 0x000fe80000100a00 */
[----:B0-----:R-:W-:Y:S04]  /*5f160*/  STL [R1+0x58c0], R19 ;  /* 0x0058c01301007387 */ /* 0x001fe80000100800 */
[----:B------:R-:W-:Y:S04]  /*5f170*/  STL [R1+0x5db8], R18 ;  /* 0x005db81201007387 */ /* 0x000fe80000100800 */
[----:B------:R0:W-:Y:S04]  /*5f180*/  STL.64 [R1+0x5db0], R16 ;  /* 0x005db01001007387 */ /* 0x0001e80000100a00 */
[----:B0-----:R-:W3:Y:S04]  /*5f190*/  LDL.LU R16, [R1+0x720] ;  /* 0x0007200001107983 */ /* 0x001ee80000300800 */
[----:B------:R-:W3:Y:S04]  /*5f1a0*/  LDL.LU R17, [R1+0x724] ;  /* 0x0007240001117983 */ /* 0x000ee80000300800 */
[----:B------:R-:W3:Y:S04]  /*5f1b0*/  LDL.LU R18, [R1+0x728] ;  /* 0x0007280001127983 */ /* 0x000ee80000300800 */
[----:B------:R-:W3:Y:S04]  /*5f1c0*/  LDL.LU R19, [R1+0x72c] ;  /* 0x00072c0001137983 */ /* 0x000ee80000300800 */
[----:B-1----:R-:W-:Y:S04]  /*5f1d0*/  STL [R1+0x5888], R22 ;  /* 0x0058881601007387 */ /* 0x002fe80000100800 */
[----:B------:R-:W-:Y:S01]  /*5f1e0*/  STL [R1+0x5884], R23 ;  /* 0x0058841701007387 */ /* 0x000fe20000100800 */
[----:B--2---:R-:W-:Y:S03]  /*5f1f0*/  HMMA.16816.F32 R4, R12, R38, R28 ;  /* 0x000000260c04723c */ /* 0x004fe6000000181c */
[----:B------:R-:W0:-:S15]  /*5f200*/  LDSM.16.M88.4 R28, [R35+UR5+0x13000] ;  /* 0x01300005231c783b */ /* 0x000e1e0008000200 */
[----:B------:R-:W-:-:S05]  /*5f210*/  NOP ;  /* 0x0000000000007918 */ /* 0x000fca0000000000 */
[----:B------:R-:W-:Y:S04]  /*5f220*/  STL.64 [R1+0x960], R4 ;  /* 0x0009600401007387 */ /* 0x000fe80000100a00 */
[----:B------:R-:W-:Y:S04]  /*5f230*/  STL [R1+0x968], R6 ;  /* 0x0009680601007387 */ /* 0x000fe80000100800 */
[----:B------:R-:W-:Y:S04]  /*5f240*/  STL.64 [R1+0x5e10], R38 ;  /* 0x005e102601007387 */ /* 0x000fe80000100a00 */
[----:B------:R1:W-:Y:S04]  /*5f250*/  STL.64 [R1+0x5e08], R36 ;  /* 0x005e082401007387 */ /* 0x0003e80000100a00 */
[----:B-1----:R-:W2:Y:S04]  /*5f260*/  LDL.LU R36, [R1+0x710] ;  /* 0x0007100001247983 */ /* 0x002ea80000300800 */
[----:B------:R-:W2:Y:S04]  /*5f270*/  LDL.LU R37, [R1+0x714] ;  /* 0x0007140001257983 */ /* 0x000ea80000300800 */
[----:B------:R-:W2:Y:S04]  /*5f280*/  LDL.LU R38, [R1+0x718] ;  /* 0x0007180001267983 */ /* 0x000ea80000300800 */
[----:B------:R-:W2:Y:S01]  /*5f290*/  LDL.LU R39, [R1+0x71c] ;  /* 0x00071c0001277983 */ /* 0x000ea20000300800 */
[----:B------:R-:W-:-:S05]  /*5f2a0*/  IMAD.MOV.U32 R10, RZ, RZ, R7 ;  /* 0x000000ffff0a7224 */ /* 0x000fca00078e0007 */
[----:B------:R-:W-:Y:S04]  /*5f2b0*/  STL [R1+0x5dc8], R10 ;  /* 0x005dc80a01007387 */ /* 0x000fe80000100800 */
[----:B------:R2:W-:Y:S01]  /*5f2c0*/  STL.64 [R1+0x5dc0], R8 ;  /* 0x005dc00801007387 */ /* 0x0005e20000100a00 */
[----:B------:R-:W-:Y:S02]  /*5f2d0*/  IMAD.MOV.U32 R4, RZ, RZ, R34 ;  /* 0x000000ffff047224 */ /* 0x000fe400078e0022 */
[----:B------:R-:W-:Y:S02]  /*5f2e0*/  IMAD.MOV.U32 R5, RZ, RZ, R33 ;  /* 0x000000ffff057224 */ /* 0x000fe400078e0021 */
[----:B------:R-:W-:Y:S02]  /*5f2f0*/  IMAD.MOV.U32 R6, RZ, RZ, R32 ;  /* 0x000000ffff067224 */ /* 0x000fe400078e0020 */
[----:B------:R-:W1:Y:S04]  /*5f300*/  LDSM.16.M88.4 R32, [R35+UR5+0x13800] ;  /* 0x013800052320783b */ /* 0x000e680008000200 */
[----:B------:R-:W-:Y:S04]  /*5f310*/  STL [R1+0x5890], R26 ;  /* 0x0058901a01007387 */ /* 0x000fe80000100800 */
[----:B------:R-:W-:Y:S01]  /*5f320*/  STL [R1+0x588c], R27 ;  /* 0x00588c1b01007387 */ /* 0x000fe20000100800 */
[----:B------:R-:W-:-:S03]  /*5f330*/  IMAD.MOV.U32 R7, RZ, RZ, R2 ;  /* 0x000000ffff077224 */ /* 0x000fc600078e0002 */
[----:B0-----:R-:W-:Y:S04]  /*5f340*/  STL [R1+0x5950], R30 ;  /* 0x0059501e01007387 */ /* 0x001fe80000100800 */
[----:B------:R-:W-:Y:S04]  /*5f350*/  STL [R1+0x5880], R31 ;  /* 0x0058801f01007387 */ /* 0x000fe80000100800 */
[----:B------:R-:W-:Y:S01]  /*5f360*/  STL.64 [R1+0x5d98], R28 ;  /* 0x005d981c01007387 */ /* 0x000fe20000100a00 */
[----:B--2---:R-:W-:-:S15]  /*5f370*/  HMMA.16816.F32 R8, R12, R42, R36 ;  /* 0x0000002a0c08723c */ /* 0x004fde0000001824 */
[----:B------:R-:W-:-:S08]  /*5f380*/  NOP ;  /* 0x0000000000007918 */ /* 0x000fd00000000000 */
[----:B------:R-:W-:Y:S01]  /*5f390*/  STL.64 [R1+0x950], R8 ;  /* 0x0009500801007387 */ /* 0x000fe20000100a00 */
[----:B------:R-:W-:-:S03]  /*5f3a0*/  IMAD.MOV.U32 R2, RZ, RZ, R11 ;  /* 0x000000ffff027224 */ /* 0x000fc600078e000b */
[----:B------:R3:W-:Y:S02]  /*5f3b0*/  STL [R1+0x958], R10 ;  /* 0x0009580a01007387 */ /* 0x0007e40000100800 */
[----:B---3--:R-:W-:Y:S02]  /*5f3c0*/  HMMA.16816.F32 R8, R12, R46, R16 ;  /* 0x0000002e0c08723c */ /* 0x008fe40000001810 */
[----:B------:R-:W-:Y:S04]  /*5f3d0*/  STL.64 [R1+0x5e00], R42 ;  /* 0x005e002a01007387 */ /* 0x000fe80000100a00 */
[----:B------:R-:W-:Y:S04]  /*5f3e0*/  STL.64 [R1+0x5df8], R40 ;  /* 0x005df82801007387 */ /* 0x000fe80000100a00 */
[----:B------:R-:W-:Y:S04]  /*5f3f0*/  STL [R1+0x5a08], R2 ;  /* 0x005a080201007387 */ /* 0x000fe80000100800 */
[----:B-1----:R-:W-:Y:S04]  /*5f400*/  STL [R1+0x587c], R34 ;  /* 0x00587c2201007387 */ /* 0x002fe80000100800 */
[----:B------:R-:W-:Y:S04]  /*5f410*/  STL [R1+0x5878], R35 ;  /* 0x0058782301007387 */ /* 0x000fe80000100800 */
[----:B------:R-:W-:Y:S04]  /*5f420*/  STL.64 [R1+0x5dd0], R32 ;  /* 0x005dd02001007387 */ /* 0x000fe80000100a00 */
[----:B------:R-:W2:Y:S04]  /*5f430*/  LDL.LU R16, [R1+0x740] ;  /* 0x0007400001107983 */ /* 0x000ea80000300800 */
[----:B------:R0:W-:Y:S04]  /*5f440*/  STL.64 [R1+0x5b0], R8 ;  /* 0x0005b00801007387 */ /* 0x0001e80000100a00 */
[----:B------:R1:W-:Y:S04]  /*5f450*/  STL.64 [R1+0x5b8], R10 ;  /* 0x0005b80a01007387 */ /* 0x0003e80000100a00 */
[----:B------:R-:W2:Y:S04]  /*5f460*/  LDL.LU R17, [R1+0x744] ;  /* 0x0007440001117983 */ /* 0x000ea80000300800 */
[----:B------:R-:W2:Y:S04]  /*5f470*/  LDL.LU R18, [R1+0x748] ;  /* 0x0007480001127983 */ /* 0x000ea80000300800 */
[----:B------:R-:W2:Y:S04]  /*5f480*/  LDL.LU R19, [R1+0x74c] ;  /* 0x00074c0001137983 */ /* 0x000ea80000300800 */
[----:B0-----:R-:W3:Y:S04]  /*5f490*/  LDL.LU R8, [R1+0x750] ;  /* 0x0007500001087983 */ /* 0x001ee80000300800 */
[----:B------:R-:W3:Y:S04]  /*5f4a0*/  LDL.LU R9, [R1+0x754] ;  /* 0x0007540001097983 */ /* 0x000ee80000300800 */
[----:B-1----:R-:W3:Y:S04]  /*5f4b0*/  LDL.LU R10, [R1+0x758] ;  /* 0x00075800010a7983 */ /* 0x002ee80000300800 */
[----:B------:R-:W3:Y:S04]  /*5f4c0*/  LDL.LU R11, [R1+0x75c] ;  /* 0x00075c00010b7983 */ /* 0x000ee80000300800 */
[----:B------:R-:W4:Y:S04]  /*5f4d0*/  LDL.LU R28, [R1+0x730] ;  /* 0x00073000011c7983 */ /* 0x000f280000300800 */
[----:B------:R-:W4:Y:S04]  /*5f4e0*/  LDL.LU R29, [R1+0x734] ;  /* 0x00073400011d7983 */ /* 0x000f280000300800 */
[----:B------:R-:W4:Y:S04]  /*5f4f0*/  LDL.LU R30, [R1+0x738] ;  /* 0x00073800011e7983 */ /* 0x000f280000300800 */
[----:B------:R-:W4:Y:S04]  /*5f500*/  LDL.LU R31, [R1+0x73c] ;  /* 0x00073c00011f7983 */ /* 0x000f280000300800 */
[----:B------:R-:W0:Y:S01]  /*5f510*/  LDSM.16.MT88.4 R32, [R3+UR5+0x4080] ;  /* 0x004080050320783b */ /* 0x000e220008004200 */
[----:B------:R-:W-:-:S03]  /*5f520*/  IMAD.MOV.U32 R38, RZ, RZ, R57 ;  /* 0x000000ffff267224 */ /* 0x000fc600078e0039 */
[----:B------:R-:W-:Y:S01]  /*5f530*/  STL.64 [R1+0x5df0], R46 ;  /* 0x005df02e01007387 */ /* 0x000fe20000100a00 */
[----:B------:R-:W-:-:S03]  /*5f540*/  IMAD.MOV.U32 R39, RZ, RZ, R53 ;  /* 0x000000ffff277224 */ /* 0x000fc600078e0035 */
[----:B------:R-:W-:Y:S01]  /*5f550*/  STL.64 [R1+0x5de8], R44 ;  /* 0x005de82c01007387 */ /* 0x000fe20000100a00 */
[----:B0-----:R-:W-:Y:S02]  /*5f560*/  IMAD.MOV.U32 R23, RZ, RZ, R34 ;  /* 0x000000ffff177224 */ /* 0x001fe400078e0022 */
[----:B------:R-:W-:Y:S02]  /*5f570*/  IMAD.MOV.U32 R22, RZ, RZ, R35 ;  /* 0x000000ffff167224 */ /* 0x000fe400078e0023 */
[----:B------:R-:W-:Y:S02]  /*5f580*/  IMAD.MOV.U32 R27, RZ, RZ, R32 ;  /* 0x000000ffff1b7224 */ /* 0x000fe400078e0020 */
[----:B------:R-:W-:Y:S01]  /*5f590*/  IMAD.MOV.U32 R26, RZ, RZ, R33 ;  /* 0x000000ffff1a7224 */ /* 0x000fe200078e0021 */
[----:B------:R0:W-:Y:S04]  /*5f5a0*/  STL.64 [R1+0x5e30], R22 ;  /* 0x005e301601007387 */ /* 0x0001e80000100a00 */
[----:B------:R-:W-:Y:S04]  /*5f5b0*/  STL.64 [R1+0x5e28], R20 ;  /* 0x005e281401007387 */ /* 0x000fe80000100a00 */
[----:B------:R-:W-:Y:S04]  /*5f5c0*/  STL.64 [R1+0x5e20], R26 ;  /* 0x005e201a01007387 */ /* 0x000fe80000100a00 */
[----:B------:R1:W-:Y:S04]  /*5f5d0*/  STL.64 [R1+0x5e18], R24 ;  /* 0x005e181801007387 */ /* 0x0003e80000100a00 */
[----:B------:R-:W2:Y:S04]  /*5f5e0*/  LDL.LU R57, [R1+0x5e4c] ;  /* 0x005e4c0001397983 */ /* 0x000ea80000300800 */
[----:B------:R-:W2:Y:S04]  /*5f5f0*/  LDL.LU R53, [R1+0x5e48] ;  /* 0x005e480001357983 */ /* 0x000ea80000300800 */
[----:B------:R1:W-:Y:S01]  /*5f600*/  STL.64 [R1+0x5e38], R38 ;  /* 0x005e382601007387 */ /* 0x0003e20000100a00 */
[----:B0-----:R-:W-:-:S03]  /*5f610*/  IMAD.MOV.U32 R22, RZ, RZ, R60 ;  /* 0x000000ffff167224 */ /* 0x001fc600078e003c */
[----:B-1----:R-:W2:Y:S01]  /*5f620*/  LDL.LU R24, [R1+0x770] ;  /* 0x0007700001187983 */ /* 0x002ea20000300800 */
[----:B------:R-:W-:-:S03]  /*5f630*/  IMAD.MOV.U32 R23, RZ, RZ, R0 ;  /* 0x000000ffff177224 */ /* 0x000fc600078e0000 */
        /* <DEDUP_REMOVED lines=17> */
[----:B----4-:R-:W-:-:S15]  /*5f750*/  HMMA.16816.F32 R28, R12, R50, R28 ;  /* 0x000000320c1c723c */ /* 0x010fde000000181c */
[----:B------:R-:W-:-:S08]  /*5f760*/  NOP ;  /* 0x0000000000007918 */ /* 0x000fd00000000000 */
[----:B------:R-:W-:Y:S01]  /*5f770*/  STL.64 [R1+0x5a0], R28 ;  /* 0x0005a01c01007387 */ /* 0x000fe20000100a00 */
[----:B------:R-:W-:-:S03]  /*5f780*/  IMAD.MOV.U32 R2, RZ, RZ, R30 ;  /* 0x000000ffff027224 */ /* 0x000fc600078e001e */
[----:B------:R3:W-:Y:S04]  /*5f790*/  STL [R1+0x5ac], R31 ;  /* 0x0005ac1f01007387 */ /* 0x0007e80000100800 */
[----:B------:R-:W4:Y:S01]  /*5f7a0*/  LDL.LU R32, [R1+0x7b0] ;  /* 0x0007b00001207983 */ /* 0x000f220000300800 */
[C---:B---3--:R-:W-:Y:S06]  /*5f7b0*/  HMMA.16816.F32 R28, R12.reuse, R54, R8 ;  /* 0x000000360c1c723c */ /* 0x048fec0000001808 */
[----:B--2---:R-:W-:-:S15]  /*5f7c0*/  HMMA.16816.F32 R8, R12, R58, R16 ;  /* 0x0000003a0c08723c */ /* 0x004fde0000001810 */
[----:B------:R-:W-:-:S02]  /*5f7d0*/  NOP ;  /* 0x0000000000007918 */ /* 0x000fc40000000000 */
[----:B------:R-:W-:Y:S04]  /*5f7e0*/  STL.64 [R1+0x590], R28 ;  /* 0x0005901c01007387 */ /* 0x000fe80000100a00 */
[----:B------:R-:W-:Y:S04]  /*5f7f0*/  STL.64 [R1+0x598], R30 ;  /* 0x0005981e01007387 */ /* 0x000fe80000100a00 */
[----:B------:R0:W-:Y:S04]  /*5f800*/  STL.64 [R1+0x570], R8 ;  /* 0x0005700801007387 */ /* 0x0001e80000100a00 */
[----:B------:R1:W-:Y:S04]  /*5f810*/  STL.64 [R1+0x578], R10 ;  /* 0x0005780a01007387 */ /* 0x0003e80000100a00 */
[----:B------:R-:W4:Y:S04]  /*5f820*/  LDL.LU R33, [R1+0x7b4] ;  /* 0x0007b40001217983 */ /* 0x000f280000300800 */
[----:B------:R-:W4:Y:S04]  /*5f830*/  LDL.LU R34, [R1+0x7b8] ;  /* 0x0007b80001227983 */ /* 0x000f280000300800 */
[----:B------:R-:W4:Y:S04]  /*5f840*/  LDL.LU R35, [R1+0x7bc] ;  /* 0x0007bc0001237983 */ /* 0x000f280000300800 */
[----:B0-----:R-:W2:Y:S04]  /*5f850*/  LDL.LU R8, [R1+0x890] ;  /* 0x0008900001087983 */ /* 0x001ea80000300800 */
[----:B------:R-:W2:Y:S04]  /*5f860*/  LDL.LU R9, [R1+0x894] ;  /* 0x0008940001097983 */ /* 0x000ea80000300800 */
[----:B-1----:R-:W2:Y:S04]  /*5f870*/  LDL.LU R10, [R1+0x898] ;  /* 0x00089800010a7983 */ /* 0x002ea80000300800 */
        /* <DEDUP_REMOVED lines=9> */
[C---:B------:R-:W-:Y:S03]  /*5f910*/  HMMA.16816.F32 R20, R4.reuse, R22, R36 ;  /* 0x000000160414723c */ /* 0x040fe60000001824 */
[----:B------:R-:W3:Y:S04]  /*5f920*/  LDL.LU R28, [R1+0x850] ;  /* 0x00085000011c7983 */ /* 0x000ee80000300800 */
[----:B------:R-:W3:Y:S04]  /*5f930*/  LDL.LU R29, [R1+0x854] ;  /* 0x00085400011d7983 */ /* 0x000ee80000300800 */
[----:B------:R-:W3:Y:S04]  /*5f940*/  LDL.LU R30, [R1+0x858] ;  /* 0x00085800011e7983 */ /* 0x000ee80000300800 */
[----:B------:R-:W3:Y:S04]  /*5f950*/  LDL.LU R31, [R1+0x85c] ;  /* 0x00085c00011f7983 */ /* 0x000ee80000300800 */
[----:B------:R-:W4:Y:S04]  /*5f960*/  LDL.LU.64 R38, [R1+0x5e38] ;  /* 0x005e380001267983 */ /* 0x000f280000300a00 */
[----:B------:R-:W-:Y:S04]  /*5f970*/  STL.64 [R1+0x560], R20 ;  /* 0x0005601401007387 */ /* 0x000fe80000100a00 */
[----:B------:R0:W-:Y:S04]  /*5f980*/  STL.64 [R1+0x568], R22 ;  /* 0x0005681601007387 */ /* 0x0001e80000100a00 */
[----:B0-----:R-:W3:Y:S04]  /*5f990*/  LDL.LU.64 R22, [R1+0x5e30] ;  /* 0x005e300001167983 */ /* 0x001ee80000300a00 */
[----:B------:R-:W3:Y:S01]  /*5f9a0*/  LDL.LU.64 R20, [R1+0x5e28] ;  /* 0x005e280001147983 */ /* 0x000ee20000300a00 */
[----:B----4-:R-:W-:Y:S03]  /*5f9b0*/  HMMA.16816.F32 R36, R4, R38, R24 ;  /* 0x000000260424723c */ /* 0x010fe60000001818 */
[----:B------:R-:W4:Y:S04]  /*5f9c0*/  LDL.LU.64 R26, [R1+0x5e20] ;  /* 0x005e2000011a7983 */ /* 0x000f280000300a00 */
[----:B------:R-:W4:-:S15]  /*5f9d0*/  LDL.LU.64 R24, [R1+0x5e18] ;  /* 0x005e180001187983 */ /* 0x000f1e0000300a00 */
[----:B------:R-:W-:-:S01]  /*5f9e0*/  NOP ;  /* 0x0000000000007918 */ /* 0x000fc20000000000 */
[----:B------:R-:W-:Y:S04]  /*5f9f0*/  STL.64 [R1+0x540], R36 ;  /* 0x0005402401007387 */ /* 0x000fe80000100a00 */
[----:B------:R0:W-:Y:S04]  /*5fa00*/  STL.64 [R1+0x548], R38 ;  /* 0x0005482601007387 */ /* 0x0001e80000100a00 */
[----:B0-----:R-:W2:Y:S04]  /*5fa10*/  LDL.LU.64 R38, [R1+0x5e10] ;  /* 0x005e100001267983 */ /* 0x001ea80000300a00 */
[----:B------:R-:W3:Y:S01]  /*5fa20*/  LDL.LU.64 R36, [R1+0x5e08] ;  /* 0x005e080001247983 */ /* 0x000ee20000300a00 */
[----:B--2---:R-:W-:-:S15]  /*5fa30*/  HMMA.16816.F32 R40, R4, R38, R40 ;  /* 0x000000260428723c */ /* 0x004fde0000001828 */
[----:B------:R-:W-:-:S08]  /*5fa40*/  NOP ;  /* 0x0000000000007918 */ /* 0x000fd00000000000 */
[----:B------:R-:W-:Y:S04]  /*5fa50*/  STL.64 [R1+0x510], R40 ;  /* 0x0005102801007387 */ /* 0x000fe80000100a00 */
[----:B------:R0:W-:Y:S04]  /*5fa60*/  STL.64 [R1+0x518], R42 ;  /* 0x0005182a01007387 */ /* 0x0001e80000100a00 */
[----:B0-----:R-:W2:Y:S04]  /*5fa70*/  LDL.LU.64 R42, [R1+0x5e00] ;  /* 0x005e0000012a7983 */ /* 0x001ea80000300a00 */
[----:B------:R-:W4:Y:S04]  /*5fa80*/  LDL.LU.64 R40, [R1+0x5df8] ;  /* 0x005df80001287983 */ /* 0x000f280000300a00 */
[----:B------:R-:W3:Y:S04]  /*5fa90*/  LDL.LU R38, [R1+0x7a8] ;  /* 0x0007a80001267983 */ /* 0x000ee80000300800 */
[----:B------:R-:W3:Y:S01]  /*5faa0*/  LDL.LU R39, [R1+0x7ac] ;  /* 0x0007ac0001277983 */ /* 0x000ee20000300800 */
[----:B--2---:R-:W-:-:S15]  /*5fab0*/  HMMA.16816.F32 R44, R4, R42, R44 ;  /* 0x0000002a042c723c */ /* 0x004fde000000182c */
[----:B------:R-:W-:-:S08]  /*5fac0*/  NOP ;  /* 0x0000000000007918 */ /* 0x000fd00000000000 */
[----:B------:R-:W-:Y:S04]  /*5fad0*/  STL.64 [R1+0x4e0], R44 ;  /* 0x0004e02c01007387 */ /* 0x000fe80000100a00 */
[----:B------:R0:W-:Y:S04]  /*5fae0*/  STL.64 [R1+0x4e8], R46 ;  /* 0x0004e82e01007387 */ /* 0x0001e80000100a00 */
[----:B0-----:R-:W3:Y:S04]  /*5faf0*/  LDL.LU.64 R46, [R1+0x5df0] ;  /* 0x005df000012e7983 */ /* 0x001ee80000300a00 */
[----:B------:R-:W2:Y:S01]  /*5fb00*/  LDL.LU.64 R44, [R1+0x5de8] ;  /* 0x005de800012c7983 */ /* 0x000ea20000300a00 */
[C---:B------:R-:W-:Y:S06]  /*5fb10*/  HMMA.16816.F32 R32, R4.reuse, R50, R32 ;  /* 0x000000320420723c */ /* 0x040fec0000001820 */
[C---:B------:R-:W-:Y:S06]  /*5fb20*/  HMMA.16816.F32 R8, R4.reuse, R54, R8 ;  /* 0x000000360408723c */ /* 0x040fec0000001808 */
[----:B---3--:R-:W-:-:S15]  /*5fb30*/  HMMA.16816.F32 R36, R4, R46, R36 ;  /* 0x0000002e0424723c */ /* 0x008fde0000001824 */
[----:B------:R-:W-:-:S08]  /*5fb40*/  NOP ;  /* 0x0000000000007918 */ /* 0x000fd00000000000 */
[----:B------:R-:W-:Y:S04]  /*5fb50*/  STL.64 [R1+0x4c0], R36 ;  /* 0x0004c02401007387 */ /* 0x000fe80000100a00 */
[----:B------:R-:W-:Y:S04]  /*5fb60*/  STL.64 [R1+0x4c8], R38 ;  /* 0x0004c82601007387 */ /* 0x000fe80000100a00 */
[----:B------:R-:W0:Y:S01]  /*5fb70*/  LDSM.16.MT88.4 R36, [R3+UR5+0x4100] ;  /* 0x004100050324783b */ /* 0x000e220008004200 */
[----:B------:R-:W-:Y:S03]  /*5fb80*/  HMMA.16816.F32 R4, R4, R58, R16 ;  /* 0x0000003a0404723c */ /* 0x000fe60000001810 */
[----:B0-----:R0:W-:Y:S04]  /*5fb90*/  STL.64 [R1+0x5d38], R38 ;  /* 0x005d382601007387 */ /* 0x0011e80000100a00 */
[----:B------:R2:W-:Y:S01]  /*5fba0*/  STL.64 [R1+0x5d30], R36 ;  /* 0x005d302401007387 */ /* 0x0005e20000100a00 */
[----:B0-----:R-:W-:-:S02]  /*5fbb0*/  IMAD.MOV.U32 R38, RZ, RZ, R48 ;  /* 0x000000ffff267224 */ /* 0x001fc400078e0030 */
[----:B--2---:R-:W-:Y:S02]  /*5fbc0*/  IMAD.MOV.U32 R36, RZ, RZ, R45 ;  /* 0x000000ffff247224 */ /* 0x004fe400078e002d */
[----:B------:R-:W2:Y:S01]  /*5fbd0*/  LDL.LU R45, [R1+0x5de0] ;  /* 0x005de000012d7983 */ /* 0x000ea20000300800 */
[----:B------:R-:W-:-:S03]  /*5fbe0*/  IMAD.MOV.U32 R37, RZ, RZ, R49 ;  /* 0x000000ffff257224 */ /* 0x000fc600078e0031 */
[----:B------:R-:W3:Y:S04]  /*5fbf0*/  LDL.LU R49, [R1+0x5ddc] ;  /* 0x005ddc0001317983 */ /* 0x000ee80000300800 */
[----:B------:R-:W3:Y:S04]  /*5fc00*/  LDL.LU R48, [R1+0x5dd8] ;  /* 0x005dd80001307983 */ /* 0x000ee80000300800 */
[----:B------:R-:W4:Y:S04]  /*5fc10*/  LDL.LU R42, [R1+0x838] ;  /* 0x00083800012a7983 */ /* 0x000f280000300800 */
[----:B------:R-:W4:Y:S04]  /*5fc20*/  LDL.LU R43, [R1+0x83c] ;  /* 0x00083c00012b7983 */ /* 0x000f280000300800 */
[----:B------:R0:W-:Y:S04]  /*5fc30*/  STL.64 [R1+0x4a0], R32 ;  /* 0x0004a02001007387 */ /* 0x0001e80000100a00 */
[----:B------:R-:W-:Y:S04]  /*5fc40*/  STL.64 [R1+0x4a8], R34 ;  /* 0x0004a82201007387 */ /* 0x000fe80000100a00 */
[----:B0-----:R-:W2:Y:S04]  /*5fc50*/  LDL.LU.64 R32, [R1+0x5dd0] ;  /* 0x005dd00001207983 */ /* 0x001ea80000300a00 */
[----:B------:R-:W3:Y:S04]  /*5fc60*/  LDL.LU R50, [R1+0x848] ;  /* 0x0008480001327983 */ /* 0x000ee80000300800 */
[----:B------:R-:W3:Y:S04]  /*5fc70*/  LDL.LU R51, [R1+0x84c] ;  /* 0x00084c0001337983 */ /* 0x000ee80000300800 */
[----:B------:R-:W-:Y:S04]  /*5fc80*/  STL.64 [R1+0x480], R8 ;  /* 0x0004800801007387 */ /* 0x000fe80000100a00 */
[----:B------:R0:W-:Y:S04]  /*5fc90*/  STL.64 [R1+0x488], R10 ;  /* 0x0004880a01007387 */ /* 0x0001e80000100a00 */
[----:B0-----:R-:W4:Y:S04]  /*5fca0*/  LDL.LU R10, [R1+0x5dc8] ;  /* 0x005dc800010a7983 */ /* 0x001f280000300800 */
[----:B------:R-:W2:Y:S04]  /*5fcb0*/  LDL.LU.64 R8, [R1+0x5dc0] ;  /* 0x005dc00001087983 */ /* 0x000ea80000300a00 */
[----:B------:R-:W3:Y:S04]  /*5fcc0*/  LDL.LU R18, [R1+0x5db8] ;  /* 0x005db80001127983 */ /* 0x000ee80000300800 */
[----:B------:R-:W3:Y:S04]  /*5fcd0*/  LDL.LU.64 R16, [R1+0x5db0] ;  /* 0x005db00001107983 */ /* 0x000ee80000300a00 */
[----:B------:R0:W-:Y:S04]  /*5fce0*/  STL.64 [R1+0x230], R4 ;  /* 0x0002300401007387 */ /* 0x0001e80000100a00 */
[----:B------:R-:W-:Y:S04]  /*5fcf0*/  STL.64 [R1+0x238], R6 ;  /* 0x0002380601007387 */ /* 0x000fe80000100a00 */
[----:B0-----:R-:W4:Y:S01]  /*5fd00*/  LDL.LU.64 R4, [R1+0x5da8] ;  /* 0x005da80001047983 */ /* 0x001f220000300a00 */
[----:B------:R-:W-:-:S03]  /*5fd10*/  IMAD.MOV.U32 R39, RZ, RZ, R52 ;  /* 0x000000ffff277224 */ /* 0x000fc600078e0034 */
[----:B------:R0:W-:Y:S04]  /*5fd20*/  STL.64 [R1+0x5ba0], R56 ;  /* 0x005ba03801007387 */ /* 0x0001e80000100a00 */
[----:B0-----:R-:W2:Y:S04]  /*5fd30*/  LDL.LU R56, [R1+0x860] ;  /* 0x0008600001387983 */ /* 0x001ea80000300800 */
[----:B------:R-:W2:Y:S04]  /*5fd40*/  LDL.LU R57, [R1+0x864] ;  /* 0x0008640001397983 */ /* 0x000ea80000300800 */
[----:B------:R-:W2:Y:S04]  /*5fd50*/  LDL.LU R58, [R1+0x868] ;  /* 0x00086800013a7983 */ /* 0x000ea80000300800 */
[----:B------:R-:W2:Y:S01]  /*5fd60*/  LDL.LU R59, [R1+0x86c] ;  /* 0x00086c00013b7983 */ /* 0x000ea20000300800 */
[----:B----4-:R-:W-:-:S15]  /*5fd70*/  HMMA.16816.F32 R12, R36, R4, R12 ;  /* 0x00000004240c723c */ /* 0x010fde000000180c */
[----:B------:R-:W-:-:S08]  /*5fd80*/  NOP ;  /* 0x0000000000007918 */ /* 0x000fd00000000000 */
[----:B------:R0:W-:Y:S04]  /*5fd90*/  STL.64 [R1+0x220], R12 ;  /* 0x0002200c01007387 */ /* 0x0001e80000100a00 */
[----:B------:R-:W-:Y:S04]  /*5fda0*/  STL.64 [R1+0x228], R14 ;  /* 0x0002280e01007387 */ /* 0x000fe80000100a00 */
[----:B0-----:R-:W4:Y:S01]  /*5fdb0*/  LDL.LU.64 R12, [R1+0x5da0] ;  /* 0x005da000010c7983 */ /* 0x001f220000300a00 */
[----:B--2---:R-:W-:-:S15]  /*5fdc0*/  HMMA.16816.F32 R56, R36, R8, R56 ;  /* 0x000000082438723c */ /* 0x004fde0000001838 */
[----:B------:R-:W-:-:S08]  /*5fdd0*/  NOP ;  /* 0x0000000000007918 */ /* 0x000fd00000000000 */
[----:B------:R0:W-:Y:S04]  /*5fde0*/  STL.64 [R1+0x210], R56 ;  /* 0x0002103801007387 */ /* 0x0001e80000100a00 */
[----:B------:R1:W-:Y:S04]  /*5fdf0*/  STL.64 [R1+0x218], R58 ;  /* 0x0002183a01007387 */ /* 0x0003e80000100a00 */
[----:B0-----:R-:W2:Y:S04]  /*5fe00*/  LDL.LU R56, [R1+0x820] ;  /* 0x0008200001387983 */ /* 0x001ea80000300800 */
[----:B------:R-:W2:Y:S04]  /*5fe10*/  LDL.LU R57, [R1+0x824] ;  /* 0x0008240001397983 */ /* 0x000ea80000300800 */
[----:B-1----:R-:W2:Y:S04]  /*5fe20*/  LDL.LU R58, [R1+0x828] ;  /* 0x00082800013a7983 */ /* 0x002ea80000300800 */
[----:B------:R-:W2:Y:S01]  /*5fe30*/  LDL.LU R59, [R1+0x82c] ;  /* 0x00082c00013b7983 */ /* 0x000ea20000300800 */
[----:B----4-:R-:W-:-:S15]  /*5fe40*/  HMMA.16816.F32 R28, R36, R12, R28 ;  /* 0x0000000c241c723c */ /* 0x010fde000000181c */
[----:B------:R-:W-:-:S09]  /*5fe50*/  NOP ;  /* 0x0000000000007918 */ /* 0x000fd20000000000 */
[----:B------:R-:W-:Y:S02]  /*5fe60*/  IMAD.MOV.U32 R11, RZ, RZ, R28 ;  /* 0x000000ffff0b7224 */ /* 0x000fe400078e001c */
[----:B------:R-:W-:Y:S02]  /*5fe70*/  IMAD.MOV.U32 R19, RZ, RZ, R29 ;  /* 0x000000ffff137224 */ /* 0x000fe400078e001d */
[----:B------:R-:W4:Y:S01]  /*5fe80*/  LDL.LU.64 R28, [R1+0x5d98] ;  /* 0x005d9800011c7983 */ /* 0x000f220000300a00 */
[----:B------:R-:W-:Y:S02]  /*5fe90*/  IMAD.MOV.U32 R14, RZ, RZ, R30 ;  /* 0x000000ffff0e7224 */ /* 0x000fe400078e001e */
[----:B------:R-:W-:Y:S01]  /*5fea0*/  IMAD.MOV.U32 R15, RZ, RZ, R31 ;  /* 0x000000ffff0f7224 */ /* 0x000fe200078e001f */
[----:B------:R-:W-:Y:S04]  /*5feb0*/  STL.64 [R1+0x5d88], R10 ;  /* 0x005d880a01007387 */ /* 0x000fe80000100a00 */
[----:B------:R0:W-:Y:S04]  /*5fec0*/  STL.64 [R1+0x5d80], R8 ;  /* 0x005d800801007387 */ /* 0x0001e80000100a00 */
[----:B0-----:R-:W4:Y:S04]  /*5fed0*/  LDL.LU R8, [R1+0xc90] ;  /* 0x000c900001087983 */ /* 0x001f280000300800 */
[----:B------:R-:W4:Y:S04]  /*5fee0*/  LDL.LU R9, [R1+0xc94] ;  /* 0x000c940001097983 */ /* 0x000f280000300800 */
[----:B------:R-:W4:Y:S04]  /*5fef0*/  LDL.LU R10, [R1+0xc98] ;  /* 0x000c9800010a7983 */ /* 0x000f280000300800 */
[----:B------:R-:W4:Y:S04]  /*5ff00*/  LDL.LU R11, [R1+0xc9c] ;  /* 0x000c9c00010b7983 */ /* 0x000f280000300800 */
[----:B------:R-:W-:Y:S04]  /*5ff10*/  STL.64 [R1+0x5d78], R14 ;  /* 0x005d780e01007387 */ /* 0x000fe80000100a00 */
[----:B------:R0:W-:Y:S04]  /*5ff20*/  STL.64 [R1+0x5d70], R12 ;  /* 0x005d700c01007387 */ /* 0x0001e80000100a00 */
[----:B0-----:R-:W2:Y:S04]  /*5ff30*/  LDL.LU R12, [R1+0xca0] ;  /* 0x000ca000010c7983 */ /* 0x001ea80000300800 */
[----:B------:R-:W2:Y:S04]  /*5ff40*/  LDL.LU R13, [R1+0xca4] ;  /* 0x000ca400010d7983 */ /* 0x000ea80000300800 */
[----:B------:R-:W2:Y:S04]  /*5ff50*/  LDL.LU R14, [R1+0xca8] ;  /* 0x000ca800010e7983 */ /* 0x000ea80000300800 */
[----:B------:R-:W2:Y:S01]  /*5ff60*/  LDL.LU R15, [R1+0xcac] ;  /* 0x000cac00010f7983 */ /* 0x000ea20000300800 */
[C---:B---3--:R-:W-:Y:S06]  /*5ff70*/  HMMA.16816.F32 R48, R36.reuse, R16, R48 ;  /* 0x000000102430723c */ /* 0x048fec0000001830 */
[----:B------:R-:W-:Y:S01]  /*5ff80*/  HMMA.16816.F32 R40, R36, R20, R40 ;  /* 0x000000142428723c */ /* 0x000fe20000001828 */
[----:B------:R-:W-:Y:S04]  /*5ff90*/  STL.64 [R1+0x5d68], R18 ;  /* 0x005d681201007387 */ /* 0x000fe80000100a00 */
[----:B------:R-:W-:-:S12]  /*5ffa0*/  STL.64 [R1+0x5d60], R16 ;  /* 0x005d601001007387 */ /* 0x000fd80000100a00 */
[----:B------:R-:W-:Y:S04]  /*5ffb0*/  STL.64 [R1+0x1f0], R48 ;  /* 0x0001f03001007387 */ /* 0x000fe80000100a00 */
[----:B------:R0:W-:Y:S03]  /*5ffc0*/  STL.64 [R1+0x1f8], R50 ;  /* 0x0001f83201007387 */ /* 0x0001e60000100a00 */
[----:B------:R-:W-:Y:S01]  /*5ffd0*/  IMAD.MOV.U32 R30, RZ, RZ, R41 ;  /* 0x000000ffff1e7224 */ /* 0x000fe200078e0029 */
[----:B------:R-:W-:Y:S01]  /*5ffe0*/  STL [R1+0x460], R40 ;  /* 0x0004602801007387 */ /* 0x000fe20000100800 */
[----:B------:R-:W-:Y:S02]  /*5fff0*/  IMAD.MOV.U32 R6, RZ, RZ, R42 ;  /* 0x000000ffff067224 */ /* 0x000fe400078e002a */
[----:B------:R-:W-:-:S02]  /*60000*/  IMAD.MOV.U32 R7, RZ, RZ, R43 ;  /* 0x000000ffff077224 */ /* 0x000fc400078e002b */
[----:B------:R-:W1:Y:S01]  /*60010*/  LDSM.16.MT88.4 R40, [R3+UR5+0x4180] ;  /* 0x004180050328783b */ /* 0x000e620008004200 */
[----:B------:R-:W3:Y:S01]  /*60020*/  S2R R52, SR_TID.X ;  /* 0x0000000000347919 */ /* 0x000ee20000002100 */
[----:B0-----:R-:W-:Y:S02]  /*60030*/  IMAD.MOV.U32 R50, RZ, RZ, R23 ;  /* 0x000000ffff327224 */ /* 0x001fe400078e0017 */
[----:B------:R-:W0:Y:S01]  /*60040*/  S2R R23, SR_TID.X ;  /* 0x0000000000177919 */ /* 0x000e220000002100 */
[----:B------:R2:W-:Y:S04]  /*60050*/  STL [R1+0x595c], R30 ;  /* 0x00595c1e01007387 */ /* 0x0005e80000100800 */
[----:B------:R2:W-:Y:S04]  /*60060*/  STL [R1+0x5958], R6 ;  /* 0x0059580601007387 */ /* 0x0005e80000100800 */
[----:B------:R2:W-:Y:S01]  /*60070*/  STL [R1+0x5954], R7 ;  /* 0x0059540701007387 */ /* 0x0005e20000100800 */
[----:B------:R-:W-:-:S03]  /*60080*/  IMAD.MOV.U32 R51, RZ, RZ, R22 ;  /* 0x000000ffff337224 */ /* 0x000fc600078e0016 */
[----:B-1----:R-:W-:Y:S04]  /*60090*/  STL.64 [R1+0x5cf8], R42 ;  /* 0x005cf82a01007387 */ /* 0x002fe80000100a00 */
[----:B------:R-:W-:Y:S01]  /*600a0*/  STL.64 [R1+0x5cf0], R40 ;  /* 0x005cf02801007387 */ /* 0x000fe20000100a00 */
[----:B---3--:R-:W-:Y:S01]  /*600b0*/  LOP3.LUT R52, R52, 0x7, RZ, 0xc0, !PT ;  /* 0x0000000734347812 */ /* 0x008fe200078ec0ff */
[C---:B0-----:R-:W-:Y:S02]  /*600c0*/  IMAD.SHL.U32 R22, R23.reuse, 0x100, RZ ;  /* 0x0000010017167824 */ /* 0x041fe400078e00ff */
[----:B------:R-:W-:Y:S02]  /*600d0*/  IMAD.SHL.U32 R23, R23, 0x2, RZ ;  /* 0x0000000217177824 */ /* 0x000fe400078e00ff */
[----:B------:R-:W-:-:S05]  /*600e0*/  IMAD R52, R52, 0x210, RZ ;  /* 0x0000021034347824 */ /* 0x000fca00078e02ff */
[----:B------:R-:W-:-:S04]  /*600f0*/  LOP3.LUT R52, R52, 0x10, R23, 0x78, !PT ;  /* 0x0000001034347812 */ /* 0x000fc800078e7817 */
[----:B------:R-:W-:Y:S01]  /*60100*/  LOP3.LUT R52, R52, 0x1000, R22, 0xf8, !PT ;  /* 0x0000100034347812 */ /* 0x000fe200078ef816 */
[----:B------:R-:W-:Y:S02]  /*60110*/  IMAD.MOV.U32 R49, RZ, RZ, R26 ;  /* 0x000000ffff317224 */ /* 0x000fe400078e001a */
[----:B------:R-:W-:Y:S01]  /*60120*/  IMAD.MOV.U32 R48, RZ, RZ, R27 ;  /* 0x000000ffff307224 */ /* 0x000fe200078e001b */
[C---:B----4-:R-:W-:Y:S06]  /*60130*/  HMMA.16816.F32 R8, R36.reuse, R28, R8 ;  /* 0x0000001c2408723c */ /* 0x050fec0000001808 */
[----:B--2---:R-:W-:-:S15]  /*60140*/  HMMA.16816.F32 R12, R36, R24, R12 ;  /* 0x00000018240c723c */ /* 0x004fde000000180c */
[----:B------:R-:W-:-:S03]  /*60150*/  NOP ;  /* 0x0000000000007918 */ /* 0x000fc60000000000 */
[----:B------:R-:W-:Y:S02]  /*60160*/  IMAD.MOV.U32 R30, RZ, RZ, R8 ;  /* 0x000000ffff1e7224 */ /* 0x000fe400078e0008 */
[----:B------:R-:W-:Y:S02]  /*60170*/  IMAD.MOV.U32 R6, RZ, RZ, R9 ;  /* 0x000000ffff067224 */ /* 0x000fe400078e0009 */
[----:B------:R-:W-:Y:S01]  /*60180*/  IMAD.MOV.U32 R7, RZ, RZ, R10 ;  /* 0x000000ffff077224 */ /* 0x000fe200078e000a */
[----:B------:R-:W-:Y:S04]  /*60190*/  STL.64 [R1+0x450], R12 ;  /* 0x0004500c01007387 */ /* 0x000fe80000100a00 */
[----:B------:R-:W-:Y:S04]  /*601a0*/  STL.64 [R1+0x458], R14 ;  /* 0x0004580e01007387 */ /* 0x000fe80000100a00 */
[----:B------:R0:W-:Y:S02]  /*601b0*/  STL [R1+0x44c], R11 ;  /* 0x00044c0b01007387 */ /* 0x0001e40000100800 */
[----:B0-----:R-:W-:-:S15]  /*601c0*/  HMMA.16816.F32 R8, R36, R32, R56 ;  /* 0x000000202408723c */ /* 0x001fde0000001838 */
[----:B------:R-:W-:-:S09]  /*601d0*/  NOP ;  /* 0x0000000000007918 */ /* 0x000fd20000000000 */
[----:B------:R-:W-:Y:S02]  /*601e0*/  IMAD.MOV.U32 R22, RZ, RZ, R10 ;  /* 0x000000ffff167224 */ /* 0x000fe400078e000a */
[----:B------:R-:W-:-:S05]  /*601f0*/  IMAD.MOV.U32 R23, RZ, RZ, R11 ;  /* 0x000000ffff177224 */ /* 0x000fca00078e000b */
[----:B------:R-:W-:Y:S04]  /*60200*/  STL.64 [R1+0x5d58], R22 ;  /* 0x005d581601007387 */ /* 0x000fe80000100a00 */
[----:B------:R0:W-:Y:S01]  /*60210*/  STL.64 [R1+0x5d50], R20 ;  /* 0x005d501401007387 */ /* 0x0001e20000100a00 */
[----:B------:R-:W-:Y:S02]  /*60220*/  IMAD.MOV.U32 R26, RZ, RZ, R8 ;  /* 0x000000ffff1a7224 */ /* 0x000fe400078e0008 */
[----:B------:R-:W-:Y:S01]  /*60230*/  IMAD.MOV.U32 R27, RZ, RZ, R9 ;  /* 0x000000ffff1b7224 */ /* 0x000fe200078e0009 */
        /* <DEDUP_REMOVED lines=12> */
[----:B------:R-:W2:Y:S04]  /*60300*/  LDL.LU R12, [R1+0xbb0] ;  /* 0x000bb000010c7983 */ /* 0x000ea80000300800 */
[----:B------:R-:W2:Y:S04]  /*60310*/  LDL.LU R13, [R1+0xbb4] ;  /* 0x000bb400010d7983 */ /* 0x000ea80000300800 */
[----:B------:R-:W2:Y:S04]  /*60320*/  LDL.LU R14, [R1+0xbb8] ;  /* 0x000bb800010e7983 */ /* 0x000ea80000300800 */
[----:B------:R-:W2:Y:S04]  /*60330*/  LDL.LU R15, [R1+0xbbc] ;  /* 0x000bbc00010f7983 */ /* 0x000ea80000300800 */
[----:B------:R-:W-:Y:S04]  /*60340*/  STL.64 [R1+0x5d48], R26 ;  /* 0x005d481a01007387 */ /* 0x000fe80000100a00 */
[----:B------:R0:W-:Y:S01]  /*60350*/  STL.64 [R1+0x5d40], R24 ;  /* 0x005d401801007387 */ /* 0x0001e20000100a00 */
[----:B------:R-:W-:-:S02]  /*60360*/  IMAD.MOV.U32 R58, RZ, RZ, R0 ;  /* 0x000000ffff3a7224 */ /* 0x000fc400078e0000 */
[----:B------:R-:W-:Y:S01]  /*60370*/  IMAD.MOV.U32 R59, RZ, RZ, R60 ;  /* 0x000000ffff3b7224 */ /* 0x000fe200078e003c */
[----:B0-----:R-:W4:Y:S04]  /*60380*/  LDL.LU R24, [R1+0xb80] ;  /* 0x000b800001187983 */ /* 0x001f280000300800 */
[----:B------:R-:W4:Y:S04]  /*60390*/  LDL.LU R25, [R1+0xb84] ;  /* 0x000b840001197983 */ /* 0x000f280000300800 */
[----:B------:R-:W4:Y:S04]  /*603a0*/  LDL.LU R26, [R1+0xb88] ;  /* 0x000b8800011a7983 */ /* 0x000f280000300800 */
[----:B------:R-:W4:Y:S04]  /*603b0*/  LDL.LU R27, [R1+0xb8c] ;  /* 0x000b8c00011b7983 */ /* 0x000f280000300800 */
[----:B------:R-:W4:Y:S04]  /*603c0*/  LDL.LU R56, [R1+0xa20] ;  /* 0x000a200001387983 */ /* 0x000f280000300800 */
[----:B------:R-:W4:Y:S04]  /*603d0*/  LDL.LU R57, [R1+0xa24] ;  /* 0x000a240001397983 */ /* 0x000f280000300800 */
[----:B------:R-:W2:Y:S04]  /*603e0*/  LDL.LU R0, [R1+0x5d94] ;  /* 0x005d940001007983 */ /* 0x000ea80000300800 */
[----:B------:R-:W4:Y:S01]  /*603f0*/  LDL.LU R60, [R1+0x5d90] ;  /* 0x005d9000013c7983 */ /* 0x000f220000300800 */
[----:B------:R-:W-:Y:S01]  /*60400*/  LOP3.LUT R52, R52, 0x20, RZ, 0x3c, !PT ;  /* 0x0000002034347812 */ /* 0x000fe200078e3cff */
[----:B------:R-:W-:-:S02]  /*60410*/  IMAD.MOV.U32 R42, RZ, RZ, R45 ;  /* 0x000000ffff2a7224 */ /* 0x000fc400078e002d */
[----:B------:R-:W-:Y:S01]  /*60420*/  IMAD.MOV.U32 R43, RZ, RZ, R44 ;  /* 0x000000ffff2b7224 */ /* 0x000fe200078e002c */
[----:B------:R-:W4:Y:S04]  /*60430*/  LDL.LU R36, [R1+0xb70] ;  /* 0x000b700001247983 */ /* 0x000f280000300800 */
[----:B------:R-:W0:Y:S04]  /*60440*/  LDSM.16.MT88.4 R44, [R52+UR5+0x4000] ;  /* 0x00400005342c783b */ /* 0x000e280008004200 */
[----:B------:R-:W4:Y:S04]  /*60450*/  LDL.LU R37, [R1+0xb74] ;  /* 0x000b740001257983 */ /* 0x000f280000300800 */
[----:B------:R-:W4:Y:S04]  /*60460*/  LDL.LU R38, [R1+0xb78] ;  /* 0x000b780001267983 */ /* 0x000f280000300800 */
[----:B------:R-:W4:Y:S04]  /*60470*/  LDL.LU R39, [R1+0xb7c] ;  /* 0x000b7c0001277983 */ /* 0x000f280000300800 */
[----:B------:R-:W4:Y:S04]  /*60480*/  LDL.LU R40, [R1+0xa30] ;  /* 0x000a300001287983 */ /* 0x000f280000300800 */
[----:B------:R-:W4:Y:S04]  /*60490*/  LDL.LU R41, [R1+0xa34] ;  /* 0x000a340001297983 */ /* 0x000f280000300800 */
[----:B0-----:R-:W-:Y:S04]  /*604a0*/  STL.64 [R1+0x5c78], R46 ;  /* 0x005c782e01007387 */ /* 0x001fe80000100a00 */
[----:B------:R0:W-:Y:S04]  /*604b0*/  STL.64 [R1+0x5c70], R44 ;  /* 0x005c702c01007387 */ /* 0x0001e80000100a00 */
[----:B0-----:R-:W4:Y:S04]  /*604c0*/  LDL.LU R44, [R1+0xa40] ;  /* 0x000a4000012c7983 */ /* 0x001f280000300800 */
[----:B------:R-:W4:Y:S01]  /*604d0*/  LDL.LU R45, [R1+0xa44] ;  /* 0x000a4400012d7983 */ /* 0x000f220000300800 */
[----:B---3--:R-:W-:-:S15]  /*604e0*/  HMMA.16816.F32 R8, R48, R4, R8 ;  /* 0x000000043008723c */ /* 0x008fde0000001808 */
[----:B------:R-:W-:-:S08]  /*604f0*/  NOP ;  /* 0x0000000000007918 */ /* 0x000fd00000000000 */
[----:B------:R-:W-:Y:S04]  /*60500*/  STL [R1+0x164], R9 ;  /* 0x0001640901007387 */ /* 0x000fe80000100800 */
[----:B------:R0:W-:Y:S01]  /*60510*/  STL [R1+0x168], R10 ;  /* 0x0001680a01007387 */ /* 0x0001e20000100800 */
[----:B--2---:R-:W-:Y:S02]  /*60520*/  IMAD.MOV.U32 R47, RZ, RZ, R0 ;  /* 0x000000ffff2f7224 */ /* 0x004fe400078e0000 */
[----:B------:R-:W-:Y:S02]  /*60530*/  IMAD.MOV.U32 R0, RZ, RZ, R8 ;  /* 0x000000ffff007224 */ /* 0x000fe400078e0008 */
[----:B----4-:R-:W-:Y:S02]  /*60540*/  IMAD.MOV.U32 R46, RZ, RZ, R60 ;  /* 0x000000ffff2e7224 */ /* 0x010fe400078e003c */
[----:B------:R-:W-:-:S02]  /*60550*/  IMAD.MOV.U32 R60, RZ, RZ, R11 ;  /* 0x000000ffff3c7224 */ /* 0x000fc400078e000b */
[----:B0-----:R-:W2:Y:S04]  /*60560*/  LDL.LU.64 R10, [R1+0x5d88] ;  /* 0x005d8800010a7983 */ /* 0x001ea80000300a00 */
[----:B------:R-:W3:Y:S04]  /*60570*/  LDL.LU.64 R8, [R1+0x5d80] ;  /* 0x005d800001087983 */ /* 0x000ee80000300a00 */
[----:B------:R-:W-:Y:S04]  /*60580*/  STL [R1+0x5874], R0 ;  /* 0x0058740001007387 */ /* 0x000fe80000100800 */
[----:B------:R-:W-:Y:S01]  /*60590*/  STL [R1+0x5870], R60 ;  /* 0x0058703c01007387 */ /* 0x000fe20000100800 */
[----:B---3--:R-:W-:-:S15]  /*605a0*/  HMMA.16816.F32 R12, R48, R8, R12 ;  /* 0x00000008300c723c */ /* 0x008fde000000180c */
[----:B------:R-:W-:-:S08]  /*605b0*/  NOP ;  /* 0x0000000000007918 */ /* 0x000fd00000000000 */
[----:B------:R-:W-:Y:S01]  /*605c0*/  STL [R1+0x154], R13 ;  /* 0x0001540d01007387 */ /* 0x000fe20000100800 */
[----:B------:R-:W-:-:S03]  /*605d0*/  IMAD.MOV.U32 R31, RZ, RZ, R12 ;  /* 0x000000ffff1f7224 */ /* 0x000fc600078e000c */
        /* <DEDUP_REMOVED lines=11> */
[----:B------:R0:W-:Y:S01]  /*60690*/  STL.64 [R1+0x130], R20 ;  /* 0x0001301401007387 */ /* 0x0001e20000100a00 */
[----:B------:R-:W-:Y:S02]  /*606a0*/  IMAD.MOV.U32 R34, RZ, RZ, R22 ;  /* 0x000000ffff227224 */ /* 0x000fe400078e0016 */
[----:B------:R-:W-:Y:S02]  /*606b0*/  IMAD.MOV.U32 R35, RZ, RZ, R23 ;  /* 0x000000ffff237224 */ /* 0x000fe400078e0017 */
[----:B------:R-:W2:Y:S04]  /*606c0*/  LDL.LU.64 R22, [R1+0x5d58] ;  /* 0x005d580001167983 */ /* 0x000ea80000300a00 */
[----:B0-----:R-:W3:Y:S02]  /*606d0*/  LDL.LU.64 R20, [R1+0x5d50] ;  /* 0x005d500001147983 */ /* 0x001ee40000300a00 */
[----:B---3--:R-:W-:-:S15]  /*606e0*/  HMMA.16816.F32 R24, R48, R20, R24 ;  /* 0x000000143018723c */ /* 0x008fde0000001818 */
[----:B------:R-:W-:-:S08]  /*606f0*/  NOP ;  /* 0x0000000000007918 */ /* 0x000fd00000000000 */
[----:B------:R-:W-:Y:S01]  /*60700*/  STL [R1+0x3a0], R24 ;  /* 0x0003a01801007387 */ /* 0x000fe20000100800 */
[----:B------:R-:W-:Y:S02]  /*60710*/  IMAD.MOV.U32 R60, RZ, RZ, R27 ;  /* 0x000000ffff3c7224 */ /* 0x000fe400078e001b */
[----:B------:R-:W-:Y:S01]  /*60720*/  IMAD.MOV.U32 R0, RZ, RZ, R25 ;  /* 0x000000ffff007224 */ /* 0x000fe200078e0019 */
[----:B------:R0:W-:Y:S04]  /*60730*/  STL [R1+0x3a8], R26 ;  /* 0x0003a81a01007387 */ /* 0x0001e80000100800 */
[----:B0-----:R-:W3:Y:S04]  /*60740*/  LDL.LU.64 R26, [R1+0x5d48] ;  /* 0x005d4800011a7983 */ /* 0x001ee80000300a00 */
[----:B------:R-:W4:Y:S04]  /*60750*/  LDL.LU.64 R24, [R1+0x5d40] ;  /* 0x005d400001187983 */ /* 0x000f280000300a00 */
[----:B--2---:R-:W-:Y:S04]  /*60760*/  STL.64 [R1+0x5d28], R22 ;  /* 0x005d281601007387 */ /* 0x004fe80000100a00 */
[----:B------:R0:W-:Y:S04]  /*60770*/  STL.64 [R1+0x5d20], R20 ;  /* 0x005d201401007387 */ /* 0x0001e80000100a00 */
[----:B0-----:R-:W2:Y:S04]  /*60780*/  LDL.LU R20, [R1+0x7e0] ;  /* 0x0007e00001147983 */ /* 0x001ea80000300800 */
[----:B------:R-:W2:Y:S04]  /*60790*/  LDL.LU R21, [R1+0x7e4] ;  /* 0x0007e40001157983 */ /* 0x000ea80000300800 */
[----:B------:R-:W2:Y:S04]  /*607a0*/  LDL.LU R22, [R1+0x7e8] ;  /* 0x0007e80001167983 */ /* 0x000ea80000300800 */
[----:B------:R-:W2:Y:S01]  /*607b0*/  LDL.LU R23, [R1+0x7ec] ;  /* 0x0007ec0001177983 */ /* 0x000ea20000300800 */
[----:B----4-:R-:W-:-:S15]  /*607c0*/  HMMA.16816.F32 R36, R48, R24, R36 ;  /* 0x000000183024723c */ /* 0x010fde0000001824 */
[----:B------:R-:W-:-:S08]  /*607d0*/  NOP ;  /* 0x0000000000007918 */ /* 0x000fd00000000000 */
[----:B------:R-:W-:Y:S04]  /*607e0*/  STL.64 [R1+0x390], R36 ;  /* 0x0003902401007387 */ /* 0x000fe80000100a00 */
[----:B------:R0:W-:Y:S04]  /*607f0*/  STL.64 [R1+0x398], R38 ;  /* 0x0003982601007387 */ /* 0x0001e80000100a00 */
[----:B0-----:R-:W4:Y:S04]  /*60800*/  LDL.LU.64 R38, [R1+0x5d38] ;  /* 0x005d380001267983 */ /* 0x001f280000300a00 */
[----:B------:R-:W4:Y:S04]  /*60810*/  LDL.LU.64 R36, [R1+0x5d30] ;  /* 0x005d300001247983 */ /* 0x000f280000300a00 */
[----:B---3--:R-:W-:Y:S04]  /*60820*/  STL.64 [R1+0x5d18], R26 ;  /* 0x005d181a01007387 */ /* 0x008fe80000100a00 */
[----:B------:R0:W-:Y:S04]  /*60830*/  STL.64 [R1+0x5d10], R24 ;  /* 0x005d101801007387 */ /* 0x0001e80000100a00 */
[----:B0-----:R-:W3:Y:S04]  /*60840*/  LDL.LU R24, [R1+0xb60] ;  /* 0x000b600001187983 */ /* 0x001ee80000300800 */
[----:B------:R-:W3:Y:S04]  /*60850*/  LDL.LU R25, [R1+0xb64] ;  /* 0x000b640001197983 */ /* 0x000ee80000300800 */
[----:B------:R-:W3:Y:S04]  /*60860*/  LDL.LU R26, [R1+0xb68] ;  /* 0x000b6800011a7983 */ /* 0x000ee80000300800 */
[----:B------:R-:W3:Y:S01]  /*60870*/  LDL.LU R27, [R1+0xb6c] ;  /* 0x000b6c00011b7983 */ /* 0x000ee20000300800 */
[C---:B--2---:R-:W-:Y:S03]  /*60880*/  HMMA.16816.F32 R20, R48.reuse, R32, R20 ;  /* 0x000000203014723c */ /* 0x044fe60000001814 */
[----:B------:R-:W-:Y:S04]  /*60890*/  STL.64 [R1+0x5d08], R30 ;  /* 0x005d081e01007387 */ /* 0x000fe80000100a00 */
[----:B------:R-:W-:Y:S01]  /*608a0*/  STL.64 [R1+0x5d00], R28 ;  /* 0x005d001c01007387 */ /* 0x000fe20000100a00 */
[----:B---3--:R-:W-:Y:S03]  /*608b0*/  HMMA.16816.F32 R24, R48, R28, R24 ;  /* 0x0000001c3018723c */ /* 0x008fe60000001818 */
[----:B------:R-:W0:-:S15]  /*608c0*/  LDSM.16.MT88.4 R48, [R52+UR5+0x4080] ;  /* 0x004080053430783b */ /* 0x000e1e0008004200 */
[----:B------:R-:W-:-:S05]  /*608d0*/  NOP ;  /* 0x0000000000007918 */ /* 0x000fca0000000000 */
[----:B------:R-:W-:Y:S04]  /*608e0*/  STL.64 [R1+0x380], R24 ;  /* 0x0003801801007387 */ /* 0x000fe80000100a00 */
[----:B------:R4:W-:Y:S02]  /*608f0*/  STL.64 [R1+0x388], R26 ;  /* 0x0003881a01007387 */ /* 0x0009e40000100a00 */
[C---:B----4-:R-:W-:Y:S02]  /*60900*/  HMMA.16816.F32 R24, R36.reuse, R4, R44 ;  /* 0x000000042418723c */ /* 0x050fe4000000182c */
[----:B0-----:R-:W-:Y:S04]  /*60910*/  STL.64 [R1+0x5c48], R50 ;  /* 0x005c483201007387 */ /* 0x001fe80000100a00 */
[----:B------:R-:W-:Y:S04]  /*60920*/  STL.64 [R1+0x120], R20 ;  /* 0x0001201401007387 */ /* 0x000fe80000100a00 */
[----:B------:R0:W-:Y:S04]  /*60930*/  STL.64 [R1+0x128], R22 ;  /* 0x0001281601007387 */ /* 0x0001e80000100a00 */
[----:B------:R-:W-:Y:S04]  /*60940*/  STL.64 [R1+0x5c40], R48 ;  /* 0x005c403001007387 */ /* 0x000fe80000100a00 */
[----:B------:R-:W-:Y:S01]  /*60950*/  STL.64 [R1+0x5ce8], R10 ;  /* 0x005ce80a01007387 */ /* 0x000fe20000100a00 */
[C---:B0-----:R-:W-:Y:S04]  /*60960*/  HMMA.16816.F32 R20, R36.reuse, R8, R40 ;  /* 0x000000082414723c */ /* 0x041fe80000001828 */
[----:B------:R-:W-:Y:S04]  /*60970*/  STL.64 [R1+0x100], R24 ;  /* 0x0001001801007387 */ /* 0x000fe80000100a00 */
[----:B------:R-:W-:Y:S04]  /*60980*/  STL.64 [R1+0x108], R26 ;  /* 0x0001081a01007387 */ /* 0x000fe80000100a00 */
[----:B------:R0:W-:Y:S02]  /*60990*/  STL.64 [R1+0x5ce0], R8 ;  /* 0x005ce00801007387 */ /* 0x0001e40000100a00 */
[C---:B0-----:R-:W-:Y:S09]  /*609a0*/  HMMA.16816.F32 R8, R36.reuse, R12, R56 ;  /* 0x0000000c2408723c */ /* 0x041ff20000001838 */
[----:B------:R-:W-:Y:S04]  /*609b0*/  STL.64 [R1+0xf0], R20 ;  /* 0x0000f01401007387 */ /* 0x000fe80000100a00 */
[----:B------:R-:W-:Y:S04]  /*609c0*/  STL.64 [R1+0xf8], R22 ;  /* 0x0000f81601007387 */ /* 0x000fe80000100a00 */
[----:B------:R-:W-:Y:S04]  /*609d0*/  STL.64 [R1+0x5cd8], R14 ;  /* 0x005cd80e01007387 */ /* 0x000fe80000100a00 */
[----:B------:R-:W-:Y:S04]  /*609e0*/  STL.64 [R1+0x5cd0], R12 ;  /* 0x005cd00c01007387 */ /* 0x000fe80000100a00 */
[----:B------:R-:W-:Y:S04]  /*609f0*/  STL.64 [R1+0xe0], R8 ;  /* 0x0000e00801007387 */ /* 0x000fe80000100a00 */
[----:B------:R-:W-:Y:S04]  /*60a00*/  STL.64 [R1+0xe8], R10 ;  /* 0x0000e80a01007387 */ /* 0x000fe80000100a00 */
[----:B------:R-:W2:Y:S04]  /*60a10*/  LDL.LU R48, [R1+0x3f0] ;  /* 0x0003f00001307983 */ /* 0x000ea80000300800 */
[----:B------:R-:W2:Y:S04]  /*60a20*/  LDL.LU R49, [R1+0x3f4] ;  /* 0x0003f40001317983 */ /* 0x000ea80000300800 */
[----:B------:R-:W3:Y:S04]  /*60a30*/  LDL.LU R50, [R1+0x3f8] ;  /* 0x0003f80001327983 */ /* 0x000ee80000300800 */
[----:B------:R-:W3:Y:S04]  /*60a40*/  LDL.LU R51, [R1+0x3fc] ;  /* 0x0003fc0001337983 */ /* 0x000ee80000300800 */
[----:B------:R-:W4:Y:S04]  /*60a50*/  LDL.LU R44, [R1+0x310] ;  /* 0x00031000012c7983 */ /* 0x000f280000300800 */
[----:B------:R-:W4:Y:S04]  /*60a60*/  LDL.LU R45, [R1+0x314] ;  /* 0x00031400012d7983 */ /* 0x000f280000300800 */
[----:B------:R-:W2:Y:S04]  /*60a70*/  LDL.LU R46, [R1+0x318] ;  /* 0x00031800012e7983 */ /* 0x000ea80000300800 */
[----:B------:R-:W2:Y:S04]  /*60a80*/  LDL.LU R47, [R1+0x31c] ;  /* 0x00031c00012f7983 */ /* 0x000ea80000300800 */
[----:B--2---:R-:W-:Y:S04]  /*60a90*/  STL.64 [R1+0x5c88], R46 ;  /* 0x005c882e01007387 */ /* 0x004fe80000100a00 */
[----:B----4-:R0:W-:Y:S04]  /*60aa0*/  STL.64 [R1+0x5c80], R44 ;  /* 0x005c802c01007387 */ /* 0x0101e80000100a00 */
[----:B0-----:R-:W2:Y:S04]  /*60ab0*/  LDL.LU R44, [R1+0x420] ;  /* 0x00042000012c7983 */ /* 0x001ea80000300800 */
[----:B------:R-:W2:Y:S04]  /*60ac0*/  LDL.LU R45, [R1+0x424] ;  /* 0x00042400012d7983 */ /* 0x000ea80000300800 */
[----:B------:R-:W4:Y:S04]  /*60ad0*/  LDL.LU R46, [R1+0x428] ;  /* 0x00042800012e7983 */ /* 0x000f280000300800 */
[----:B------:R-:W4:Y:S04]  /*60ae0*/  LDL.LU R47, [R1+0x42c] ;  /* 0x00042c00012f7983 */ /* 0x000f280000300800 */
[----:B----4-:R-:W-:Y:S04]  /*60af0*/  STL.64 [R1+0x5c98], R46 ;  /* 0x005c982e01007387 */ /* 0x010fe80000100a00 */
[----:B--2---:R0:W-:Y:S04]  /*60b00*/  STL.64 [R1+0x5c90], R44 ;  /* 0x005c902c01007387 */ /* 0x0041e80000100a00 */
        /* <DEDUP_REMOVED lines=44> */
[----:B----4-:R-:W-:Y:S04]  /*60dd0*/  STL.64 [R1+0x5cc8], R46 ;  /* 0x005cc82e01007387 */ /* 0x010fe80000100a00 */
[----:B--2---:R0:W-:Y:S04]  /*60de0*/  STL.64 [R1+0x5cc0], R44 ;  /* 0x005cc02c01007387 */ /* 0x0041e80000100a00 */
[----:B0-----:R-:W2:Y:S04]  /*60df0*/  LDL.LU R44, [R1+0x920] ;  /* 0x00092000012c7983 */ /* 0x001ea80000300800 */
[----:B------:R-:W2:Y:S04]  /*60e00*/  LDL.LU R45, [R1+0x924] ;  /* 0x00092400012d7983 */ /* 0x000ea80000300800 */
[----:B------:R-:W2:Y:S04]  /*60e10*/  LDL.LU R46, [R1+0x928] ;  /* 0x00092800012e7983 */ /* 0x000ea80000300800 */
[----:B------:R-:W2:Y:S04]  /*60e20*/  LDL.LU R47, [R1+0x92c] ;  /* 0x00092c00012f7983 */ /* 0x000ea80000300800 */
[----:B---3--:R-:W-:Y:S04]  /*60e30*/  STL.64 [R1+0x5c58], R50 ;  /* 0x005c583201007387 */ /* 0x008fe80000100a00 */
[----:B------:R0:W-:Y:S04]  /*60e40*/  STL.64 [R1+0x5c50], R48 ;  /* 0x005c503001007387 */ /* 0x0001e80000100a00 */
[----:B0-----:R-:W3:Y:S04]  /*60e50*/  LDL.LU R48, [R1+0x400] ;  /* 0x0004000001307983 */ /* 0x001ee80000300800 */
[----:B------:R-:W3:Y:S04]  /*60e60*/  LDL.LU R49, [R1+0x404] ;  /* 0x0004040001317983 */ /* 0x000ee80000300800 */
[----:B------:R-:W4:Y:S04]  /*60e70*/  LDL.LU R50, [R1+0x408] ;  /* 0x0004080001327983 */ /* 0x000f280000300800 */
[----:B------:R-:W4:Y:S01]  /*60e80*/  LDL.LU R51, [R1+0x40c] ;  /* 0x00040c0001337983 */ /* 0x000f220000300800 */
[C---:B------:R-:W-:Y:S03]  /*60e90*/  HMMA.16816.F32 R20, R36.reuse, R16, R20 ;  /* 0x000000102414723c */ /* 0x040fe60000001814 */
[----:B----4-:R-:W-:Y:S04]  /*60ea0*/  STL.64 [R1+0x5c68], R50 ;  /* 0x005c683201007387 */ /* 0x010fe80000100a00 */
[----:B---3--:R0:W-:Y:S04]  /*60eb0*/  STL.64 [R1+0x5c60], R48 ;  /* 0x005c603001007387 */ /* 0x0081e80000100a00 */
[----:B0-----:R-:W3:Y:S04]  /*60ec0*/  LDL.LU R48, [R1+0x410] ;  /* 0x0004100001307983 */ /* 0x001ee80000300800 */
[----:B------:R-:W3:Y:S04]  /*60ed0*/  LDL.LU R49, [R1+0x414] ;  /* 0x0004140001317983 */ /* 0x000ee80000300800 */
[----:B------:R-:W3:Y:S04]  /*60ee0*/  LDL.LU R50, [R1+0x418] ;  /* 0x0004180001327983 */ /* 0x000ee80000300800 */
[----:B------:R-:W3:Y:S04]  /*60ef0*/  LDL.LU R51, [R1+0x41c] ;  /* 0x00041c0001337983 */ /* 0x000ee80000300800 */
        /* <DEDUP_REMOVED lines=21> */
[----:B------:R-:W4:Y:S01]  /*61050*/  LDL.LU.64 R40, [R1+0x5cf0] ;  /* 0x005cf00001287983 */ /* 0x000f220000300a00 */
[----:B------:R-:W-:Y:S03]  /*61060*/  HMMA.16816.F32 R36, R36, R32, R56 ;  /* 0x000000202424723c */ /* 0x000fe60000001838 */
[----:B------:R-:W3:-:S15]  /*61070*/  LDL.LU R56, [R1+0x7d0] ;  /* 0x0007d00001387983 */ /* 0x000ede0000300800 */
[----:B------:R-:W-:-:S05]  /*61080*/  NOP ;  /* 0x0000000000007918 */ /* 0x000fca0000000000 */
[----:B------:R-:W-:Y:S04]  /*61090*/  STL.64 [R1+0xb0], R36 ;  /* 0x0000b02401007387 */ /* 0x000fe80000100a00 */
[----:B------:R-:W-:Y:S04]  /*610a0*/  STL.64 [R1+0xb8], R38 ;  /* 0x0000b82601007387 */ /* 0x000fe80000100a00 */
[----:B------:R-:W0:Y:S04]  /*610b0*/  LDSM.16.MT88.4 R36, [R52+UR5+0x4100] ;  /* 0x004100053424783b */ /* 0x000e280008004200 */
[----:B------:R-:W3:Y:S04]  /*610c0*/  LDL.LU R57, [R1+0x7d4] ;  /* 0x0007d40001397983 */ /* 0x000ee80000300800 */
[----:B------:R-:W3:Y:S04]  /*610d0*/  LDL.LU R58, [R1+0x7d8] ;  /* 0x0007d800013a7983 */ /* 0x000ee80000300800 */
[----:B------:R-:W3:Y:S04]  /*610e0*/  LDL.LU R59, [R1+0x7dc] ;  /* 0x0007dc00013b7983 */ /* 0x000ee80000300800 */
[----:B0-----:R-:W-:Y:S04]  /*610f0*/  STL.64 [R1+0x5be0], R38 ;  /* 0x005be02601007387 */ /* 0x001fe80000100a00 */
[----:B------:R0:W-:Y:S04]  /*61100*/  STL.64 [R1+0x5bd8], R36 ;  /* 0x005bd82401007387 */ /* 0x0001e80000100a00 */
[----:B0-----:R-:W3:Y:S04]  /*61110*/  LDL.LU R36, [R1+0x810] ;  /* 0x0008100001247983 */ /* 0x001ee80000300800 */
[----:B------:R-:W3:Y:S04]  /*61120*/  LDL.LU R37, [R1+0x814] ;  /* 0x0008140001257983 */ /* 0x000ee80000300800 */
[----:B------:R-:W3:Y:S04]  /*61130*/  LDL.LU R38, [R1+0x818] ;  /* 0x0008180001267983 */ /* 0x000ee80000300800 */
[----:B------:R-:W3:Y:S01]  /*61140*/  LDL.LU R39, [R1+0x81c] ;  /* 0x00081c0001277983 */ /* 0x000ee20000300800 */
        /* <DEDUP_REMOVED lines=42> */
[----:B---3--:R-:W-:Y:S02]  /*613f0*/  HMMA.16816.F32 R40, R40, R32, R44 ;  /* 0x000000202828723c */ /* 0x008fe4000000182c */
[----:B------:R-:W3:Y:S04]  /*61400*/  LDL.LU.64 R46, [R1+0x5c78] ;  /* 0x005c7800012e7983 */ /* 0x000ee80000300a00 */
[----:B------:R-:W3:-:S15]  /*61410*/  LDL.LU.64 R44, [R1+0x5c70] ;  /* 0x005c7000012c7983 */ /* 0x000ede0000300a00 */
[----:B------:R-:W-:-:S02]  /*61420*/  NOP ;  /* 0x0000000000007918 */ /* 0x000fc40000000000 */
[----:B------:R0:W-:Y:S04]  /*61430*/  STL.64 [R1+0x40], R40 ;  /* 0x0000402801007387 */ /* 0x0001e80000100a00 */
[----:B------:R1:W-:Y:S04]  /*61440*/  STL.64 [R1+0x48], R42 ;  /* 0x0000482a01007387 */ /* 0x0003e80000100a00 */
[----:B0-----:R-:W4:Y:S04]  /*61450*/  LDL.LU R40, [R1+0x3e0] ;  /* 0x0003e00001287983 */ /* 0x001f280000300800 */
[----:B------:R-:W4:Y:S04]  /*61460*/  LDL.LU R41, [R1+0x3e4] ;  /* 0x0003e40001297983 */ /* 0x000f280000300800 */
[----:B-1----:R-:W4:Y:S04]  /*61470*/  LDL.LU R42, [R1+0x3e8] ;  /* 0x0003e800012a7983 */ /* 0x002f280000300800 */
[----:B------:R-:W4:Y:S01]  /*61480*/  LDL.LU R43, [R1+0x3ec] ;  /* 0x0003ec00012b7983 */ /* 0x000f220000300800 */
        /* <DEDUP_REMOVED lines=16> */
[----:B------:R0:W-:Y:S04]  /*61590*/  STL.64 [R1+0x418], R50 ;  /* 0x0004183201007387 */ /* 0x0001e80000100a00 */
[----:B0-----:R-:W3:Y:S04]  /*615a0*/  LDL.LU.64 R50, [R1+0x5c48] ;  /* 0x005c480001327983 */ /* 0x001ee80000300a00 */
[----:B------:R-:W3:Y:S04]  /*615b0*/  LDL.LU.64 R48, [R1+0x5c40] ;  /* 0x005c400001307983 */ /* 0x000ee80000300a00 */
[----:B--2---:R-:W-:Y:S04]  /*615c0*/  STL.64 [R1+0x5c30], R14 ;  /* 0x005c300e01007387 */ /* 0x004fe80000100a00 */
[----:B------:R0:W-:Y:S04]  /*615d0*/  STL.64 [R1+0x5c28], R12 ;  /* 0x005c280c01007387 */ /* 0x0001e80000100a00 */
[----:B0-----:R-:W2:Y:S04]  /*615e0*/  LDL.LU R12, [R1+0xc60] ;  /* 0x000c6000010c7983 */ /* 0x001ea80000300800 */
[----:B------:R-:W2:Y:S04]  /*615f0*/  LDL.LU R13, [R1+0xc64] ;  /* 0x000c6400010d7983 */ /* 0x000ea80000300800 */
[----:B------:R-:W2:Y:S04]  /*61600*/  LDL.LU R14, [R1+0xc68] ;  /* 0x000c6800010e7983 */ /* 0x000ea80000300800 */
[----:B------:R-:W2:Y:S04]  /*61610*/  LDL.LU R15, [R1+0xc6c] ;  /* 0x000c6c00010f7983 */ /* 0x000ea80000300800 */
[----:B------:R-:W-:Y:S04]  /*61620*/  STL.64 [R1+0x5c20], R18 ;  /* 0x005c201201007387 */ /* 0x000fe80000100a00 */
[----:B------:R0:W-:Y:S04]  /*61630*/  STL.64 [R1+0x5c18], R16 ;  /* 0x005c181001007387 */ /* 0x0001e80000100a00 */
[----:B------:R-:W-:Y:S04]  /*61640*/  STL.64 [R1+0x400], R40 ;  /* 0x0004002801007387 */ /* 0x000fe80000100a00 */
[----:B------:R-:W-:Y:S04]  /*61650*/  STL.64 [R1+0x408], R42 ;  /* 0x0004082a01007387 */ /* 0x000fe80000100a00 */
[----:B------:R-:W1:Y:S04]  /*61660*/  LDSM.16.MT88.4 R40, [R52+UR5+0x4180] ;  /* 0x004180053428783b */ /* 0x000e680008004200 */
[----:B0-----:R-:W4:Y:S04]  /*61670*/  LDL.LU R16, [R1+0xc70] ;  /* 0x000c700001107983 */ /* 0x001f280000300800 */
[----:B------:R-:W4:Y:S04]  /*61680*/  LDL.LU R17, [R1+0xc74] ;  /* 0x000c740001117983 */ /* 0x000f280000300800 */
[----:B------:R-:W4:Y:S04]  /*61690*/  LDL.LU R18, [R1+0xc78] ;  /* 0x000c780001127983 */ /* 0x000f280000300800 */
[----:B------:R-:W4:Y:S04]  /*616a0*/  LDL.LU R19, [R1+0xc7c] ;  /* 0x000c7c0001137983 */ /* 0x000f280000300800 */
[----:B-1----:R-:W-:Y:S04]  /*616b0*/  STL.64 [R1+0x5bb0], R42 ;  /* 0x005bb02a01007387 */ /* 0x002fe80000100a00 */
[----:B------:R0:W-:Y:S04]  /*616c0*/  STL.64 [R1+0x5ba8], R40 ;  /* 0x005ba82801007387 */ /* 0x0001e80000100a00 */
[----:B0-----:R-:W3:Y:S04]  /*616d0*/  LDL.LU R40, [R1+0xc80] ;  /* 0x000c800001287983 */ /* 0x001ee80000300800 */
[----:B------:R-:W3:Y:S04]  /*616e0*/  LDL.LU R41, [R1+0xc84] ;  /* 0x000c840001297983 */ /* 0x000ee80000300800 */
[----:B------:R-:W3:Y:S04]  /*616f0*/  LDL.LU R42, [R1+0xc88] ;  /* 0x000c8800012a7983 */ /* 0x000ee80000300800 */
[----:B------:R-:W3:Y:S04]  /*61700*/  LDL.LU R43, [R1+0xc8c] ;  /* 0x000c8c00012b7983 */ /* 0x000ee80000300800 */
[----:B------:R-:W-:Y:S01]  /*61710*/  STL.64 [R1+0x5c10], R26 ;  /* 0x005c101a01007387 */ /* 0x000fe20000100a00 */
[C---:B--2---:R-:W-:Y:S06]  /*61720*/  HMMA.16816.F32 R12, R44.reuse, R28, R12 ;  /* 0x0000001c2c0c723c */ /* 0x044fec000000180c */
[C---:B----4-:R-:W-:Y:S06]  /*61730*/  HMMA.16816.F32 R16, R44.reuse, R24, R16 ;  /* 0x000000182c10723c */ /* 0x050fec0000001810 */
[----:B---3--:R-:W-:-:S15]  /*61740*/  HMMA.16816.F32 R40, R44, R20, R40 ;  /* 0x000000142c28723c */ /* 0x008fde0000001828 */
[----:B------:R-:W-:-:S08]  /*61750*/  NOP ;  /* 0x0000000000007918 */ /* 0x000fd00000000000 */
[----:B------:R-:W-:Y:S04]  /*61760*/  STL.64 [R1+0x3f0], R40 ;  /* 0x0003f02801007387 */ /* 0x000fe80000100a00 */
        /* <DEDUP_REMOVED lines=14> */
[----:B------:R-:W2:Y:S01]  /*61850*/  LDL.LU R40, [R1+0x500] ;  /* 0x0005000001287983 */ /* 0x000ea20000300800 */
[----:B0-----:R-:W-:-:S15]  /*61860*/  HMMA.16816.F32 R12, R48, R4, R56 ;  /* 0x00000004300c723c */ /* 0x001fde0000001838 */
[----:B------:R-:W-:-:S08]  /*61870*/  NOP ;  /* 0x0000000000007918 */ /* 0x000fd00000000000 */
[----:B------:R0:W-:Y:S04]  /*61880*/  STL.64 [R1+0x370], R12 ;  /* 0x0003700c01007387 */ /* 0x0001e80000100a00 */
[----:B------:R1:W-:Y:S04]  /*61890*/  STL.64 [R1+0x378], R14 ;  /* 0x0003780e01007387 */ /* 0x0003e80000100a00 */
        /* <DEDUP_REMOVED lines=15> */
[----:B0-----:R-:W4:Y:S04]  /*61990*/  LDL.LU R12, [R1+0x610] ;  /* 0x00061000010c7983 */ /* 0x001f280000300800 */
[----:B------:R-:W4:Y:S04]  /*619a0*/  LDL.LU R13, [R1+0x614] ;  /* 0x00061400010d7983 */ /* 0x000f280000300800 */
[----:B-1----:R-:W4:Y:S04]  /*619b0*/  LDL.LU R14, [R1+0x618] ;  /* 0x00061800010e7983 */ /* 0x002f280000300800 */
        /* <DEDUP_REMOVED lines=15> */
[----:B0-----:R-:W2:Y:S04]  /*61ab0*/  LDL.LU R40, [R1+0x520] ;  /* 0x0005200001287983 */ /* 0x001ea80000300800 */
[----:B------:R-:W2:Y:S04]  /*61ac0*/  LDL.LU R41, [R1+0x524] ;  /* 0x0005240001297983 */ /* 0x000ea80000300800 */
[----:B------:R-:W3:Y:S04]  /*61ad0*/  LDL.LU R42, [R1+0x528] ;  /* 0x00052800012a7983 */ /* 0x000ee80000300800 */
[----:B------:R-:W3:Y:S01]  /*61ae0*/  LDL.LU R43, [R1+0x52c] ;  /* 0x00052c00012b7983 */ /* 0x000ee20000300800 */
[----:B------:R-:W0:Y:S01]  /*61af0*/  S2R R52, SR_TID.X ;  /* 0x0000000000347919 */ /* 0x000e220000002100 */
[----:B------:R-:W1:Y:S01]  /*61b00*/  S2R R54, SR_TID.X ;  /* 0x0000000000367919 */ /* 0x000e620000002100 */
[----:B----4-:R-:W-:Y:S01]  /*61b10*/  HMMA.16816.F32 R12, R48, R8, R12 ;  /* 0x00000008300c723c */ /* 0x010fe2000000180c */
[----:B0-----:R-:W-:-:S05]  /*61b20*/  LOP3.LUT R52, R52, 0x7, RZ, 0xc0, !PT ;  /* 0x0000000734347812 */ /* 0x001fca00078ec0ff */
[----:B------:R-:W-:Y:S02]  /*61b30*/  IMAD R55, R52, 0x210, RZ ;  /* 0x0000021034377824 */ /* 0x000fe400078e02ff */
[----:B-1----:R-:W-:-:S05]  /*61b40*/  IMAD.SHL.U32 R52, R54, 0x2, RZ ;  /* 0x0000000236347824 */ /* 0x002fca00078e00ff */
[----:B------:R-:W-:Y:S01]  /*61b50*/  LOP3.LUT R55, R55, 0x10, R52, 0x78, !PT ;  /* 0x0000001037377812 */ /* 0x000fe200078e7834 */
        /* <DEDUP_REMOVED lines=21> */
[----:B------:R-:W-:-:S05]  /*61cb0*/  IMAD.SHL.U32 R54, R54, 0x100, RZ ;  /* 0x0000010036367824 */ /* 0x000fca00078e00ff */
[----:B------:R-:W-:-:S04]  /*61cc0*/  LOP3.LUT R55, R55, 0x1000, R54, 0xf8, !PT ;  /* 0x0000100037377812 */ /* 0x000fc800078ef836 */
[----:B------:R-:W-:Y:S01]  /*61cd0*/  LOP3.LUT R55, R55, 0x40, RZ, 0x3c, !PT ;  /* 0x0000004037377812 */ /* 0x000fe200078e3cff */
[C---:B------:R-:W-:Y:S06]  /*61ce0*/  HMMA.16816.F32 R24, R48.reuse, R20, R24 ;  /* 0x000000143018723c */ /* 0x040fec0000001818 */
        /* <DEDUP_REMOVED lines=27> */
[----:B----4-:R-:W-:Y:S02]  /*61ea0*/  HMMA.16816.F32 R48, R48, R32, R36 ;  /* 0x000000203030723c */ /* 0x010fe40000001824 */
[----:B------:R-:W4:Y:S04]  /*61eb0*/  LDL.LU.64 R38, [R1+0x5be0] ;  /* 0x005be00001267983 */ /* 0x000f280000300a00 */
[----:B------:R-:W4:-:S15]  /*61ec0*/  LDL.LU.64 R36, [R1+0x5bd8] ;  /* 0x005bd80001247983 */ /* 0x000f1e0000300a00 */
[----:B------:R-:W-:-:S02]  /*61ed0*/  NOP ;  /* 0x0000000000007918 */ /* 0x000fc40000000000 */
[----:B------:R0:W-:Y:S04]  /*61ee0*/  STL.64 [R1+0x110], R48 ;  /* 0x0001103001007387 */ /* 0x0001e80000100a00 */
[----:B------:R1:W-:Y:S04]  /*61ef0*/  STL.64 [R1+0x118], R50 ;  /* 0x0001183201007387 */ /* 0x0003e80000100a00 */
[----:B0-----:R-:W2:Y:S04]  /*61f00*/  LDL.LU R48, [R1+0x4b0] ;  /* 0x0004b00001307983 */ /* 0x001ea80000300800 */
[----:B------:R-:W2:Y:S04]  /*61f10*/  LDL.LU R49, [R1+0x4b4] ;  /* 0x0004b40001317983 */ /* 0x000ea80000300800 */
[----:B-1----:R-:W2:Y:S04]  /*61f20*/  LDL.LU R50, [R1+0x4b8] ;  /* 0x0004b80001327983 */ /* 0x002ea80000300800 */
[----:B------:R-:W2:Y:S01]  /*61f30*/  LDL.LU R51, [R1+0x4bc] ;  /* 0x0004bc0001337983 */ /* 0x000ea20000300800 */
[----:B----4-:R-:W-:-:S15]  /*61f40*/  HMMA.16816.F32 R40, R36, R4, R40 ;  /* 0x000000042428723c */ /* 0x010fde0000001828 */
[----:B------:R-:W-:-:S08]  /*61f50*/  NOP ;  /* 0x0000000000007918 */ /* 0x000fd00000000000 */
[----:B------:R-:W-:Y:S04]  /*61f60*/  STL.64 [R1+0xa0], R40 ;  /* 0x0000a02801007387 */ /* 0x000fe80000100a00 */
[----:B------:R0:W-:Y:S04]  /*61f70*/  STL.64 [R1+0xa8], R42 ;  /* 0x0000a82a01007387 */ /* 0x0001e80000100a00 */
[----:B0-----:R-:W4:Y:S04]  /*61f80*/  LDL.LU.64 R42, [R1+0x5bd0] ;  /* 0x005bd000012a7983 */ /* 0x001f280000300a00 */
[----:B------:R-:W4:Y:S02]  /*61f90*/  LDL.LU.64 R40, [R1+0x5bc8] ;  /* 0x005bc80001287983 */ /* 0x000f240000300a00 */
[----:B----4-:R-:W-:-:S15]  /*61fa0*/  HMMA.16816.F32 R40, R36, R8, R40 ;  /* 0x000000082428723c */ /* 0x010fde0000001828 */
[----:B------:R-:W-:-:S08]  /*61fb0*/  NOP ;  /* 0x0000000000007918 */ /* 0x000fd00000000000 */
[----:B------:R-:W-:Y:S04]  /*61fc0*/  STL.64 [R1+0x90], R40 ;  /* 0x0000902801007387 */ /* 0x000fe80000100a00 */
[----:B------:R0:W-:Y:S04]  /*61fd0*/  STL.64 [R1+0x98], R42 ;  /* 0x0000982a01007387 */ /* 0x0001e80000100a00 */
[----:B0-----:R-:W4:Y:S04]  /*61fe0*/  LDL.LU.64 R42, [R1+0x5bc0] ;  /* 0x005bc000012a7983 */ /* 0x001f280000300a00 */
[----:B------:R-:W4:Y:S01]  /*61ff0*/  LDL.LU.64 R40, [R1+0x5bb8] ;  /* 0x005bb80001287983 */ /* 0x000f220000300a00 */
[C---:B------:R-:W-:Y:S03]  /*62000*/  HMMA.16816.F32 R56, R36.reuse, R16, R56 ;  /* 0x000000102438723c */ /* 0x040fe60000001838 */
[----:B------:R-:W-:Y:S04]  /*62010*/  STL.64 [R1+0x5b90], R10 ;  /* 0x005b900a01007387 */ /* 0x000fe80000100a00 */
        /* <DEDUP_REMOVED lines=10> */
[----:B------:R-:W4:Y:S04]  /*620c0*/  LDL.LU.64 R40, [R1+0x5ba8] ;  /* 0x005ba80001287983 */ /* 0x000f280000300a00 */
[----:B------:R0:W-:Y:S04]  /*620d0*/  STL.64 [R1+0x70], R56 ;  /* 0x0000703801007387 */ /* 0x0001e80000100a00 */
[----:B------:R-:W-:Y:S04]  /*620e0*/  STL.64 [R1+0x78], R58 ;  /* 0x0000783a01007387 */ /* 0x000fe80000100a00 */
[----:B0-----:R-:W4:Y:S04]  /*620f0*/  LDL.LU.64 R56, [R1+0x5ba0] ;  /* 0x005ba00001387983 */ /* 0x001f280000300a00 */
[----:B------:R-:W-:Y:S04]  /*62100*/  STL.64 [R1+0x5b80], R18 ;  /* 0x005b801201007387 */ /* 0x000fe80000100a00 */
        /* <DEDUP_REMOVED lines=8> */
[----:B------:R-:W-:Y:S04]  /*62190*/  STL.64 [R1+0x68], R50 ;  /* 0x0000683201007387 */ /* 0x000fe80000100a00 */
[----:B------:R-:W0:Y:S01]  /*621a0*/  LDSM.16.MT88.4 R48, [R55+UR5+0x4080] ;  /* 0x004080053730783b */ /* 0x000e220008004200 */
[C---:B---3--:R-:W-:Y:S03]  /*621b0*/  HMMA.16816.F32 R8, R36.reuse, R28, R8 ;  /* 0x0000001c2408723c */ /* 0x048fe60000001808 */
[----:B0-----:R-:W-:Y:S04]  /*621c0*/  STL.64 [R1+0x5b30], R50 ;  /* 0x005b303201007387 */ /* 0x001fe80000100a00 */
[----:B------:R-:W-:Y:S04]  /*621d0*/  STL.64 [R1+0x5b28], R48 ;  /* 0x005b283001007387 */ /* 0x000fe80000100a00 */
[----:B------:R-:W-:Y:S01]  /*621e0*/  STL.64 [R1+0x5b70], R30 ;  /* 0x005b701e01007387 */ /* 0x000fe20000100a00 */
[----:B----4-:R-:W-:-:S15]  /*621f0*/  HMMA.16816.F32 R16, R36, R24, R16 ;  /* 0x000000182410723c */ /* 0x010fde0000001810 */
[----:B------:R-:W-:-:S08]  /*62200*/  NOP ;  /* 0x0000000000007918 */ /* 0x000fd00000000000 */
[----:B------:R-:W-:Y:S04]  /*62210*/  STL.64 [R1+0x2e0], R16 ;  /* 0x0002e01001007387 */ /* 0x000fe80000100a00 */
[----:B------:R-:W-:Y:S04]  /*62220*/  STL.64 [R1+0x2e8], R18 ;  /* 0x0002e81201007387 */ /* 0x000fe80000100a00 */
[----:B------:R-:W-:Y:S04]  /*62230*/  STL.64 [R1+0x5b68], R28 ;  /* 0x005b681c01007387 */ /* 0x000fe80000100a00 */
[----:B------:R-:W-:Y:S04]  /*62240*/  STL.64 [R1+0x2d0], R8 ;  /* 0x0002d00801007387 */ /* 0x000fe80000100a00 */
[----:B------:R0:W-:Y:S02]  /*62250*/  STL.64 [R1+0x2d8], R10 ;  /* 0x0002d80a01007387 */ /* 0x0001e40000100a00 */
[----:B0-----:R-:W-:Y:S02]  /*62260*/  HMMA.16816.F32 R8, R36, R32, R44 ;  /* 0x000000202408723c */ /* 0x001fe4000000182c */
[----:B------:R0:W1:Y:S01]  /*62270*/  LDSM.16.MT88.4 R36, [R55+UR5+0x4100] ;  /* 0x004100053724783b */ /* 0x0000620008004200 */
[----:B------:R-:W-:-:S02]  /*62280*/  IMAD.MOV.U32 R54, RZ, RZ, R57 ;  /* 0x000000ffff367224 */ /* 0x000fc400078e0039 */
[----:B0-----:R-:W-:-:S15]  /*62290*/  IMAD.MOV.U32 R55, RZ, RZ, R56 ;  /* 0x000000ffff377224 */ /* 0x001fde00078e0038 */
[----:B------:R-:W-:-:S03]  /*622a0*/  NOP ;  /* 0x0000000000007918 */ /* 0x000fc60000000000 */
[----:B------:R0:W-:Y:S04]  /*622b0*/  STL.64 [R1+0x50], R8 ;  /* 0x0000500801007387 */ /* 0x0001e80000100a00 */
[----:B------:R2:W-:Y:S04]  /*622c0*/  STL.64 [R1+0x58], R10 ;  /* 0x0000580a01007387 */ /* 0x0005e80000100a00 */
[----:B------:R-:W3:Y:S04]  /*622d0*/  LDL.LU R57, [R1+0x5b9c] ;  /* 0x005b9c0001397983 */ /* 0x000ee80000300800 */
[----:B------:R-:W3:Y:S04]  /*622e0*/  LDL.LU R56, [R1+0x5b98] ;  /* 0x005b980001387983 */ /* 0x000ee80000300800 */
[----:B0-----:R-:W4:Y:S04]  /*622f0*/  LDL.LU R8, [R1+0x8f0] ;  /* 0x0008f00001087983 */ /* 0x001f280000300800 */
[----:B------:R-:W4:Y:S04]  /*62300*/  LDL.LU R9, [R1+0x8f4] ;  /* 0x0008f40001097983 */ /* 0x000f280000300800 */
[----:B--2---:R-:W4:Y:S04]  /*62310*/  LDL.LU R10, [R1+0x8f8] ;  /* 0x0008f800010a7983 */ /* 0x004f280000300800 */
[----:B------:R-:W4:Y:S04]  /*62320*/  LDL.LU R11, [R1+0x8fc] ;  /* 0x0008fc00010b7983 */ /* 0x000f280000300800 */
        /* <DEDUP_REMOVED lines=18> */
[----:B-1----:R-:W-:Y:S04]  /*62450*/  STL.64 [R1+0x5ad0], R38 ;  /* 0x005ad02601007387 */ /* 0x002fe80000100a00 */
[----:B------:R0:W-:Y:S04]  /*62460*/  STL.64 [R1+0x5ac8], R36 ;  /* 0x005ac82401007387 */ /* 0x0001e80000100a00 */
[----:B0-----:R-:W3:Y:S04]  /*62470*/  LDL.LU R36, [R1+0x800] ;  /* 0x0008000001247983 */ /* 0x001ee80000300800 */
[----:B------:R-:W3:Y:S04]  /*62480*/  LDL.LU R37, [R1+0x804] ;  /* 0x0008040001257983 */ /* 0x000ee80000300800 */
[----:B------:R-:W2:Y:S04]  /*62490*/  LDL.LU R38, [R1+0x808] ;  /* 0x0008080001267983 */ /* 0x000ea80000300800 */
[----:B------:R-:W2:Y:S01]  /*624a0*/  LDL.LU R39, [R1+0x80c] ;  /* 0x00080c0001277983 */ /* 0x000ea20000300800 */
[C---:B----4-:R-:W-:Y:S03]  /*624b0*/  HMMA.16816.F32 R8, R40.reuse, R4, R8 ;  /* 0x000000042808723c */ /* 0x050fe60000001808 */
[----:B--2---:R-:W-:Y:S04]  /*624c0*/  STL.64 [R1+0x5b40], R38 ;  /* 0x005b402601007387 */ /* 0x004fe80000100a00 */
[----:B---3--:R0:W-:Y:S04]  /*624d0*/  STL.64 [R1+0x5b38], R36 ;  /* 0x005b382401007387 */ /* 0x0081e80000100a00 */
[----:B0-----:R-:W2:Y:S04]  /*624e0*/  LDL.LU R36, [R1+0x8e0] ;  /* 0x0008e00001247983 */ /* 0x001ea80000300800 */
[----:B------:R-:W2:Y:S04]  /*624f0*/  LDL.LU R37, [R1+0x8e4] ;  /* 0x0008e40001257983 */ /* 0x000ea80000300800 */
[----:B------:R-:W2:Y:S04]  /*62500*/  LDL.LU R38, [R1+0x8e8] ;  /* 0x0008e80001267983 */ /* 0x000ea80000300800 */
[----:B------:R-:W2:Y:S04]  /*62510*/  LDL.LU R39, [R1+0x8ec] ;  /* 0x0008ec0001277983 */ /* 0x000ea80000300800 */
[----:B------:R-:W-:Y:S04]  /*62520*/  STL.64 [R1+0x30], R8 ;  /* 0x0000300801007387 */ /* 0x000fe80000100a00 */
[----:B------:R0:W-:Y:S04]  /*62530*/  STL.64 [R1+0x38], R10 ;  /* 0x0000380a01007387 */ /* 0x0001e80000100a00 */
[----:B0-----:R-:W3:Y:S04]  /*62540*/  LDL.LU.64 R10, [R1+0x5b90] ;  /* 0x005b9000010a7983 */ /* 0x001ee80000300a00 */
[----:B------:R-:W2:Y:S01]  /*62550*/  LDL.LU.64 R8, [R1+0x5b88] ;  /* 0x005b880001087983 */ /* 0x000ea20000300a00 */
[C---:B------:R-:W-:Y:S06]  /*62560*/  HMMA.16816.F32 R16, R40.reuse, R12, R16 ;  /* 0x0000000c2810723c */ /* 0x040fec0000001810 */
[----:B--2---:R-:W-:Y:S01]  /*62570*/  HMMA.16816.F32 R36, R40, R8, R36 ;  /* 0x000000082824723c */ /* 0x004fe20000001824 */
[----:B---3--:R-:W-:Y:S05]  /*62580*/  STL.64 [R1+0x5b50], R10 ;  /* 0x005b500a01007387 */ /* 0x008fea0000100a00 */
[----:B------:R0:W-:-:S15]  /*62590*/  STL.64 [R1+0x5b48], R8 ;  /* 0x005b480801007387 */ /* 0x0001de0000100a00 */
[----:B------:R-:W-:-:S02]  /*625a0*/  NOP ;  /* 0x0000000000007918 */ /* 0x000fc40000000000 */
[----:B------:R1:W-:Y:S04]  /*625b0*/  STL.64 [R1+0x20], R36 ;  /* 0x0000202401007387 */ /* 0x0003e80000100a00 */
[----:B------:R2:W-:Y:S04]  /*625c0*/  STL.64 [R1+0x28], R38 ;  /* 0x0000282601007387 */ /* 0x0005e80000100a00 */
[----:B0-----:R-:W3:Y:S04]  /*625d0*/  LDL.LU R8, [R1+0xc50] ;  /* 0x000c500001087983 */ /* 0x001ee80000300800 */
[----:B------:R-:W3:Y:S04]  /*625e0*/  LDL.LU R9, [R1+0xc54] ;  /* 0x000c540001097983 */ /* 0x000ee80000300800 */
[----:B------:R-:W3:Y:S04]  /*625f0*/  LDL.LU R10, [R1+0xc58] ;  /* 0x000c5800010a7983 */ /* 0x000ee80000300800 */
[----:B------:R-:W3:Y:S04]  /*62600*/  LDL.LU R11, [R1+0xc5c] ;  /* 0x000c5c00010b7983 */ /* 0x000ee80000300800 */
[----:B-1----:R-:W4:Y:S04]  /*62610*/  LDL.LU R36, [R1+0xc40] ;  /* 0x000c400001247983 */ /* 0x002f280000300800 */
[----:B------:R-:W4:Y:S04]  /*62620*/  LDL.LU R37, [R1+0xc44] ;  /* 0x000c440001257983 */ /* 0x000f280000300800 */
[----:B--2---:R-:W4:Y:S04]  /*62630*/  LDL.LU R38, [R1+0xc48] ;  /* 0x000c480001267983 */ /* 0x004f280000300800 */
[----:B------:R-:W4:Y:S04]  /*62640*/  LDL.LU R39, [R1+0xc4c] ;  /* 0x000c4c0001277983 */ /* 0x000f280000300800 */
[----:B------:R-:W-:Y:S04]  /*62650*/  STL.64 [R1+0x10], R16 ;  /* 0x0000101001007387 */ /* 0x000fe80000100a00 */
[----:B------:R0:W-:Y:S04]  /*62660*/  STL.64 [R1+0x18], R18 ;  /* 0x0000181201007387 */ /* 0x0001e80000100a00 */
[----:B0-----:R-:W2:Y:S04]  /*62670*/  LDL.LU.64 R18, [R1+0x5b80] ;  /* 0x005b800001127983 */ /* 0x001ea80000300a00 */
[----:B------:R-:W3:Y:S01]  /*62680*/  LDL.LU.64 R16, [R1+0x5b78] ;  /* 0x005b780001107983 */ /* 0x000ee20000300a00 */
[C---:B------:R-:W-:Y:S06]  /*62690*/  HMMA.16816.F32 R56, R40.reuse, R20, R56 ;  /* 0x000000142838723c */ /* 0x040fec0000001838 */
[C---:B------:R-:W-:Y:S06]  /*626a0*/  HMMA.16816.F32 R28, R40.reuse, R24, R28 ;  /* 0x00000018281c723c */ /* 0x040fec000000181c */
[----:B---3--:R-:W-:-:S15]  /*626b0*/  HMMA.16816.F32 R48, R40, R16, R48 ;  /* 0x000000102830723c */ /* 0x008fde0000001830 */
[----:B------:R-:W-:-:S08]  /*626c0*/  NOP ;  /* 0x0000000000007918 */ /* 0x000fd00000000000 */
[----:B------:R0:W-:Y:S04]  /*626d0*/  STL.64 [R1], R48 ;  /* 0x0000003001007387 */ /* 0x0001e80000100a00 */
[----:B------:R1:W-:Y:S04]  /*626e0*/  STL.64 [R1+0x8], R50 ;  /* 0x0000083201007387 */ /* 0x0003e80000100a00 */
[----:B0-----:R-:W3:Y:S04]  /*626f0*/  LDL.LU R48, [R1+0xc30] ;  /* 0x000c300001307983 */ /* 0x001ee80000300800 */
[----:B------:R-:W3:Y:S04]  /*62700*/  LDL.LU R49, [R1+0xc34] ;  /* 0x000c340001317983 */ /* 0x000ee80000300800 */
[----:B-1----:R-:W3:Y:S04]  /*62710*/  LDL.LU R50, [R1+0xc38] ;  /* 0x000c380001327983 */ /* 0x002ee80000300800 */
[----:B------:R-:W3:Y:S04]  /*62720*/  LDL.LU R51, [R1+0xc3c] ;  /* 0x000c3c0001337983 */ /* 0x000ee80000300800 */
[----:B------:R-:W-:Y:S04]  /*62730*/  STL.64 [R1+0x5688], R58 ;  /* 0x0056883a01007387 */ /* 0x000fe80000100a00 */
[----:B------:R0:W-:Y:S04]  /*62740*/  STL.64 [R1+0x5680], R56 ;  /* 0x0056803801007387 */ /* 0x0001e80000100a00 */
[----:B0-----:R-:W2:Y:S04]  /*62750*/  LDL.LU R56, [R1+0xbf0] ;  /* 0x000bf00001387983 */ /* 0x001ea80000300800 */
[----:B------:R-:W2:Y:S04]  /*62760*/  LDL.LU R57, [R1+0xbf4] ;  /* 0x000bf40001397983 */ /* 0x000ea80000300800 */
[----:B------:R-:W2:Y:S04]  /*62770*/  LDL.LU R58, [R1+0xbf8] ;  /* 0x000bf800013a7983 */ /* 0x000ea80000300800 */
[----:B------:R-:W2:Y:S04]  /*62780*/  LDL.LU R59, [R1+0xbfc] ;  /* 0x000bfc00013b7983 */ /* 0x000ea80000300800 */
[----:B------:R-:W-:Y:S04]  /*62790*/  STL.64 [R1+0x250], R28 ;  /* 0x0002501c01007387 */ /* 0x000fe80000100a00 */
[----:B------:R0:W-:Y:S04]  /*627a0*/  STL.64 [R1+0x258], R30 ;  /* 0x0002581e01007387 */ /* 0x0001e80000100a00 */
[----:B0-----:R-:W2:Y:S04]  /*627b0*/  LDL.LU.64 R30, [R1+0x5b70] ;  /* 0x005b7000011e7983 */ /* 0x001ea80000300a00 */
[----:B------:R-:W4:Y:S01]  /*627c0*/  LDL.LU.64 R28, [R1+0x5b68] ;  /* 0x005b6800011c7983 */ /* 0x000f220000300a00 */
[C---:B------:R-:W-:Y:S06]  /*627d0*/  HMMA.16816.F32 R52, R40.reuse, R32, R52 ;  /* 0x000000202834723c */ /* 0x040fec0000001834 */
[----:B----4-:R-:W-:-:S15]  /*627e0*/  HMMA.16816.F32 R44, R40, R28, R44 ;  /* 0x0000001c282c723c */ /* 0x010fde000000182c */
[----:B------:R-:W-:-:S08]  /*627f0*/  NOP ;  /* 0x0000000000007918 */ /* 0x000fd00000000000 */
[----:B------:R-:W-:Y:S04]  /*62800*/  STL.64 [R1+0x240], R44 ;  /* 0x0002402c01007387 */ /* 0x000fe80000100a00 */
[----:B------:R0:W-:Y:S04]  /*62810*/  STL.64 [R1+0x248], R46 ;  /* 0x0002482e01007387 */ /* 0x0001e80000100a00 */
[----:B0-----:R-:W4:Y:S04]  /*62820*/  LDL.LU.64 R46, [R1+0x5b60] ;  /* 0x005b6000012e7983 */ /* 0x001f280000300a00 */
[----:B------:R-:W4:Y:S01]  /*62830*/  LDL.LU.64 R44, [R1+0x5b58] ;  /* 0x005b5800012c7983 */ /* 0x000f220000300a00 */
[----:B------:R-:W0:Y:S01]  /*62840*/  S2R R43, SR_TID.X ;  /* 0x00000000002b7919 */ /* 0x000e220000002100 */
[----:B------:R-:W1:Y:S01]  /*62850*/  S2R R42, SR_TID.X ;  /* 0x00000000002a7919 */ /* 0x000e620000002100 */
[----:B0-----:R-:W-:Y:S01]  /*62860*/  LOP3.LUT R43, R43, 0x7, RZ, 0xc0, !PT ;  /* 0x000000072b2b7812 */ /* 0x001fe200078ec0ff */
[----:B-1----:R-:W-:-:S04]  /*62870*/  IMAD.SHL.U32 R41, R42, 0x2, RZ ;  /* 0x000000022a297824 */ /* 0x002fc800078e00ff */
[----:B------:R-:W-:Y:S02]  /*62880*/  IMAD R43, R43, 0x210, RZ ;  /* 0x000002102b2b7824 */ /* 0x000fe400078e02ff */
[----:B------:R-:W-:-:S03]  /*62890*/  IMAD.SHL.U32 R42, R42, 0x100, RZ ;  /* 0x000001002a2a7824 */ /* 0x000fc600078e00ff */
[----:B------:R-:W-:-:S04]  /*628a0*/  LOP3.LUT R43, R43, 0x10, R41, 0x78, !PT ;  /* 0x000000102b2b7812 */ /* 0x000fc800078e7829 */
[----:B------:R-:W-:-:S04]  /*628b0*/  LOP3.LUT R43, R43, 0x1000, R42, 0xf8, !PT ;  /* 0x000010002b2b7812 */ /* 0x000fc800078ef82a */
[----:B------:R-:W-:-:S06]  /*628c0*/  LOP3.LUT R43, R43, 0x40, RZ, 0x3c, !PT ;  /* 0x000000402b2b7812 */ /* 0x000fcc00078e3cff */
[----:B------:R-:W0:Y:S04]  /*628d0*/  LDSM.16.MT88.4 R40, [R43+UR5+0x4180] ;  /* 0x004180052b28783b */ /* 0x000e280008004200 */
[----:B------:R-:W-:Y:S04]  /*628e0*/  STL.64 [R1+0x5678], R54 ;  /* 0x0056783601007387 */ /* 0x000fe80000100a00 */
[----:B------:R1:W-:Y:S04]  /*628f0*/  STL.64 [R1+0x5670], R52 ;  /* 0x0056703401007387 */ /* 0x0003e80000100a00 */
[----:B-1----:R-:W2:Y:S04]  /*62900*/  LDL.LU R52, [R1+0xc00] ;  /* 0x000c000001347983 */ /* 0x002ea80000300800 */
[----:B------:R-:W2:Y:S04]  /*62910*/  LDL.LU R53, [R1+0xc04] ;  /* 0x000c040001357983 */ /* 0x000ea80000300800 */
[----:B------:R-:W2:Y:S04]  /*62920*/  LDL.LU R54, [R1+0xc08] ;  /* 0x000c080001367983 */ /* 0x000ea80000300800 */
[----:B------:R-:W2:Y:S04]  /*62930*/  LDL.LU R55, [R1+0xc0c] ;  /* 0x000c0c0001377983 */ /* 0x000ea80000300800 */
[----:B0-----:R-:W-:Y:S04]  /*62940*/  STL.64 [R1+0x5a80], R42 ;  /* 0x005a802a01007387 */ /* 0x001fe80000100a00 */
        /* <DEDUP_REMOVED lines=19> */
[----:B0-----:R-:W4:Y:S04]  /*62a80*/  LDL.LU R8, [R1+0xc20] ;  /* 0x000c200001087983 */ /* 0x001f280000300800 */
[----:B------:R-:W4:Y:S04]  /*62a90*/  LDL.LU R9, [R1+0xc24] ;  /* 0x000c240001097983 */ /* 0x000f280000300800 */
[----:B------:R-:W4:Y:S04]  /*62aa0*/  LDL.LU R10, [R1+0xc28] ;  /* 0x000c2800010a7983 */ /* 0x000f280000300800 */
[----:B------:R-:W4:Y:S01]  /*62ab0*/  LDL.LU R11, [R1+0xc2c] ;  /* 0x000c2c00010b7983 */ /* 0x000f220000300800 */
[----:B------:R-:W-:-:S15]  /*62ac0*/  HMMA.16816.F32 R48, R44, R12, R48 ;  /* 0x0000000c2c30723c */ /* 0x000fde0000001830 */
[----:B------:R-:W-:-:S08]  /*62ad0*/  NOP ;  /* 0x0000000000007918 */ /* 0x000fd00000000000 */
[----:B------:R-:W-:Y:S04]  /*62ae0*/  STL.64 [R1+0x1a0], R48 ;  /* 0x0001a03001007387 */ /* 0x000fe80000100a00 */
[----:B------:R0:W-:Y:S04]  /*62af0*/  STL.64 [R1+0x1a8], R50 ;  /* 0x0001a83201007387 */ /* 0x0001e80000100a00 */
[----:B0-----:R-:W3:Y:S04]  /*62b00*/  LDL.LU.64 R50, [R1+0x5b30] ;  /* 0x005b300001327983 */ /* 0x001ee80000300a00 */
[----:B------:R-:W3:Y:S04]  /*62b10*/  LDL.LU.64 R48, [R1+0x5b28] ;  /* 0x005b280001307983 */ /* 0x000ee80000300a00 */
[----:B------:R-:W-:Y:S04]  /*62b20*/  STL.64 [R1+0x5b10], R14 ;  /* 0x005b100e01007387 */ /* 0x000fe80000100a00 */
[----:B------:R2:W-:Y:S02]  /*62b30*/  STL.64 [R1+0x5b08], R12 ;  /* 0x005b080c01007387 */ /* 0x0005e40000100a00 */
[C---:B--2---:R-:W-:Y:S06]  /*62b40*/  HMMA.16816.F32 R12, R44.reuse, R20, R40 ;  /* 0x000000142c0c723c */ /* 0x044fec0000001828 */
[----:B----4-:R-:W-:-:S15]  /*62b50*/  HMMA.16816.F32 R8, R44, R16, R8 ;  /* 0x000000102c08723c */ /* 0x010fde0000001808 */
[----:B------:R-:W-:-:S08]  /*62b60*/  NOP ;  /* 0x0000000000007918 */ /* 0x000fd00000000000 */
[----:B------:R-:W-:Y:S04]  /*62b70*/  STL.64 [R1+0x190], R8 ;  /* 0x0001900801007387 */ /* 0x000fe80000100a00 */
[----:B------:R0:W-:Y:S02]  /*62b80*/  STL.64 [R1+0x198], R10 ;  /* 0x0001980a01007387 */ /* 0x0001e40000100a00 */
[C---:B0-----:R-:W-:Y:S02]  /*62b90*/  HMMA.16816.F32 R8, R44.reuse, R24, R52 ;  /* 0x000000182c08723c */ /* 0x041fe40000001834 */
[----:B------:R-:W-:Y:S04]  /*62ba0*/  STL.64 [R1+0x5b00], R26 ;  /* 0x005b001a01007387 */ /* 0x000fe80000100a00 */
[----:B------:R-:W-:Y:S04]  /*62bb0*/  STL.64 [R1+0x180], R12 ;  /* 0x0001800c01007387 */ /* 0x000fe80000100a00 */
[----:B------:R-:W-:Y:S04]  /*62bc0*/  STL.64 [R1+0x188], R14 ;  /* 0x0001880e01007387 */ /* 0x000fe80000100a00 */
[----:B------:R-:W-:Y:S09]  /*62bd0*/  STL.64 [R1+0x5af8], R24 ;  /* 0x005af81801007387 */ /* 0x000ff20000100a00 */
[----:B------:R-:W-:Y:S04]  /*62be0*/  STL.64 [R1+0x3c0], R8 ;  /* 0x0003c00801007387 */ /* 0x000fe80000100a00 */
[----:B------:R0:W-:Y:S02]  /*62bf0*/  STL.64 [R1+0x3c8], R10 ;  /* 0x0003c80a01007387 */ /* 0x0001e40000100a00 */
[----:B0-----:R-:W-:Y:S02]  /*62c00*/  HMMA.16816.F32 R8, R44, R28, R56 ;  /* 0x0000001c2c08723c */ /* 0x001fe40000001838 */
[----:B------:R-:W-:Y:S04]  /*62c10*/  STL.64 [R1+0x5af0], R30 ;  /* 0x005af01e01007387 */ /* 0x000fe80000100a00 */
[----:B------:R-:W-:-:S15]  /*62c20*/  STL.64 [R1+0x5ae8], R28 ;  /* 0x005ae81c01007387 */ /* 0x000fde0000100a00 */
[----:B------:R-:W-:-:S02]  /*62c30*/  NOP ;  /* 0x0000000000007918 */ /* 0x000fc40000000000 */
[----:B------:R-:W-:Y:S04]  /*62c40*/  STL.64 [R1+0x3b0], R8 ;  /* 0x0003b00801007387 */ /* 0x000fe80000100a00 */
[----:B------:R3:W-:Y:S02]  /*62c50*/  STL.64 [R1+0x3b8], R10 ;  /* 0x0003b80a01007387 */ /* 0x0007e40000100a00 */
[----:B---3--:R-:W-:Y:S02]  /*62c60*/  HMMA.16816.F32 R8, R44, R32, R36 ;  /* 0x000000202c08723c */ /* 0x008fe40000001824 */
[----:B------:R-:W-:Y:S04]  /*62c70*/  STL.64 [R1+0x5ae0], R34 ;  /* 0x005ae02201007387 */ /* 0x000fe80000100a00 */
[----:B------:R-:W-:-:S15]  /*62c80*/  STL.64 [R1+0x5ad8], R32 ;  /* 0x005ad82001007387 */ /* 0x000fde0000100a00 */
[----:B------:R-:W-:-:S02]  /*62c90*/  NOP ;  /* 0x0000000000007918 */ /* 0x000fc40000000000 */
[----:B------:R-:W-:Y:S04]  /*62ca0*/  STL.64 [R1+0x170], R8 ;  /* 0x0001700801007387 */ /* 0x000fe80000100a00 */
[----:B------:R-:W-:Y:S04]  /*62cb0*/  STL.64 [R1+0x178], R10 ;  /* 0x0001780a01007387 */ /* 0x000fe80000100a00 */
        /* <DEDUP_REMOVED lines=50> */
[----:B------:R-:W0:Y:S02]  /*62fe0*/  S2R R43, SR_TID.X ;  /* 0x00000000002b7919 */ /* 0x000e240000002100 */
[C---:B0-----:R-:W-:Y:S01]  /*62ff0*/  LOP3.LUT R42, R43.reuse, 0x7, RZ, 0xc0, !PT ;  /* 0x000000072b2a7812 */ /* 0x041fe200078ec0ff */
[----:B------:R-:W-:-:S04]  /*63000*/  IMAD.SHL.U32 R41, R43, 0x2, RZ ;  /* 0x000000022b297824 */ /* 0x000fc800078e00ff */
[----:B------:R-:W-:Y:S02]  /*63010*/  IMAD R42, R42, 0x210, RZ ;  /* 0x000002102a2a7824 */ /* 0x000fe400078e02ff */
[----:B------:R-:W-:-:S03]  /*63020*/  IMAD.SHL.U32 R43, R43, 0x100, RZ ;  /* 0x000001002b2b7824 */ /* 0x000fc600078e00ff */
[----:B------:R-:W-:-:S04]  /*63030*/  LOP3.LUT R47, R42, 0x10, R41, 0x78, !PT ;  /* 0x000000102a2f7812 */ /* 0x000fc800078e7829 */
[----:B------:R-:W-:-:S04]  /*63040*/  LOP3.LUT R47, R47, 0x1000, R43, 0xf8, !PT ;  /* 0x000010002f2f7812 */ /* 0x000fc800078ef82b */
[----:B------:R-:W-:-:S06]  /*63050*/  LOP3.LUT R47, R47, 0x60, RZ, 0x3c, !PT ;  /* 0x000000602f2f7812 */ /* 0x000fcc00078e3cff */
[----:B------:R-:W0:Y:S01]  /*63060*/  LDSM.16.MT88.4 R44, [R47+UR5+0x4000] ;  /* 0x004000052f2c783b */ /* 0x000e220008004200 */
        /* <DEDUP_REMOVED lines=31> */
[----:B------:R0:W-:Y:S02]  /*63260*/  STL.64 [R1+0x4b8], R46 ;  /* 0x0004b82e01007387 */ /* 0x0001e40000100a00 */
[----:B0-----:R-:W-:Y:S02]  /*63270*/  HMMA.16816.F32 R44, R48, R16, R56 ;  /* 0x00000010302c723c */ /* 0x001fe40000001838 */
[----:B------:R-:W4:-:S15]  /*63280*/  LDL.LU R56, [R1+0x990] ;  /* 0x0009900001387983 */ /* 0x000f1e0000300800 */
[----:B------:R-:W-:-:S06]  /*63290*/  NOP ;  /* 0x0000000000007918 */ /* 0x000fcc0000000000 */
        /* <DEDUP_REMOVED lines=29> */
[----:B------:R-:W-:Y:S04]  /*63470*/  STL.64 [R1+0x4f0], R48 ;  /* 0x0004f03001007387 */ /* 0x000fe80000100a00 */
[----:B------:R-:W-:Y:S01]  /*63480*/  STL.64 [R1+0x4f8], R50 ;  /* 0x0004f83201007387 */ /* 0x000fe20000100a00 */
        /* <DEDUP_REMOVED lines=20> */
[----:B----4-:R-:W-:-:S15]  /*635d0*/  HMMA.16816.F32 R52, R36, R16, R52 ;  /* 0x000000102434723c */ /* 0x010fde0000001834 */
[----:B------:R-:W-:-:S08]  /*635e0*/  NOP ;  /* 0x0000000000007918 */ /* 0x000fd00000000000 */
[----:B------:R-:W-:Y:S04]  /*635f0*/  STL.64 [R1+0x5d0], R52 ;  /* 0x0005d03401007387 */ /* 0x000fe80000100a00 */
[----:B------:R4:W-:Y:S04]  /*63600*/  STL.64 [R1+0x5d8], R54 ;  /* 0x0005d83601007387 */ /* 0x0009e80000100a00 */
[----:B----4-:R-:W4:Y:S04]  /*63610*/  LDL.LU.64 R54, [R1+0x5a90] ;  /* 0x005a900001367983 */ /* 0x010f280000300a00 */
[----:B------:R-:W4:Y:S01]  /*63620*/  LDL.LU.64 R52, [R1+0x5a88] ;  /* 0x005a880001347983 */ /* 0x000f220000300a00 */
[----:B0-----:R-:W-:Y:S01]  /*63630*/  LOP3.LUT R51, R51, 0x7, RZ, 0xc0, !PT ;  /* 0x0000000733337812 */ /* 0x001fe200078ec0ff */
[----:B-1----:R-:W-:-:S04]  /*63640*/  IMAD.SHL.U32 R49, R50, 0x2, RZ ;  /* 0x0000000232317824 */ /* 0x002fc800078e00ff */
[----:B------:R-:W-:Y:S02]  /*63650*/  IMAD R51, R51, 0x210, RZ ;  /* 0x0000021033337824 */ /* 0x000fe400078e02ff */
[----:B------:R-:W-:-:S03]  /*63660*/  IMAD.SHL.U32 R50, R50, 0x100, RZ ;  /* 0x0000010032327824 */ /* 0x000fc600078e00ff */
[----:B------:R-:W-:-:S04]  /*63670*/  LOP3.LUT R51, R51, 0x10, R49, 0x78, !PT ;  /* 0x0000001033337812 */ /* 0x000fc800078e7831 */
[----:B------:R-:W-:-:S04]  /*63680*/  LOP3.LUT R51, R51, 0x1000, R50, 0xf8, !PT ;  /* 0x0000100033337812 */ /* 0x000fc800078ef832 */
[----:B------:R-:W-:-:S06]  /*63690*/  LOP3.LUT R51, R51, 0x60, RZ, 0x3c, !PT ;  /* 0x0000006033337812 */ /* 0x000fcc00078e3cff */
[----:B------:R-:W0:Y:S01]  /*636a0*/  LDSM.16.MT88.4 R48, [R51+UR5+0x4080] ;  /* 0x004080053330783b */ /* 0x000e220008004200 */
        /* <DEDUP_REMOVED lines=10> */
[----:B------:R-:W2:Y:S01]  /*63750*/  LDL.LU.64 R40, [R1+0x5a78] ;  /* 0x005a780001287983 */ /* 0x000ea20000300a00 */
[----:B----4-:R-:W-:-:S15]  /*63760*/  HMMA.16816.F32 R52, R36, R24, R52 ;  /* 0x000000182434723c */ /* 0x010fde0000001834 */
[----:B------:R-:W-:-:S08]  /*63770*/  NOP ;  /* 0x0000000000007918 */ /* 0x000fd00000000000 */
[----:B------:R0:W-:Y:S04]  /*63780*/  STL.64 [R1+0x5f0], R52 ;  /* 0x0005f03401007387 */ /* 0x0001e80000100a00 */
[----:B------:R1:W-:Y:S04]  /*63790*/  STL.64 [R1+0x5f8], R54 ;  /* 0x0005f83601007387 */ /* 0x0003e80000100a00 */
[----:B0-----:R-:W4:Y:S04]  /*637a0*/  LDL.LU R52, [R1+0x640] ;  /* 0x0006400001347983 */ /* 0x001f280000300800 */
[----:B------:R-:W4:Y:S04]  /*637b0*/  LDL.LU R53, [R1+0x644] ;  /* 0x0006440001357983 */ /* 0x000f280000300800 */
[----:B-1----:R-:W4:Y:S04]  /*637c0*/  LDL.LU R54, [R1+0x648] ;  /* 0x0006480001367983 */ /* 0x002f280000300800 */
[----:B------:R-:W4:Y:S04]  /*637d0*/  LDL.LU R55, [R1+0x64c] ;  /* 0x00064c0001377983 */ /* 0x000f280000300800 */
[----:B------:R-:W-:Y:S04]  /*637e0*/  STL.64 [R1+0x5a68], R26 ;  /* 0x005a681a01007387 */ /* 0x000fe80000100a00 */
[----:B------:R0:W-:Y:S04]  /*637f0*/  STL.64 [R1+0x5a60], R24 ;  /* 0x005a601801007387 */ /* 0x0001e80000100a00 */
[----:B0-----:R-:W4:Y:S04]  /*63800*/  LDL.LU R24, [R1+0x600] ;  /* 0x0006000001187983 */ /* 0x001f280000300800 */
[----:B------:R-:W4:Y:S04]  /*63810*/  LDL.LU R25, [R1+0x604] ;  /* 0x0006040001197983 */ /* 0x000f280000300800 */
[----:B------:R-:W4:Y:S04]  /*63820*/  LDL.LU R26, [R1+0x608] ;  /* 0x00060800011a7983 */ /* 0x000f280000300800 */
[----:B------:R-:W4:Y:S01]  /*63830*/  LDL.LU R27, [R1+0x60c] ;  /* 0x00060c00011b7983 */ /* 0x000f220000300800 */
[----:B------:R-:W-:-:S15]  /*63840*/  HMMA.16816.F32 R56, R36, R28, R56 ;  /* 0x0000001c2438723c */ /* 0x000fde0000001838 */
[----:B------:R-:W-:-:S08]  /*63850*/  NOP ;  /* 0x0000000000007918 */ /* 0x000fd00000000000 */
[----:B------:R0:W-:Y:S04]  /*63860*/  STL.64 [R1+0x610], R56 ;  /* 0x0006103801007387 */ /* 0x0001e80000100a00 */
[----:B------:R1:W-:Y:S04]  /*63870*/  STL.64 [R1+0x618], R58 ;  /* 0x0006183a01007387 */ /* 0x0003e80000100a00 */
[----:B0-----:R-:W4:Y:S04]  /*63880*/  LDL.LU R56, [R1+0x650] ;  /* 0x0006500001387983 */ /* 0x001f280000300800 */
[----:B------:R-:W4:Y:S04]  /*63890*/  LDL.LU R57, [R1+0x654] ;  /* 0x0006540001397983 */ /* 0x000f280000300800 */
[----:B-1----:R-:W4:Y:S04]  /*638a0*/  LDL.LU R58, [R1+0x658] ;  /* 0x00065800013a7983 */ /* 0x002f280000300800 */
[----:B------:R-:W4:Y:S04]  /*638b0*/  LDL.LU R59, [R1+0x65c] ;  /* 0x00065c00013b7983 */ /* 0x000f280000300800 */
[----:B---3--:R-:W-:Y:S04]  /*638c0*/  STL.64 [R1+0x5a58], R30 ;  /* 0x005a581e01007387 */ /* 0x008fe80000100a00 */
[----:B------:R0:W-:Y:S04]  /*638d0*/  STL.64 [R1+0x5a50], R28 ;  /* 0x005a501c01007387 */ /* 0x0001e80000100a00 */
[----:B--2---:R-:W-:Y:S04]  /*638e0*/  STL.64 [R1+0x5a48], R34 ;  /* 0x005a482201007387 */ /* 0x004fe80000100a00 */
[----:B------:R1:W-:Y:S01]  /*638f0*/  STL.64 [R1+0x5a40], R32 ;  /* 0x005a402001007387 */ /* 0x0003e20000100a00 */
[----:B0-----:R-:W-:Y:S06]  /*63900*/  HMMA.16816.F32 R28, R40, R4, R48 ;  /* 0x00000004281c723c */ /* 0x001fec0000001830 */
[----:B----4-:R-:W-:-:S15]  /*63910*/  HMMA.16816.F32 R24, R36, R32, R24 ;  /* 0x000000202418723c */ /* 0x010fde0000001818 */
[----:B------:R-:W-:-:S08]  /*63920*/  NOP ;  /* 0x0000000000007918 */ /* 0x000fd00000000000 */
[----:B------:R-:W-:Y:S04]  /*63930*/  STL.64 [R1+0x600], R24 ;  /* 0x0006001801007387 */ /* 0x000fe80000100a00 */
[----:B------:R0:W-:Y:S04]  /*63940*/  STL.64 [R1+0x608], R26 ;  /* 0x0006081a01007387 */ /* 0x0001e80000100a00 */
[----:B-1----:R-:W2:Y:S01]  /*63950*/  LDL.LU R32, [R1+0x690] ;  /* 0x0006900001207983 */ /* 0x002ea20000300800 */
[----:B0-----:R-:W-:Y:S03]  /*63960*/  HMMA.16816.F32 R24, R40, R8, R44 ;  /* 0x000000082818723c */ /* 0x001fe6000000182c */
[----:B------:R0:W-:Y:S04]  /*63970*/  STL.64 [R1+0x620], R28 ;  /* 0x0006201c01007387 */ /* 0x0001e80000100a00 */
[----:B------:R1:W-:-:S15]  /*63980*/  STL.64 [R1+0x628], R30 ;  /* 0x0006281e01007387 */ /* 0x0003de0000100a00 */
[----:B------:R-:W-:-:S01]  /*63990*/  NOP ;  /* 0x0000000000007918 */ /* 0x000fc20000000000 */
[----:B------:R3:W-:Y:S04]  /*639a0*/  STL.64 [R1+0x630], R24 ;  /* 0x0006301801007387 */ /* 0x0007e80000100a00 */
[----:B------:R4:W-:Y:S04]  /*639b0*/  STL.64 [R1+0x638], R26 ;  /* 0x0006381a01007387 */ /* 0x0009e80000100a00 */
[----:B------:R-:W2:Y:S04]  /*639c0*/  LDL.LU R33, [R1+0x694] ;  /* 0x0006940001217983 */ /* 0x000ea80000300800 */
[----:B------:R-:W2:Y:S04]  /*639d0*/  LDL.LU R34, [R1+0x698] ;  /* 0x0006980001227983 */ /* 0x000ea80000300800 */
[----:B------:R-:W2:Y:S04]  /*639e0*/  LDL.LU R35, [R1+0x69c] ;  /* 0x00069c0001237983 */ /* 0x000ea80000300800 */
[----:B0-----:R-:W2:Y:S04]  /*639f0*/  LDL.LU R28, [R1+0x670] ;  /* 0x00067000011c7983 */ /* 0x001ea80000300800 */
[----:B------:R-:W2:Y:S04]  /*63a00*/  LDL.LU R29, [R1+0x674] ;  /* 0x00067400011d7983 */ /* 0x000ea80000300800 */
[----:B-1----:R-:W2:Y:S04]  /*63a10*/  LDL.LU R30, [R1+0x678] ;  /* 0x00067800011e7983 */ /* 0x002ea80000300800 */
[----:B------:R-:W2:Y:S04]  /*63a20*/  LDL.LU R31, [R1+0x67c] ;  /* 0x00067c00011f7983 */ /* 0x000ea80000300800 */
[----:B---3--:R-:W3:Y:S04]  /*63a30*/  LDL.LU R24, [R1+0x660] ;  /* 0x0006600001187983 */ /* 0x008ee80000300800 */
[----:B------:R-:W3:Y:S04]  /*63a40*/  LDL.LU R25, [R1+0x664] ;  /* 0x0006640001197983 */ /* 0x000ee80000300800 */
[----:B----4-:R-:W3:Y:S04]  /*63a50*/  LDL.LU R26, [R1+0x668] ;  /* 0x00066800011a7983 */ /* 0x010ee80000300800 */
[----:B------:R-:W3:Y:S01]  /*63a60*/  LDL.LU R27, [R1+0x66c] ;  /* 0x00066c00011b7983 */ /* 0x000ee20000300800 */
[C---:B------:R-:W-:Y:S03]  /*63a70*/  HMMA.16816.F32 R36, R40.reuse, R12, R52 ;  /* 0x0000000c2824723c */ /* 0x040fe60000001834 */
[----:B------:R-:W4:Y:S04]  /*63a80*/  LDL.LU R44, [R1+0x680] ;  /* 0x00068000012c7983 */ /* 0x000f280000300800 */
[----:B------:R-:W4:Y:S04]  /*63a90*/  LDL.LU R45, [R1+0x684] ;  /* 0x00068400012d7983 */ /* 0x000f280000300800 */
[----:B------:R-:W4:Y:S04]  /*63aa0*/  LDL.LU R46, [R1+0x688] ;  /* 0x00068800012e7983 */ /* 0x000f280000300800 */
[----:B------:R-:W4:Y:S04]  /*63ab0*/  LDL.LU R47, [R1+0x68c] ;  /* 0x00068c00012f7983 */ /* 0x000f280000300800 */
[----:B------:R-:W-:Y:S04]  /*63ac0*/  STL.64 [R1+0x5a28], R10 ;  /* 0x005a280a01007387 */ /* 0x000fe80000100a00 */
[----:B------:R0:W-:Y:S04]  /*63ad0*/  STL.64 [R1+0x5a20], R8 ;  /* 0x005a200801007387 */ /* 0x0001e80000100a00 */
[----:B0-----:R-:W4:Y:S04]  /*63ae0*/  LDL.LU R8, [R1+0x6e0] ;  /* 0x0006e00001087983 */ /* 0x001f280000300800 */
[----:B------:R-:W-:Y:S04]  /*63af0*/  STL.64 [R1+0x640], R36 ;  /* 0x0006402401007387 */ /* 0x000fe80000100a00 */
[----:B------:R0:W-:Y:S04]  /*63b00*/  STL.64 [R1+0x648], R38 ;  /* 0x0006482601007387 */ /* 0x0001e80000100a00 */
[----:B------:R-:W4:Y:S04]  /*63b10*/  LDL.LU R9, [R1+0x6e4] ;  /* 0x0006e40001097983 */ /* 0x000f280000300800 */
[----:B------:R-:W4:Y:S01]  /*63b20*/  LDL.LU R10, [R1+0x6e8] ;  /* 0x0006e800010a7983 */ /* 0x000f220000300800 */
[----:B0-----:R-:W-:Y:S01]  /*63b30*/  HMMA.16816.F32 R36, R40, R16, R56 ;  /* 0x000000102824723c */ /* 0x001fe20000001838 */
[----:B------:R-:W0:Y:S02]  /*63b40*/  S2R R59, SR_TID.X ;  /* 0x00000000003b7919 */ /* 0x000e240000002100 */
[----:B------:R-:W4:Y:S04]  /*63b50*/  LDL.LU R11, [R1+0x6ec] ;  /* 0x0006ec00010b7983 */ /* 0x000f280000300800 */
[----:B------:R-:W4:-:S15]  /*63b60*/  LDL.LU R48, [R1+0x6c0] ;  /* 0x0006c00001307983 */ /* 0x000f1e0000300800 */
[----:B------:R-:W-:-:S01]  /*63b70*/  NOP ;  /* 0x0000000000007918 */ /* 0x000fc20000000000 */
[----:B------:R-:W-:Y:S01]  /*63b80*/  STL.64 [R1+0x650], R36 ;  /* 0x0006502401007387 */ /* 0x000fe20000100a00 */
[C---:B0-----:R-:W-:Y:S01]  /*63b90*/  LOP3.LUT R58, R59.reuse, 0x7, RZ, 0xc0, !PT ;  /* 0x000000073b3a7812 */ /* 0x041fe200078ec0ff */
[----:B------:R-:W-:-:S04]  /*63ba0*/  IMAD.SHL.U32 R57, R59, 0x2, RZ ;  /* 0x000000023b397824 */ /* 0x000fc800078e00ff */
[----:B------:R-:W-:Y:S01]  /*63bb0*/  IMAD R58, R58, 0x210, RZ ;  /* 0x000002103a3a7824 */ /* 0x000fe200078e02ff */
[----:B------:R0:W-:Y:S01]  /*63bc0*/  STL.64 [R1+0x658], R38 ;  /* 0x0006582601007387 */ /* 0x0001e20000100a00 */
[----:B------:R-:W-:-:S03]  /*63bd0*/  IMAD.SHL.U32 R59, R59, 0x100, RZ ;  /* 0x000001003b3b7824 */ /* 0x000fc600078e00ff */
[----:B------:R-:W4:Y:S04]  /*63be0*/  LDL.LU R49, [R1+0x6c4] ;  /* 0x0006c40001317983 */ /* 0x000f280000300800 */
[----:B------:R-:W4:Y:S01]  /*63bf0*/  LDL.LU R50, [R1+0x6c8] ;  /* 0x0006c80001327983 */ /* 0x000f220000300800 */
[----:B0-----:R-:W-:-:S03]  /*63c00*/  LOP3.LUT R39, R58, 0x10, R57, 0x78, !PT ;  /* 0x000000103a277812 */ /* 0x001fc600078e7839 */
[----:B------:R-:W4:Y:S01]  /*63c10*/  LDL.LU R51, [R1+0x6cc] ;  /* 0x0006cc0001337983 */ /* 0x000f220000300800 */
[----:B------:R-:W-:-:S03]  /*63c20*/  LOP3.LUT R39, R39, 0x1000, R59, 0xf8, !PT ;  /* 0x0000100027277812 */ /* 0x000fc600078ef83b */
[----:B------:R-:W4:Y:S01]  /*63c30*/  LDL.LU R52, [R1+0xbd0] ;  /* 0x000bd00001347983 */ /* 0x000f220000300800 */
[----:B------:R-:W-:-:S03]  /*63c40*/  LOP3.LUT R39, R39, 0x60, RZ, 0x3c, !PT ;  /* 0x0000006027277812 */ /* 0x000fc600078e3cff */
[----:B------:R-:W4:Y:S01]  /*63c50*/  LDL.LU R53, [R1+0xbd4] ;  /* 0x000bd40001357983 */ /* 0x000f220000300800 */
[----:B------:R-:W-:-:S03]  /*63c60*/  IMAD.MOV.U32 R58, RZ, RZ, R61 ;  /* 0x000000ffff3a7224 */ /* 0x000fc600078e003d */
        /* <DEDUP_REMOVED lines=11> */
[----:B------:R-:W4:Y:S01]  /*63d20*/  LDL.LU R38, [R1+0xbe8] ;  /* 0x000be80001267983 */ /* 0x000f220000300800 */
        /* <DEDUP_REMOVED lines=20> */
[----:B------:R-:W3:Y:S01]  /*63e70*/  LDL.LU.64 R44, [R1+0x5a30] ;  /* 0x005a3000012c7983 */ /* 0x000ee20000300a00 */
[----:B------:R-:W-:-:S15]  /*63e80*/  IMAD.MOV.U32 R39, RZ, RZ, R61 ;  /* 0x000000ffff277224 */ /* 0x000fde00078e003d */
[----:B------:R-:W-:-:S01]  /*63e90*/  NOP ;  /* 0x0000000000007918 */ /* 0x000fc20000000000 */
[----:B------:R0:W-:Y:S01]  /*63ea0*/  STL.64 [R1+0x680], R40 ;  /* 0x0006802801007387 */ /* 0x0001e20000100a00 */
[----:B------:R-:W-:-:S03]  /*63eb0*/  IMAD.MOV.U32 R61, RZ, RZ, R43 ;  /* 0x000000ffff3d7224 */ /* 0x000fc600078e002b */
[----:B------:R1:W-:Y:S04]  /*63ec0*/  STL [R1+0x688], R42 ;  /* 0x0006882a01007387 */ /* 0x0003e80000100800 */
[----:B0-----:R-:W2:Y:S04]  /*63ed0*/  LDL.LU R40, [R1+0x6d0] ;  /* 0x0006d00001287983 */ /* 0x001ea80000300800 */
[----:B------:R-:W2:Y:S04]  /*63ee0*/  LDL.LU R41, [R1+0x6d4] ;  /* 0x0006d40001297983 */ /* 0x000ea80000300800 */
[----:B-1----:R-:W2:Y:S04]  /*63ef0*/  LDL.LU R42, [R1+0x6d8] ;  /* 0x0006d800012a7983 */ /* 0x002ea80000300800 */
[----:B------:R-:W2:Y:S04]  /*63f00*/  LDL.LU R43, [R1+0x6dc] ;  /* 0x0006dc00012b7983 */ /* 0x000ea80000300800 */
[----:B------:R-:W-:Y:S01]  /*63f10*/  STL [R1+0x55e8], R61 ;  /* 0x0055e83d01007387 */ /* 0x000fe20000100800 */
[----:B---3--:R-:W-:-:S15]  /*63f20*/  HMMA.16816.F32 R8, R44, R4, R8 ;  /* 0x000000042c08723c */ /* 0x008fde0000001808 */
[----:B------:R-:W-:-:S08]  /*63f30*/  NOP ;  /* 0x0000000000007918 */ /* 0x000fd00000000000 */
[----:B------:R-:W-:Y:S04]  /*63f40*/  STL.64 [R1+0x6e0], R8 ;  /* 0x0006e00801007387 */ /* 0x000fe80000100a00 */
[----:B------:R0:W-:Y:S04]  /*63f50*/  STL.64 [R1+0x6e8], R10 ;  /* 0x0006e80a01007387 */ /* 0x0001e80000100a00 */
[----:B0-----:R-:W3:Y:S04]  /*63f60*/  LDL.LU.64 R10, [R1+0x5a28] ;  /* 0x005a2800010a7983 */ /* 0x001ee80000300a00 */
[----:B------:R-:W2:Y:S01]  /*63f70*/  LDL.LU.64 R8, [R1+0x5a20] ;  /* 0x005a200001087983 */ /* 0x000ea20000300a00 */
[----:B------:R-:W-:-:S15]  /*63f80*/  HMMA.16816.F32 R48, R44, R12, R48 ;  /* 0x0000000c2c30723c */ /* 0x000fde0000001830 */
[----:B------:R-:W-:-:S09]  /*63f90*/  NOP ;  /* 0x0000000000007918 */ /* 0x000fd20000000000 */
[----:B------:R-:W-:Y:S01]  /*63fa0*/  IMAD.MOV.U32 R61, RZ, RZ, R51 ;  /* 0x000000ffff3d7224 */ /* 0x000fe200078e0033 */
[----:B--2---:R-:W-:Y:S01]  /*63fb0*/  HMMA.16816.F32 R40, R44, R8, R40 ;  /* 0x000000082c28723c */ /* 0x004fe20000001828 */
[----:B---3--:R-:W-:Y:S05]  /*63fc0*/  STL.64 [R1+0x5a00], R10 ;  /* 0x005a000a01007387 */ /* 0x008fea0000100a00 */
[----:B------:R0:W-:-:S15]  /*63fd0*/  STL.64 [R1+0x59f8], R8 ;  /* 0x0059f80801007387 */ /* 0x0001de0000100a00 */
[----:B------:R-:W-:-:S02]  /*63fe0*/  NOP ;  /* 0x0000000000007918 */ /* 0x000fc40000000000 */
[----:B------:R-:W-:Y:S04]  /*63ff0*/  STL.64 [R1+0x6d0], R40 ;  /* 0x0006d02801007387 */ /* 0x000fe80000100a00 */
[----:B------:R-:W-:Y:S04]  /*64000*/  STL.64 [R1+0x6d8], R42 ;  /* 0x0006d82a01007387 */ /* 0x000fe80000100a00 */
[----:B0-----:R-:W2:Y:S04]  /*64010*/  LDL.LU R8, [R1+0x6a0] ;  /* 0x0006a00001087983 */ /* 0x001ea80000300800 */
[----:B------:R-:W2:Y:S04]  /*64020*/  LDL.LU R9, [R1+0x6a4] ;  /* 0x0006a40001097983 */ /* 0x000ea80000300800 */
[----:B------:R-:W2:Y:S04]  /*64030*/  LDL.LU R10, [R1+0x6a8] ;  /* 0x0006a800010a7983 */ /* 0x000ea80000300800 */
[----:B------:R-:W2:Y:S04]  /*64040*/  LDL.LU R11, [R1+0x6ac] ;  /* 0x0006ac00010b7983 */ /* 0x000ea80000300800 */
[----:B------:R-:W-:Y:S04]  /*64050*/  STL.64 [R1+0x6c0], R48 ;  /* 0x0006c03001007387 */ /* 0x000fe80000100a00 */
[----:B------:R0:W-:Y:S04]  /*64060*/  STL [R1+0x6c8], R50 ;  /* 0x0006c83201007387 */ /* 0x0001e80000100800 */
[----:B0-----:R-:W3:Y:S04]  /*64070*/  LDL.LU.64 R50, [R1+0x5a18] ;  /* 0x005a180001327983 */ /* 0x001ee80000300a00 */
[----:B------:R-:W3:Y:S04]  /*64080*/  LDL.LU.64 R48, [R1+0x5a10] ;  /* 0x005a100001307983 */ /* 0x000ee80000300a00 */
[----:B------:R-:W-:Y:S04]  /*64090*/  STL.64 [R1+0x59f0], R14 ;  /* 0x0059f00e01007387 */ /* 0x000fe80000100a00 */
[----:B------:R0:W-:Y:S04]  /*640a0*/  STL.64 [R1+0x59e8], R12 ;  /* 0x0059e80c01007387 */ /* 0x0001e80000100a00 */
[----:B0-----:R-:W4:Y:S04]  /*640b0*/  LDL.LU R12, [R1+0x6b0] ;  /* 0x0006b000010c7983 */ /* 0x001f280000300800 */
[----:B------:R-:W4:Y:S04]  /*640c0*/  LDL.LU R13, [R1+0x6b4] ;  /* 0x0006b400010d7983 */ /* 0x000f280000300800 */
[----:B------:R-:W4:Y:S04]  /*640d0*/  LDL.LU R14, [R1+0x6b8] ;  /* 0x0006b800010e7983 */ /* 0x000f280000300800 */
[----:B------:R-:W4:Y:S01]  /*640e0*/  LDL.LU R15, [R1+0x6bc] ;  /* 0x0006bc00010f7983 */ /* 0x000f220000300800 */
        /* <DEDUP_REMOVED lines=21> */
[C---:B-1----:R-:W-:Y:S02]  /*64240*/  HMMA.16816.F32 R8, R44.reuse, R24, R36 ;  /* 0x000000182c08723c */ /* 0x042fe40000001824 */
[----:B0-----:R-:W-:Y:S04]  /*64250*/  STL.64 [R1+0x5968], R42 ;  /* 0x0059682a01007387 */ /* 0x001fe80000100a00 */
        /* <DEDUP_REMOVED lines=11> */
[----:B0-----:R-:W-:Y:S02]  /*64310*/  HMMA.16816.F32 R8, R44, R32, R56 ;  /* 0x000000202c08723c */ /* 0x001fe40000001838 */
[----:B------:R-:W-:Y:S04]  /*64320*/  STL.64 [R1+0x59a0], R34 ;  /* 0x0059a02201007387 */ /* 0x000fe80000100a00 */
[----:B------:R0:W-:Y:S04]  /*64330*/  STL.64 [R1+0x5998], R32 ;  /* 0x0059982001007387 */ /* 0x0001e80000100a00 */
[----:B------:R-:W1:-:S13]  /*64340*/  LDSM.16.MT88.4 R44, [R3+UR5+0x6000] ;  /* 0x00600005032c783b */ /* 0x000e5a0008004200 */
[----:B------:R2:W-:Y:S04]  /*64350*/  STL.64 [R1+0x700], R8 ;  /* 0x0007000801007387 */ /* 0x0005e80000100a00 */
[----:B------:R4:W-:Y:S04]  /*64360*/  STL.64 [R1+0x708], R10 ;  /* 0x0007080a01007387 */ /* 0x0009e80000100a00 */
[----:B------:R-:W3:Y:S04]  /*64370*/  LDL.LU R40, [R1+0x970] ;  /* 0x0009700001287983 */ /* 0x000ee80000300800 */
[----:B------:R-:W3:Y:S04]  /*64380*/  LDL.LU R41, [R1+0x974] ;  /* 0x0009740001297983 */ /* 0x000ee80000300800 */
[----:B------:R-:W3:Y:S04]  /*64390*/  LDL.LU R42, [R1+0x978] ;  /* 0x00097800012a7983 */ /* 0x000ee80000300800 */
        /* <DEDUP_REMOVED lines=17> */
[----:B--2---:R-:W2:Y:S04]  /*644b0*/  LDL.LU R8, [R1+0xab0] ;  /* 0x000ab00001087983 */ /* 0x004ea80000300800 */
[----:B------:R-:W2:Y:S04]  /*644c0*/  LDL.LU R9, [R1+0xab4] ;  /* 0x000ab40001097983 */ /* 0x000ea80000300800 */
[----:B----4-:R-:W2:Y:S04]  /*644d0*/  LDL.LU R10, [R1+0xab8] ;  /* 0x000ab800010a7983 */ /* 0x010ea80000300800 */
[----:B------:R-:W2:Y:S04]  /*644e0*/  LDL.LU R11, [R1+0xabc] ;  /* 0x000abc00010b7983 */ /* 0x000ea80000300800 */
        /* <DEDUP_REMOVED lines=12> */
[----:B------:R-:W-:-:S03]  /*645b0*/  IMAD.MOV.U32 R58, RZ, RZ, R2 ;  /* 0x000000ffff3a7224 */ /* 0x000fc600078e0002 */
[----:B---3--:R-:W-:Y:S04]  /*645c0*/  STL.64 [R1+0x5978], R42 ;  /* 0x0059782a01007387 */ /* 0x008fe80000100a00 */
[----:B------:R0:W-:Y:S04]  /*645d0*/  STL.64 [R1+0x5970], R40 ;  /* 0x0059702801007387 */ /* 0x0001e80000100a00 */
        /* <DEDUP_REMOVED lines=12> */
[C---:B--2---:R-:W-:Y:S03]  /*646a0*/  HMMA.16816.F32 R8, R48.reuse, R4, R8 ;  /* 0x000000043008723c */ /* 0x044fe60000001808 */
[----:B-1----:R-:W-:Y:S04]  /*646b0*/  STL.64 [R1+0x58d0], R46 ;  /* 0x0058d02e01007387 */ /* 0x002fe80000100a00 */
[----:B------:R0:W-:Y:S04]  /*646c0*/  STL.64 [R1+0x58c8], R44 ;  /* 0x0058c82c01007387 */ /* 0x0001e80000100a00 */
[----:B0-----:R-:W2:Y:S04]  /*646d0*/  LDL.LU R44, [R1+0x950] ;  /* 0x00095000012c7983 */ /* 0x001ea80000300800 */
[----:B------:R-:W2:Y:S04]  /*646e0*/  LDL.LU R45, [R1+0x954] ;  /* 0x00095400012d7983 */ /* 0x000ea80000300800 */
[----:B------:R-:W2:Y:S04]  /*646f0*/  LDL.LU R46, [R1+0x958] ;  /* 0x00095800012e7983 */ /* 0x000ea80000300800 */
        /* <DEDUP_REMOVED lines=33> */
[----:B------:R-:W2:Y:S01]  /*64910*/  LDL.LU.64 R28, [R1+0x59a8] ;  /* 0x0059a800011c7983 */ /* 0x000ea20000300a00 */
[----:B------:R-:W-:Y:S01]  /*64920*/  IMAD.MOV.U32 R47, RZ, RZ, R2 ;  /* 0x000000ffff2f7224 */ /* 0x000fe200078e0002 */
[----:B--2---:R-:W-:-:S15]  /*64930*/  HMMA.16816.F32 R32, R48, R28, R32 ;  /* 0x0000001c3020723c */ /* 0x004fde0000001820 */
[----:B------:R-:W-:-:S08]  /*64940*/  NOP ;  /* 0x0000000000007918 */ /* 0x000fd00000000000 */
[----:B------:R-:W-:Y:S01]  /*64950*/  STL [R1+0x790], R32 ;  /* 0x0007902001007387 */ /* 0x000fe20000100800 */
[----:B------:R-:W-:-:S03]  /*64960*/  IMAD.MOV.U32 R2, RZ, RZ, R33 ;  /* 0x000000ffff027224 */ /* 0x000fc600078e0021 */
[----:B------:R0:W-:Y:S04]  /*64970*/  STL.64 [R1+0x798], R34 ;  /* 0x0007982201007387 */ /* 0x0001e80000100a00 */
[----:B0-----:R-:W2:Y:S04]  /*64980*/  LDL.LU.64 R34, [R1+0x59a0] ;  /* 0x0059a00001227983 */ /* 0x001ea80000300a00 */
[----:B------:R-:W4:Y:S04]  /*64990*/  LDL.LU.64 R32, [R1+0x5998] ;  /* 0x0059980001207983 */ /* 0x000f280000300a00 */
[----:B------:R-:W-:Y:S01]  /*649a0*/  STL [R1+0x54f8], R2 ;  /* 0x0054f80201007387 */ /* 0x000fe20000100800 */
[----:B----4-:R-:W-:Y:S03]  /*649b0*/  HMMA.16816.F32 R48, R48, R32, R36 ;  /* 0x000000203030723c */ /* 0x010fe60000001824 */
[----:B------:R-:W4:Y:S04]  /*649c0*/  LDL.LU.64 R38, [R1+0x5990] ;  /* 0x0059900001267983 */ /* 0x000f280000300a00 */
[----:B------:R-:W4:-:S15]  /*649d0*/  LDL.LU.64 R36, [R1+0x5988] ;  /* 0x0059880001247983 */ /* 0x000f1e0000300a00 */
[----:B------:R-:W-:-:S01]  /*649e0*/  NOP ;  /* 0x0000000000007918 */ /* 0x000fc20000000000 */
[----:B------:R-:W-:Y:S04]  /*649f0*/  STL.64 [R1+0x780], R48 ;  /* 0x0007803001007387 */ /* 0x000fe80000100a00 */
[----:B------:R-:W-:Y:S04]  /*64a00*/  STL.64 [R1+0x788], R50 ;  /* 0x0007883201007387 */ /* 0x000fe80000100a00 */
[----:B------:R-:W0:Y:S04]  /*64a10*/  LDSM.16.MT88.4 R48, [R3+UR5+0x6080] ;  /* 0x006080050330783b */ /* 0x000e280008004200 */
[----:B0-----:R0:W-:Y:S04]  /*64a20*/  STL.64 [R1+0x5868], R50 ;  /* 0x0058683201007387 */ /* 0x0011e80000100a00 */
[----:B------:R1:W-:Y:S01]  /*64a30*/  STL.64 [R1+0x5860], R48 ;  /* 0x0058603001007387 */ /* 0x0003e20000100a00 */
[----:B0-----:R-:W-:-:S03]  /*64a40*/  IMAD.MOV.U32 R51, RZ, RZ, R10 ;  /* 0x000000ffff337224 */ /* 0x001fc600078e000a */
[----:B-1----:R-:W3:Y:S04]  /*64a50*/  LDL.LU R48, [R1+0x960] ;  /* 0x0009600001307983 */ /* 0x002ee80000300800 */
[----:B------:R-:W3:Y:S04]  /*64a60*/  LDL.LU R49, [R1+0x964] ;  /* 0x0009640001317983 */ /* 0x000ee80000300800 */
[----:B------:R-:W3:Y:S04]  /*64a70*/  LDL.LU R50, [R1+0x968] ;  /* 0x0009680001327983 */ /* 0x000ee80000300800 */
[----:B------:R-:W2:Y:S01]  /*64a80*/  LDL.LU R10, [R1+0x5980] ;  /* 0x00598000010a7983 */ /* 0x000ea20000300800 */
[----:B----4-:R-:W-:-:S15]  /*64a90*/  HMMA.16816.F32 R40, R36, R4, R40 ;  /* 0x000000042428723c */ /* 0x010fde0000001828 */
[----:B------:R-:W-:-:S08]  /*64aa0*/  NOP ;  /* 0x0000000000007918 */ /* 0x000fd00000000000 */
[----:B------:R-:W-:Y:S04]  /*64ab0*/  STL.64 [R1+0x7a0], R40 ;  /* 0x0007a02801007387 */ /* 0x000fe80000100a00 */
[----:B------:R0:W-:Y:S04]  /*64ac0*/  STL.64 [R1+0x7a8], R42 ;  /* 0x0007a82a01007387 */ /* 0x0001e80000100a00 */
[----:B0-----:R-:W4:Y:S04]  /*64ad0*/  LDL.LU.64 R42, [R1+0x5978] ;  /* 0x00597800012a7983 */ /* 0x001f280000300a00 */
[----:B------:R-:W4:Y:S01]  /*64ae0*/  LDL.LU.64 R40, [R1+0x5970] ;  /* 0x0059700001287983 */ /* 0x000f220000300a00 */
[----:B---3--:R-:W-:-:S15]  /*64af0*/  HMMA.16816.F32 R48, R36, R12, R48 ;  /* 0x0000000c2430723c */ /* 0x008fde0000001830 */
[----:B------:R-:W-:-:S09]  /*64b00*/  NOP ;  /* 0x0000000000007918 */ /* 0x000fd20000000000 */
[----:B------:R-:W-:Y:S01]  /*64b10*/  IMAD.MOV.U32 R2, RZ, RZ, R51 ;  /* 0x000000ffff027224 */ /* 0x000fe200078e0033 */
[----:B----4-:R-:W-:-:S15]  /*64b20*/  HMMA.16816.F32 R40, R36, R8, R40 ;  /* 0x000000082428723c */ /* 0x010fde0000001828 */
[----:B------:R-:W-:-:S08]  /*64b30*/  NOP ;  /* 0x0000000000007918 */ /* 0x000fd00000000000 */
[----:B------:R-:W-:Y:S04]  /*64b40*/  STL.64 [R1+0x7b0], R40 ;  /* 0x0007b02801007387 */ /* 0x000fe80000100a00 */
[----:B------:R0:W-:Y:S04]  /*64b50*/  STL.64 [R1+0x7b8], R42 ;  /* 0x0007b82a01007387 */ /* 0x0001e80000100a00 */
[----:B0-----:R-:W3:Y:S04]  /*64b60*/  LDL.LU.64 R42, [R1+0x5968] ;  /* 0x00596800012a7983 */ /* 0x001ee80000300a00 */
[----:B------:R-:W3:Y:S04]  /*64b70*/  LDL.LU.64 R40, [R1+0x5960] ;  /* 0x0059600001287983 */ /* 0x000ee80000300a00 */
[----:B--2---:R-:W-:Y:S04]  /*64b80*/  STL.64 [R1+0x5940], R10 ;  /* 0x0059400a01007387 */ /* 0x004fe80000100a00 */
[----:B------:R0:W-:Y:S02]  /*64b90*/  STL.64 [R1+0x5938], R8 ;  /* 0x0059380801007387 */ /* 0x0001e40000100a00 */
[C---:B0-----:R-:W-:Y:S02]  /*64ba0*/  HMMA.16816.F32 R8, R36.reuse, R16, R44 ;  /* 0x000000102408723c */ /* 0x041fe4000000182c */
[----:B------:R-:W-:Y:S04]  /*64bb0*/  STL.64 [R1+0x7c0], R48 ;  /* 0x0007c03001007387 */ /* 0x000fe80000100a00 */
[----:B------:R-:W-:Y:S04]  /*64bc0*/  STL [R1+0x7c8], R50 ;  /* 0x0007c83201007387 */ /* 0x000fe80000100800 */
        /* <DEDUP_REMOVED lines=14> */
[----:B------:R-:W-:-:S15]  /*64cb0*/  STL.64 [R1+0x58f8], R24 ;  /* 0x0058f81801007387 */ /* 0x000fde0000100a00 */
[----:B------:R-:W-:-:S02]  /*64cc0*/  NOP ;  /* 0x0000000000007918 */ /* 0x000fc40000000000 */
[----:B------:R-:W-:Y:S04]  /*64cd0*/  STL.64 [R1+0xc00], R8 ;  /* 0x000c000801007387 */ /* 0x000fe80000100a00 */
[----:B------:R-:W-:Y:S04]  /*64ce0*/  STL.64 [R1+0xc08], R10 ;  /* 0x000c080a01007387 */ /* 0x000fe80000100a00 */
[----:B------:R-:W2:Y:S04]  /*64cf0*/  LDL.LU R48, [R1+0x1f0] ;  /* 0x0001f00001307983 */ /* 0x000ea80000300800 */
        /* <DEDUP_REMOVED lines=51> */
[----:B------:R-:W2:Y:S04]  /*65030*/  LDL.LU R46, [R1+0x4a8] ;  /* 0x0004a800012e7983 */ /* 0x000ea80000300800 */
[----:B------:R-:W2:Y:S01]  /*65040*/  LDL.LU R47, [R1+0x4ac] ;  /* 0x0004ac00012f7983 */ /* 0x000ea20000300800 */
[C---:B----4-:R-:W-:Y:S06]  /*65050*/  HMMA.16816.F32 R52, R36.reuse, R28, R52 ;  /* 0x0000001c2434723c */ /* 0x050fec0000001834 */
[----:B------:R-:W-:Y:S01]  /*65060*/  HMMA.16816.F32 R36, R36, R32, R56 ;  /* 0x000000202424723c */ /* 0x000fe20000001838 */
[----:B------:R-:W-:Y:S04]  /*65070*/  STL.64 [R1+0x58b0], R50 ;  /* 0x0058b03201007387 */ /* 0x000fe80000100a00 */
[----:B------:R0:W-:Y:S04]  /*65080*/  STL.64 [R1+0x58a8], R48 ;  /* 0x0058a83001007387 */ /* 0x0001e80000100a00 */
[----:B0-----:R-:W3:Y:S04]  /*65090*/  LDL.LU R48, [R1+0x220] ;  /* 0x0002200001307983 */ /* 0x001ee80000300800 */
[----:B------:R-:W3:Y:S04]  /*650a0*/  LDL.LU R49, [R1+0x224] ;  /* 0x0002240001317983 */ /* 0x000ee80000300800 */
[----:B------:R-:W3:Y:S04]  /*650b0*/  LDL.LU R50, [R1+0x228] ;  /* 0x0002280001327983 */ /* 0x000ee80000300800 */
[----:B------:R-:W3:Y:S04]  /*650c0*/  LDL.LU R51, [R1+0x22c] ;  /* 0x00022c0001337983 */ /* 0x000ee80000300800 */
[----:B------:R0:W-:Y:S04]  /*650d0*/  STL.64 [R1+0xbd0], R52 ;  /* 0x000bd03401007387 */ /* 0x0001e80000100a00 */
[----:B------:R1:W-:Y:S01]  /*650e0*/  STL.64 [R1+0xbd8], R54 ;  /* 0x000bd83601007387 */ /* 0x0003e20000100a00 */
[----:B------:R-:W-:-:S03]  /*650f0*/  IMAD.MOV.U32 R56, RZ, RZ, R30 ;  /* 0x000000ffff387224 */ /* 0x000fc600078e001e */
[----:B0-----:R-:W4:Y:S04]  /*65100*/  LDL.LU R52, [R1+0x450] ;  /* 0x0004500001347983 */ /* 0x001f280000300800 */
[----:B------:R-:W-:Y:S04]  /*65110*/  STL.64 [R1+0x880], R36 ;  /* 0x0008802401007387 */ /* 0x000fe80000100a00 */
[----:B------:R-:W-:Y:S01]  /*65120*/  STL.64 [R1+0x888], R38 ;  /* 0x0008882601007387 */ /* 0x000fe20000100a00 */
[----:B------:R-:W-:-:S03]  /*65130*/  IMAD.MOV.U32 R57, RZ, RZ, R6 ;  /* 0x000000ffff397224 */ /* 0x000fc600078e0006 */
[----:B------:R-:W4:Y:S01]  /*65140*/  LDL.LU R53, [R1+0x454] ;  /* 0x0004540001357983 */ /* 0x000f220000300800 */
[----:B------:R-:W-:-:S03]  /*65150*/  IMAD.MOV.U32 R58, RZ, RZ, R7 ;  /* 0x000000ffff3a7224 */ /* 0x000fc600078e0007 */
[----:B-1----:R-:W4:Y:S04]  /*65160*/  LDL.LU R54, [R1+0x458] ;  /* 0x0004580001367983 */ /* 0x002f280000300800 */
[----:B------:R-:W4:Y:S04]  /*65170*/  LDL.LU R55, [R1+0x45c] ;  /* 0x00045c0001377983 */ /* 0x000f280000300800 */
[----:B------:R-:W2:Y:S04]  /*65180*/  LDL.LU R30, [R1+0x595c] ;  /* 0x00595c00011e7983 */ /* 0x000ea80000300800 */
[----:B------:R-:W3:Y:S04]  /*65190*/  LDL.LU R6, [R1+0x5958] ;  /* 0x0059580001067983 */ /* 0x000ee80000300800 */
[----:B------:R-:W4:Y:S04]  /*651a0*/  LDL.LU R7, [R1+0x5954] ;  /* 0x0059540001077983 */ /* 0x000f280000300800 */
[----:B------:R-:W0:Y:S01]  /*651b0*/  LDSM.16.MT88.4 R36, [R3+UR5+0x6100] ;  /* 0x006100050324783b */ /* 0x000e220008004200 */
[----:B------:R-:W-:Y:S03]  /*651c0*/  HMMA.16816.F32 R8, R40, R4, R8 ;  /* 0x000000042808723c */ /* 0x000fe60000001808 */
[----:B------:R-:W4:Y:S04]  /*651d0*/  LDL.LU R59, [R1+0x44c] ;  /* 0x00044c00013b7983 */ /* 0x000f280000300800 */
[----:B0-----:R-:W-:Y:S04]  /*651e0*/  STL.64 [R1+0x5840], R38 ;  /* 0x0058402601007387 */ /* 0x001fe80000100a00 */
[----:B------:R0:W-:Y:S04]  /*651f0*/  STL.64 [R1+0x5838], R36 ;  /* 0x0058382401007387 */ /* 0x0001e80000100a00 */
[----:B0-----:R-:W4:Y:S01]  /*65200*/  LDL.LU R36, [R1+0x460] ;  /* 0x0004600001247983 */ /* 0x001f220000300800 */
[----:B--2---:R-:W-:-:S03]  /*65210*/  IMAD.MOV.U32 R37, RZ, RZ, R30 ;  /* 0x000000ffff257224 */ /* 0x004fc600078e001e */
[----:B------:R-:W2:Y:S01]  /*65220*/  LDL.LU R30, [R1+0x5950] ;  /* 0x00595000011e7983 */ /* 0x000ea20000300800 */
[----:B---3--:R-:W-:-:S03]  /*65230*/  IMAD.MOV.U32 R38, RZ, RZ, R6 ;  /* 0x000000ffff267224 */ /* 0x008fc600078e0006 */
[----:B------:R-:W3:Y:S01]  /*65240*/  LDL.LU R6, [R1+0x594c] ;  /* 0x00594c0001067983 */ /* 0x000ee20000300800 */
[----:B----4-:R-:W-:-:S03]  /*65250*/  IMAD.MOV.U32 R39, RZ, RZ, R7 ;  /* 0x000000ffff277224 */ /* 0x010fc600078e0007 */
        /* <DEDUP_REMOVED lines=46> */
[----:B------:R1:W-:Y:S01]  /*65540*/  STL.64 [R1+0x818], R42 ;  /* 0x0008182a01007387 */ /* 0x0003e20000100a00 */
[----:B0-----:R-:W-:-:S03]  /*65550*/  IMAD.MOV.U32 R40, RZ, RZ, R11 ;  /* 0x000000ffff287224 */ /* 0x001fc600078e000b */
[----:B------:R-:W4:Y:S01]  /*65560*/  LDL.LU R11, [R1+0x58c4] ;  /* 0x0058c400010b7983 */ /* 0x000f220000300800 */
[----:B------:R-:W-:Y:S02]  /*65570*/  IMAD.MOV.U32 R41, RZ, RZ, R19 ;  /* 0x000000ffff297224 */ /* 0x000fe400078e0013 */
[----:B-1----:R-:W-:Y:S01]  /*65580*/  IMAD.MOV.U32 R42, RZ, RZ, R14 ;  /* 0x000000ffff2a7224 */ /* 0x002fe200078e000e */
[----:B------:R-:W2:Y:S01]  /*65590*/  LDL.LU R19, [R1+0x58c0] ;  /* 0x0058c00001137983 */ /* 0x000ea20000300800 */
[----:B------:R-:W-:-:S03]  /*655a0*/  IMAD.MOV.U32 R43, RZ, RZ, R15 ;  /* 0x000000ffff2b7224 */ /* 0x000fc600078e000f */
[----:B------:R-:W2:Y:S04]  /*655b0*/  LDL.LU R14, [R1+0x58bc] ;  /* 0x0058bc00010e7983 */ /* 0x000ea80000300800 */
[----:B------:R-:W2:Y:S01]  /*655c0*/  LDL.LU R15, [R1+0x58b8] ;  /* 0x0058b800010f7983 */ /* 0x000ea20000300800 */
[----:B---3--:R-:W-:-:S15]  /*655d0*/  HMMA.16816.F32 R48, R44, R6, R48 ;  /* 0x000000062c30723c */ /* 0x008fde0000001830 */
        /* <DEDUP_REMOVED lines=9> */
[----:B0-----:R-:W3:Y:S04]  /*65670*/  LDL.LU.64 R50, [R1+0x58a0] ;  /* 0x0058a00001327983 */ /* 0x001ee80000300a00 */
[----:B------:R-:W3:Y:S01]  /*65680*/  LDL.LU.64 R48, [R1+0x5898] ;  /* 0x0058980001307983 */ /* 0x000ee20000300a00 */
[----:B--2---:R-:W-:-:S15]  /*65690*/  HMMA.16816.F32 R40, R44, R14, R40 ;  /* 0x0000000e2c28723c */ /* 0x004fde0000001828 */
[----:B------:R-:W-:-:S08]  /*656a0*/  NOP ;  /* 0x0000000000007918 */ /* 0x000fd00000000000 */
[----:B------:R3:W-:Y:S01]  /*656b0*/  STL.64 [R1+0xb90], R40 ;  /* 0x000b902801007387 */ /* 0x0007e20000100a00 */
[----:B------:R-:W-:Y:S02]  /*656c0*/  IMAD.MOV.U32 R5, RZ, RZ, R42 ;  /* 0x000000ffff057224 */ /* 0x000fe400078e002a */
[----:B------:R-:W-:Y:S02]  /*656d0*/  IMAD.MOV.U32 R4, RZ, RZ, R43 ;  /* 0x000000ffff047224 */ /* 0x000fe400078e002b */
[----:B---3--:R-:W-:Y:S07]  /*656e0*/  HMMA.16816.F32 R40, R44, R18, R48 ;  /* 0x000000122c28723c */ /* 0x008fee0000001830 */
[----:B------:R-:W-:-:S02]  /*656f0*/  IMAD.MOV.U32 R48, RZ, RZ, R26 ;  /* 0x000000ffff307224 */ /* 0x000fc400078e001a */
[----:B------:R-:W2:-:S14]  /*65700*/  LDL.LU R26, [R1+0x5890] ;  /* 0x00589000011a7983 */ /* 0x000e9c0000300800 */
[----:B------:R-:W-:Y:S04]  /*65710*/  STL.64 [R1+0xb80], R40 ;  /* 0x000b802801007387 */ /* 0x000fe80000100a00 */
[----:B------:R-:W-:Y:S04]  /*65720*/  STL.64 [R1+0xb88], R42 ;  /* 0x000b882a01007387 */ /* 0x000fe80000100a00 */
[----:B------:R-:W0:Y:S01]  /*65730*/  LDSM.16.MT88.4 R40, [R3+UR5+0x6180] ;  /* 0x006180050328783b */ /* 0x000e220008004200 */
[----:B------:R-:W-:Y:S02]  /*65740*/  IMAD.MOV.U32 R49, RZ, RZ, R27 ;  /* 0x000000ffff317224 */ /* 0x000fe400078e001b */
[----:B------:R-:W-:Y:S01]  /*65750*/  IMAD.MOV.U32 R50, RZ, RZ, R22 ;  /* 0x000000ffff327224 */ /* 0x000fe200078e0016 */
[----:B------:R-:W2:Y:S01]  /*65760*/  LDL.LU R27, [R1+0x588c] ;  /* 0x00588c00011b7983 */ /* 0x000ea20000300800 */
[----:B------:R-:W-:-:S03]  /*65770*/  IMAD.MOV.U32 R51, RZ, RZ, R23 ;  /* 0x000000ffff337224 */ /* 0x000fc600078e0017 */
[----:B------:R-:W3:Y:S04]  /*65780*/  LDL.LU R22, [R1+0x5888] ;  /* 0x0058880001167983 */ /* 0x000ee80000300800 */
[----:B------:R-:W3:Y:S04]  /*65790*/  LDL.LU R23, [R1+0x5884] ;  /* 0x0058840001177983 */ /* 0x000ee80000300800 */
[----:B0-----:R-:W-:Y:S04]  /*657a0*/  STL.64 [R1+0x57d0], R42 ;  /* 0x0057d02a01007387 */ /* 0x001fe80000100a00 */
[----:B------:R0:W-:Y:S02]  /*657b0*/  STL.64 [R1+0x57c8], R40 ;  /* 0x0057c82801007387 */ /* 0x0001e40000100a00 */
[----:B0-----:R-:W-:-:S02]  /*657c0*/  IMAD.MOV.U32 R40, RZ, RZ, R31 ;  /* 0x000000ffff287224 */ /* 0x001fc400078e001f */
[----:B------:R-:W4:Y:S04]  /*657d0*/  LDL.LU R31, [R1+0x5880] ;  /* 0x00588000011f7983 */ /* 0x000f280000300800 */
[----:B------:R-:W4:Y:S04]  /*657e0*/  LDL.LU R41, [R1+0x154] ;  /* 0x0001540001297983 */ /* 0x000f280000300800 */
[----:B------:R-:W4:Y:S04]  /*657f0*/  LDL.LU R42, [R1+0x158] ;  /* 0x00015800012a7983 */ /* 0x000f280000300800 */
[----:B------:R-:W4:Y:S01]  /*65800*/  LDL.LU R43, [R1+0x15c] ;  /* 0x00015c00012b7983 */ /* 0x000f220000300800 */
[C---:B---3--:R-:W-:Y:S06]  /*65810*/  HMMA.16816.F32 R36, R44.reuse, R22, R36 ;  /* 0x000000162c24723c */ /* 0x048fec0000001824 */
[----:B--2---:R-:W-:-:S15]  /*65820*/  HMMA.16816.F32 R52, R44, R26, R52 ;  /* 0x0000001a2c34723c */ /* 0x004fde0000001834 */
[----:B------:R-:W-:-:S02]  /*65830*/  NOP ;  /* 0x0000000000007918 */ /* 0x000fc40000000000 */
[----:B------:R-:W-:Y:S04]  /*65840*/  STL.64 [R1+0xb70], R36 ;  /* 0x000b702401007387 */ /* 0x000fe80000100a00 */
[----:B------:R4:W-:Y:S02]  /*65850*/  STL.64 [R1+0xb78], R38 ;  /* 0x000b782601007387 */ /* 0x0009e40000100a00 */
[----:B----4-:R-:W-:Y:S02]  /*65860*/  HMMA.16816.F32 R36, R44, R30, R56 ;  /* 0x0000001e2c24723c */ /* 0x010fe40000001838 */
[----:B------:R-:W-:Y:S04]  /*65870*/  STL.64 [R1+0xb60], R52 ;  /* 0x000b603401007387 */ /* 0x000fe80000100a00 */
[----:B------:R0:W-:Y:S02]  /*65880*/  STL.64 [R1+0xb68], R54 ;  /* 0x000b683601007387 */ /* 0x0001e40000100a00 */
[----:B0-----:R-:W-:-:S15]  /*65890*/  IMAD.MOV.U32 R54, RZ, RZ, R34 ;  /* 0x000000ffff367224 */ /* 0x001fde00078e0022 */
[----:B------:R0:W-:Y:S01]  /*658a0*/  STL.64 [R1+0xb50], R36 ;  /* 0x000b502401007387 */ /* 0x0001e20000100a00 */
[----:B------:R-:W-:Y:S02]  /*658b0*/  IMAD.MOV.U32 R9, RZ, RZ, R38 ;  /* 0x000000ffff097224 */ /* 0x000fe400078e0026 */
        /* <DEDUP_REMOVED lines=8> */
[----:B------:R-:W4:Y:S04]  /*65940*/  LDL.LU R34, [R1+0x587c] ;  /* 0x00587c0001227983 */ /* 0x000f280000300800 */
[----:B------:R-:W4:Y:S01]  /*65950*/  LDL.LU R35, [R1+0x5878] ;  /* 0x0058780001237983 */ /* 0x000f220000300800 */
[----:B------:R-:W-:-:S03]  /*65960*/  IMAD.MOV.U32 R57, RZ, RZ, R0 ;  /* 0x000000ffff397224 */ /* 0x000fc600078e0000 */
[----:B------:R-:W-:Y:S04]  /*65970*/  STL [R1+0x5424], R8 ;  /* 0x0054240801007387 */ /* 0x000fe80000100800 */
[----:B------:R0:W-:Y:S04]  /*65980*/  STL [R1+0x5420], R9 ;  /* 0x0054200901007387 */ /* 0x0001e80000100800 */
[----:B------:R-:W3:Y:S04]  /*65990*/  LDL.LU R56, [R1+0x3a0] ;  /* 0x0003a00001387983 */ /* 0x000ee80000300800 */
[----:B------:R-:W2:Y:S01]  /*659a0*/  LDL.LU R0, [R1+0x5874] ;  /* 0x0058740001007983 */ /* 0x000ea20000300800 */
[----:B------:R-:W0:Y:S03]  /*659b0*/  S2R R59, SR_TID.X ;  /* 0x00000000003b7919 */ /* 0x000e260000002100 */
[----:B------:R-:W3:Y:S01]  /*659c0*/  LDL.LU R58, [R1+0x3a8] ;  /* 0x0003a800013a7983 */ /* 0x000ee20000300800 */
[----:B0-----:R-:W-:Y:S01]  /*659d0*/  LOP3.LUT R9, R59, 0x7, RZ, 0xc0, !PT ;  /* 0x000000073b097812 */ /* 0x001fe200078ec0ff */
[----:B------:R-:W-:-:S02]  /*659e0*/  IMAD.MOV.U32 R59, RZ, RZ, R60 ;  /* 0x000000ffff3b7224 */ /* 0x000fc400078e003c */
[----:B------:R-:W3:Y:S01]  /*659f0*/  LDL.LU R60, [R1+0x5870] ;  /* 0x00587000013c7983 */ /* 0x000ee20000300800 */
[----:B----4-:R-:W-:Y:S03]  /*65a00*/  HMMA.16816.F32 R44, R44, R34, R48 ;  /* 0x000000222c2c723c */ /* 0x010fe60000001830 */
[----:B------:R-:W4:Y:S04]  /*65a10*/  LDL.LU.64 R50, [R1+0x5868] ;  /* 0x0058680001327983 */ /* 0x000f280000300a00 */
[----:B------:R-:W4:-:S15]  /*65a20*/  LDL.LU.64 R48, [R1+0x5860] ;  /* 0x0058600001307983 */ /* 0x000f1e0000300a00 */
[----:B------:R-:W-:-:S01]  /*65a30*/  NOP ;  /* 0x0000000000007918 */ /* 0x000fc20000000000 */
[----:B------:R2:W-:Y:S04]  /*65a40*/  STL.64 [R1+0x450], R44 ;  /* 0x0004502c01007387 */ /* 0x0005e80000100a00 */
[----:B------:R0:W-:Y:S01]  /*65a50*/  STL.64 [R1+0x458], R46 ;  /* 0x0004582e01007387 */ /* 0x0001e20000100a00 */
[----:B--2---:R-:W-:-:S03]  /*65a60*/  IMAD.MOV.U32 R44, RZ, RZ, R0 ;  /* 0x000000ffff2c7224 */ /* 0x004fc600078e0000 */
[----:B------:R-:W2:Y:S04]  /*65a70*/  LDL.LU R0, [R1+0x5858] ;  /* 0x0058580001007983 */ /* 0x000ea80000300800 */
[----:B------:R-:W2:Y:S04]  /*65a80*/  LDL.LU R45, [R1+0x164] ;  /* 0x00016400012d7983 */ /* 0x000ea80000300800 */
[----:B0-----:R-:W2:Y:S01]  /*65a90*/  LDL.LU R46, [R1+0x168] ;  /* 0x00016800012e7983 */ /* 0x001ea20000300800 */
[----:B------:R-:W0:Y:S01]  /*65aa0*/  S2R R8, SR_TID.X ;  /* 0x0000000000087919 */ /* 0x000e220000002100 */
[----:B---3--:R-:W-:-:S02]  /*65ab0*/  IMAD.MOV.U32 R47, RZ, RZ, R60 ;  /* 0x000000ffff2f7224 */ /* 0x008fc400078e003c */
[----:B------:R-:W-:Y:S04]  /*65ac0*/  STL.64 [R1+0x5850], R6 ;  /* 0x0058500601007387 */ /* 0x000fe80000100a00 */
[----:B------:R1:W-:Y:S01]  /*65ad0*/  STL.64 [R1+0x5848], R4 ;  /* 0x0058480401007387 */ /* 0x0003e20000100a00 */
[----:B------:R-:W-:Y:S02]  /*65ae0*/  IMAD R21, R9, 0x210, RZ ;  /* 0x0000021009157824 */ /* 0x000fe400078e02ff */
[----:B0-----:R-:W-:Y:S01]  /*65af0*/  IMAD.SHL.U32 R20, R8, 0x100, RZ ;  /* 0x0000010008147824 */ /* 0x001fe200078e00ff */
[C---:B----4-:R-:W-:Y:S06]  /*65b00*/  HMMA.16816.F32 R40, R48.reuse, R10, R40 ;  /* 0x0000000a3028723c */ /* 0x050fec0000001828 */
[C---:B--2---:R-:W-:Y:S06]  /*65b10*/  HMMA.16816.F32 R44, R48.reuse, R6, R44 ;  /* 0x00000006302c723c */ /* 0x044fec000000182c */
[----:B-1----:R-:W-:-:S12]  /*65b20*/  HMMA.16816.F32 R4, R48, R14, R36 ;  /* 0x0000000e3004723c */ /* 0x002fd80000001824 */
[----:B------:R-:W-:Y:S01]  /*65b30*/  IMAD.MOV.U32 R13, RZ, RZ, R42 ;  /* 0x000000ffff0d7224 */ /* 0x000fe200078e002a */
[----:B------:R-:W-:Y:S01]  /*65b40*/  LOP3.LUT R17, R21, 0x10, R0, 0x78, !PT ;  /* 0x0000001015117812 */ /* 0x000fe200078e7800 */
[----:B------:R-:W-:Y:S02]  /*65b50*/  IMAD.MOV.U32 R60, RZ, RZ, R41 ;  /* 0x000000ffff3c7224 */ /* 0x000fe400078e0029 */
[----:B------:R-:W-:Y:S01]  /*65b60*/  IMAD.MOV.U32 R12, RZ, RZ, R43 ;  /* 0x000000ffff0c7224 */ /* 0x000fe200078e002b */
[----:B------:R-:W-:Y:S01]  /*65b70*/  LOP3.LUT R17, R17, 0x1000, R20, 0xf8, !PT ;  /* 0x0000100011117812 */ /* 0x000fe200078ef814 */
[----:B------:R-:W-:Y:S04]  /*65b80*/  STL.64 [R1+0xa90], R44 ;  /* 0x000a902c01007387 */ /* 0x000fe80000100a00 */
[----:B------:R-:W-:Y:S04]  /*65b90*/  STL.64 [R1+0xa98], R46 ;  /* 0x000a982e01007387 */ /* 0x000fe80000100a00 */
[----:B------:R-:W-:Y:S04]  /*65ba0*/  STL [R1+0xa80], R40 ;  /* 0x000a802801007387 */ /* 0x000fe80000100800 */
[----:B------:R-:W-:Y:S04]  /*65bb0*/  STL.64 [R1+0x5830], R10 ;  /* 0x0058300a01007387 */ /* 0x000fe80000100a00 */
[----:B------:R-:W-:Y:S01]  /*65bc0*/  STL.64 [R1+0x5828], R8 ;  /* 0x0058280801007387 */ /* 0x000fe20000100a00 */
[----:B------:R-:W-:-:S03]  /*65bd0*/  IMAD.MOV.U32 R32, RZ, RZ, R4 ;  /* 0x000000ffff207224 */ /* 0x000fc600078e0004 */
[----:B------:R-:W-:Y:S01]  /*65be0*/  STL [R1+0x53c0], R13 ;  /* 0x0053c00d01007387 */ /* 0x000fe20000100800 */
[----:B------:R-:W-:-:S03]  /*65bf0*/  IMAD.MOV.U32 R33, RZ, RZ, R5 ;  /* 0x000000ffff217224 */ /* 0x000fc600078e0005 */
[----:B------:R-:W-:Y:S01]  /*65c00*/  STL [R1+0x53bc], R60 ;  /* 0x0053bc3c01007387 */ /* 0x000fe20000100800 */
[----:B------:R-:W-:-:S03]  /*65c10*/  LOP3.LUT R17, R17, 0x20, RZ, 0x3c, !PT ;  /* 0x0000002011117812 */ /* 0x000fc600078e3cff */
[----:B------:R-:W-:Y:S04]  /*65c20*/  STL [R1+0x53b8], R12 ;  /* 0x0053b80c01007387 */ /* 0x000fe80000100800 */
[----:B------:R0:W-:Y:S04]  /*65c30*/  STL.64 [R1+0xa78], R6 ;  /* 0x000a780601007387 */ /* 0x0001e80000100a00 */
[----:B------:R-:W1:Y:S01]  /*65c40*/  LDSM.16.MT88.4 R44, [R17+UR5+0x6000] ;  /* 0x00600005112c783b */ /* 0x000e620008004200 */
[----:B0-----:R-:W-:Y:S03]  /*65c50*/  HMMA.16816.F32 R4, R48, R18, R52 ;  /* 0x000000123004723c */ /* 0x001fe60000001834 */
[----:B------:R-:W-:Y:S04]  /*65c60*/  STL [R1+0x542c], R33 ;  /* 0x00542c2101007387 */ /* 0x000fe80000100800 */
[----:B------:R-:W-:-:S15]  /*65c70*/  STL [R1+0x5428], R32 ;  /* 0x0054282001007387 */ /* 0x000fde0000100800 */
[----:B------:R-:W-:-:S01]  /*65c80*/  NOP ;  /* 0x0000000000007918 */ /* 0x000fc20000000000 */
[----:B------:R0:W-:Y:S01]  /*65c90*/  STL.64 [R1+0xa68], R6 ;  /* 0x000a680601007387 */ /* 0x0001e20000100a00 */
[----:B------:R-:W-:Y:S02]  /*65ca0*/  IMAD.MOV.U32 R28, RZ, RZ, R4 ;  /* 0x000000ffff1c7224 */ /* 0x000fe400078e0004 */
[----:B------:R-:W-:Y:S02]  /*65cb0*/  IMAD.MOV.U32 R29, RZ, RZ, R5 ;  /* 0x000000ffff1d7224 */ /* 0x000fe400078e0005 */
[----:B0-----:R-:W-:Y:S01]  /*65cc0*/  HMMA.16816.F32 R4, R48, R22, R56 ;  /* 0x000000163004723c */ /* 0x001fe20000001838 */
[----:B------:R-:W-:Y:S04]  /*65cd0*/  STL.64 [R1+0x5810], R18 ;  /* 0x0058101201007387 */ /* 0x000fe80000100a00 */
[----:B------:R-:W-:Y:S04]  /*65ce0*/  STL [R1+0x5808], R17 ;  /* 0x0058081101007387 */ /* 0x000fe80000100800 */
[----:B-1----:R-:W-:Y:S04]  /*65cf0*/  STL.64 [R1+0x57b8], R46 ;  /* 0x0057b82e01007387 */ /* 0x002fe80000100a00 */
[----:B------:R-:W-:Y:S10]  /*65d00*/  STL.64 [R1+0x57b0], R44 ;  /* 0x0057b02c01007387 */ /* 0x000ff40000100a00 */
[----:B------:R-:W-:Y:S04]  /*65d10*/  STL [R1+0xa58], R6 ;  /* 0x000a580601007387 */ /* 0x000fe80000100800 */
        /* <DEDUP_REMOVED lines=18> */
[----:B------:R-:W3:Y:S04]  /*65e40*/  LDL.LU R22, [R1+0xd8] ;  /* 0x0000d80001167983 */ /* 0x000ee80000300800 */
[----:B------:R-:W3:Y:S01]  /*65e50*/  LDL.LU R23, [R1+0xdc] ;  /* 0x0000dc0001177983 */ /* 0x000ee20000300800 */
[----:B------:R-:W-:-:S02]  /*65e60*/  IMAD.MOV.U32 R24, RZ, RZ, R4 ;  /* 0x000000ffff187224 */ /* 0x000fc400078e0004 */
        /* <DEDUP_REMOVED lines=15> */
[----:B------:R-:W2:Y:S01]  /*65f60*/  LDL.LU R7, [R1+0x38c] ;  /* 0x00038c0001077983 */ /* 0x000ea20000300800 */
[----:B----4-:R-:W-:Y:S03]  /*65f70*/  HMMA.16816.F32 R44, R48, R26, R56 ;  /* 0x0000001a302c723c */ /* 0x010fe60000001838 */
        /* <DEDUP_REMOVED lines=16> */
[----:B------:R0:W-:Y:S04]  /*66080*/  STL.64 [R1+0xa48], R46 ;  /* 0x000a482e01007387 */ /* 0x0001e80000100a00 */
[----:B------:R-:W4:Y:S04]  /*66090*/  LDL.LU R44, [R1+0x290] ;  /* 0x00029000012c7983 */ /* 0x000f280000300800 */
        /* <DEDUP_REMOVED lines=11> */
[----:B------:R-:W-:Y:S01]  /*66150*/  STL [R1+0x5490], R60 ;  /* 0x0054903c01007387 */ /* 0x000fe20000100800 */
[C---:B--2---:R-:W-:Y:S06]  /*66160*/  HMMA.16816.F32 R4, R48.reuse, R30, R4 ;  /* 0x0000001e3004723c */ /* 0x044fec0000001804 */
[----:B---3--:R-:W-:-:S15]  /*66170*/  HMMA.16816.F32 R48, R48, R34, R36 ;  /* 0x000000223030723c */ /* 0x008fde0000001824 */
[----:B------:R-:W-:-:S02]  /*66180*/  NOP ;  /* 0x0000000000007918 */ /* 0x000fc40000000000 */
[----:B------:R-:W-:Y:S04]  /*66190*/  STL.64 [R1+0xa30], R4 ;  /* 0x000a300401007387 */ /* 0x000fe80000100a00 */
[----:B------:R0:W-:Y:S04]  /*661a0*/  STL.64 [R1+0xa38], R6 ;  /* 0x000a380601007387 */ /* 0x0001e80000100a00 */
[----:B0-----:R-:W4:Y:S04]  /*661b0*/  LDL.LU.64 R6, [R1+0x5850] ;  /* 0x0058500001067983 */ /* 0x001f280000300a00 */
[----:B------:R-:W2:Y:S04]  /*661c0*/  LDL.LU.64 R4, [R1+0x5848] ;  /* 0x0058480001047983 */ /* 0x000ea80000300a00 */
[----:B------:R-:W4:Y:S04]  /*661d0*/  LDL.LU.64 R38, [R1+0x5840] ;  /* 0x0058400001267983 */ /* 0x000f280000300a00 */
[----:B------:R-:W4:Y:S04]  /*661e0*/  LDL.LU.64 R36, [R1+0x5838] ;  /* 0x0058380001247983 */ /* 0x000f280000300a00 */
[----:B------:R0:W-:Y:S04]  /*661f0*/  STL.64 [R1+0x440], R48 ;  /* 0x0004403001007387 */ /* 0x0001e80000100a00 */
[----:B------:R1:W-:Y:S04]  /*66200*/  STL.64 [R1+0x448], R50 ;  /* 0x0004483201007387 */ /* 0x0003e80000100a00 */
[----:B0-----:R-:W3:Y:S04]  /*66210*/  LDL.LU R48, [R1+0xc0] ;  /* 0x0000c00001307983 */ /* 0x001ee80000300800 */
[----:B------:R-:W3:Y:S04]  /*66220*/  LDL.LU R49, [R1+0xc4] ;  /* 0x0000c40001317983 */ /* 0x000ee80000300800 */
[----:B-1----:R-:W3:Y:S04]  /*66230*/  LDL.LU R50, [R1+0xc8] ;  /* 0x0000c80001327983 */ /* 0x002ee80000300800 */
[----:B------:R-:W3:Y:S01]  /*66240*/  LDL.LU R51, [R1+0xcc] ;  /* 0x0000cc0001337983 */ /* 0x000ee20000300800 */
[----:B----4-:R-:W-:-:S15]  /*66250*/  HMMA.16816.F32 R8, R36, R6, R8 ;  /* 0x000000062408723c */ /* 0x010fde0000001808 */
[----:B------:R-:W-:-:S08]  /*66260*/  NOP ;  /* 0x0000000000007918 */ /* 0x000fd00000000000 */
[----:B------:R-:W-:Y:S04]  /*66270*/  STL.64 [R1+0xa00], R8 ;  /* 0x000a000801007387 */ /* 0x000fe80000100a00 */
[----:B------:R0:W-:Y:S04]  /*66280*/  STL.64 [R1+0xa08], R10 ;  /* 0x000a080a01007387 */ /* 0x0001e80000100a00 */
[----:B0-----:R-:W4:Y:S01]  /*66290*/  LDL.LU.64 R10, [R1+0x5830] ;  /* 0x00583000010a7983 */ /* 0x001f220000300a00 */
[C---:B------:R-:W-:Y:S03]  /*662a0*/  HMMA.16816.F32 R16, R36.reuse, R14, R16 ;  /* 0x0000000e2410723c */ /* 0x040fe60000001810 */
[----:B------:R-:W2:Y:S03]  /*662b0*/  LDL.LU.64 R8, [R1+0x5828] ;  /* 0x0058280001087983 */ /* 0x000ea60000300a00 */
[----:B----4-:R-:W-:-:S15]  /*662c0*/  HMMA.16816.F32 R20, R36, R10, R20 ;  /* 0x0000000a2414723c */ /* 0x010fde0000001814 */
[----:B------:R-:W-:-:S08]  /*662d0*/  NOP ;  /* 0x0000000000007918 */ /* 0x000fd00000000000 */
[----:B------:R-:W-:Y:S04]  /*662e0*/  STL.64 [R1+0x9f0], R20 ;  /* 0x0009f01401007387 */ /* 0x000fe80000100a00 */
[----:B------:R0:W-:Y:S04]  /*662f0*/  STL.64 [R1+0x9f8], R22 ;  /* 0x0009f81601007387 */ /* 0x0001e80000100a00 */
[----:B0-----:R-:W4:Y:S04]  /*66300*/  LDL.LU.64 R22, [R1+0x5820] ;  /* 0x0058200001167983 */ /* 0x001f280000300a00 */
[----:B------:R-:W4:Y:S04]  /*66310*/  LDL.LU.64 R20, [R1+0x5818] ;  /* 0x0058180001147983 */ /* 0x000f280000300a00 */
[----:B------:R-:W-:Y:S04]  /*66320*/  STL.64 [R1+0x9e0], R16 ;  /* 0x0009e01001007387 */ /* 0x000fe80000100a00 */
[----:B------:R0:W-:Y:S04]  /*66330*/  STL.64 [R1+0x9e8], R18 ;  /* 0x0009e81201007387 */ /* 0x0001e80000100a00 */
[----:B0-----:R-:W4:Y:S04]  /*66340*/  LDL.LU.64 R18, [R1+0x5810] ;  /* 0x0058100001127983 */ /* 0x001f280000300a00 */
[----:B------:R-:W2:Y:S01]  /*66350*/  LDL.LU R17, [R1+0x5808] ;  /* 0x0058080001117983 */ /* 0x000ea20000300800 */
[----:B----4-:R-:W-:-:S15]  /*66360*/  HMMA.16816.F32 R20, R36, R18, R20 ;  /* 0x000000122414723c */ /* 0x010fde0000001814 */
[----:B------:R-:W-:-:S08]  /*66370*/  NOP ;  /* 0x0000000000007918 */ /* 0x000fd00000000000 */
[----:B------:R-:W-:Y:S04]  /*66380*/  STL.64 [R1+0x9d0], R20 ;  /* 0x0009d01401007387 */ /* 0x000fe80000100a00 */
[----:B------:R0:W-:Y:S04]  /*66390*/  STL.64 [R1+0x9d8], R22 ;  /* 0x0009d81601007387 */ /* 0x0001e80000100a00 */
[----:B0-----:R-:W3:Y:S04]  /*663a0*/  LDL.LU.64 R22, [R1+0x5800] ;  /* 0x0058000001167983 */ /* 0x001ee80000300a00 */
[----:B------:R-:W4:Y:S01]  /*663b0*/  LDL.LU.64 R20, [R1+0x57f8] ;  /* 0x0057f80001147983 */ /* 0x000f220000300a00 */
[C---:B------:R-:W-:Y:S06]  /*663c0*/  HMMA.16816.F32 R40, R36.reuse, R26, R40 ;  /* 0x0000001a2428723c */ /* 0x040fec0000001828 */
[----:B---3--:R-:W-:-:S15]  /*663d0*/  HMMA.16816.F32 R48, R36, R22, R48 ;  /* 0x000000162430723c */ /* 0x008fde0000001830 */
[----:B------:R-:W-:-:S08]  /*663e0*/  NOP ;  /* 0x0000000000007918 */ /* 0x000fd00000000000 */
[----:B------:R-:W-:Y:S04]  /*663f0*/  STL.64 [R1+0x9c0], R48 ;  /* 0x0009c03001007387 */ /* 0x000fe80000100a00 */
[----:B------:R-:W-:Y:S04]  /*66400*/  STL.64 [R1+0x9c8], R50 ;  /* 0x0009c83201007387 */ /* 0x000fe80000100a00 */
[----:B--2---:R-:W0:Y:S04]  /*66410*/  LDSM.16.MT88.4 R48, [R17+UR5+0x6080] ;  /* 0x006080051130783b */ /* 0x004e280008004200 */
        /* <DEDUP_REMOVED lines=18> */
[----:B------:R-:W3:Y:S04]  /*66540*/  LDL.LU.64 R40, [R1+0x57c8] ;  /* 0x0057c80001287983 */ /* 0x000ee80000300a00 */
[----:B------:R0:W-:Y:S04]  /*66550*/  STL.64 [R1+0x57c0], R34 ;  /* 0x0057c02201007387 */ /* 0x0001e80000100a00 */
[----:B------:R-:W3:Y:S09]  /*66560*/  LDL.LU R32, [R1+0x2b0] ;  /* 0x0002b00001207983 */ /* 0x000ef20000300800 */
[----:B------:R-:W-:Y:S04]  /*66570*/  STL.64 [R1+0x460], R36 ;  /* 0x0004602401007387 */ /* 0x000fe80000100a00 */
[----:B------:R-:W-:Y:S04]  /*66580*/  STL.64 [R1+0x468], R38 ;  /* 0x0004682601007387 */ /* 0x000fe80000100a00 */
[----:B------:R-:W1:Y:S04]  /*66590*/  LDSM.16.MT88.4 R36, [R17+UR5+0x6100] ;  /* 0x006100051124783b */ /* 0x000e680008004200 */
[----:B------:R-:W3:Y:S04]  /*665a0*/  LDL.LU R33, [R1+0x2b4] ;  /* 0x0002b40001217983 */ /* 0x000ee80000300800 */
[----:B0-----:R-:W3:Y:S04]  /*665b0*/  LDL.LU R34, [R1+0x2b8] ;  /* 0x0002b80001227983 */ /* 0x001ee80000300800 */
[----:B------:R-:W3:Y:S04]  /*665c0*/  LDL.LU R35, [R1+0x2bc] ;  /* 0x0002bc0001237983 */ /* 0x000ee80000300800 */
[----:B-1----:R-:W-:Y:S04]  /*665d0*/  STL.64 [R1+0x5710], R38 ;  /* 0x0057102601007387 */ /* 0x002fe80000100a00 */
[----:B------:R0:W-:Y:S04]  /*665e0*/  STL.64 [R1+0x5708], R36 ;  /* 0x0057082401007387 */ /* 0x0001e80000100a00 */
[----:B0-----:R-:W4:Y:S04]  /*665f0*/  LDL.LU R36, [R1+0x2c0] ;  /* 0x0002c00001247983 */ /* 0x001f280000300800 */
[----:B------:R-:W4:Y:S04]  /*66600*/  LDL.LU R37, [R1+0x2c4] ;  /* 0x0002c40001257983 */ /* 0x000f280000300800 */
[----:B------:R-:W4:Y:S04]  /*66610*/  LDL.LU R38, [R1+0x2c8] ;  /* 0x0002c80001267983 */ /* 0x000f280000300800 */
[----:B------:R-:W4:Y:S04]  /*66620*/  LDL.LU R39, [R1+0x2cc] ;  /* 0x0002cc0001277983 */ /* 0x000f280000300800 */
[----:B------:R-:W-:Y:S01]  /*66630*/  STL.64 [R1+0x57a8], R10 ;  /* 0x0057a80a01007387 */ /* 0x000fe20000100a00 */
[C---:B---3--:R-:W-:Y:S06]  /*66640*/  HMMA.16816.F32 R32, R40.reuse, R10, R32 ;  /* 0x0000000a2820723c */ /* 0x048fec0000001820 */
[----:B----4-:R-:W-:-:S15]  /*66650*/  HMMA.16816.F32 R36, R40, R6, R36 ;  /* 0x000000062824723c */ /* 0x010fde0000001824 */
[----:B------:R-:W-:-:S08]  /*66660*/  NOP ;  /* 0x0000000000007918 */ /* 0x000fd00000000000 */
[----:B------:R-:W-:Y:S04]  /*66670*/  STL.64 [R1+0x480], R36 ;  /* 0x0004802401007387 */ /* 0x000fe80000100a00 */
        /* <DEDUP_REMOVED lines=9> */
[----:B0-----:R-:W-:-:S15]  /*66710*/  HMMA.16816.F32 R8, R40, R18, R44 ;  /* 0x000000122808723c */ /* 0x001fde000000182c */
[----:B------:R-:W-:-:S08]  /*66720*/  NOP ;  /* 0x0000000000007918 */ /* 0x000fd00000000000 */
[----:B------:R-:W-:Y:S01]  /*66730*/  STL.64 [R1+0x4c0], R8 ;  /* 0x0004c00801007387 */ /* 0x000fe20000100a00 */
[----:B------:R-:W-:-:S03]  /*66740*/  IMAD.MOV.U32 R16, RZ, RZ, R11 ;  /* 0x000000ffff107224 */ /* 0x000fc600078e000b */
[----:B------:R0:W-:Y:S02]  /*66750*/  STL [R1+0x4c8], R10 ;  /* 0x0004c80a01007387 */ /* 0x0001e40000100800 */
[----:B0-----:R-:W-:Y:S02]  /*66760*/  HMMA.16816.F32 R8, R40, R22, R52 ;  /* 0x000000162808723c */ /* 0x001fe40000001834 */
[----:B------:R-:W-:Y:S04]  /*66770*/  STL [R1+0x5494], R16 ;  /* 0x0054941001007387 */ /* 0x000fe80000100800 */
[----:B------:R-:W-:Y:S04]  /*66780*/  STL.64 [R1+0x5778], R22 ;  /* 0x0057781601007387 */ /* 0x000fe80000100a00 */
[----:B------:R0:W-:-:S13]  /*66790*/  STL.64 [R1+0x5770], R20 ;  /* 0x0057701401007387 */ /* 0x0001da0000100a00 */
[----:B------:R-:W-:Y:S04]  /*667a0*/  STL.64 [R1+0x920], R8 ;  /* 0x0009200801007387 */ /* 0x000fe80000100a00 */
[----:B------:R1:W-:Y:S04]  /*667b0*/  STL.64 [R1+0x928], R10 ;  /* 0x0009280a01007387 */ /* 0x0003e80000100a00 */
[----:B0-----:R-:W2:Y:S01]  /*667c0*/  LDL.LU R20, [R1+0x400] ;  /* 0x0004000001147983 */ /* 0x001ea20000300800 */
[----:B-1----:R-:W-:-:S15]  /*667d0*/  HMMA.16816.F32 R8, R40, R26, R56 ;  /* 0x0000001a2808723c */ /* 0x002fde0000001838 */
        /* <DEDUP_REMOVED lines=28> */
[----:B------:R-:W-:Y:S04]  /*669a0*/  STL.64 [R1+0x5768], R26 ;  /* 0x0057681a01007387 */ /* 0x000fe80000100a00 */
[----:B------:R0:W-:Y:S04]  /*669b0*/  STL.64 [R1+0x5760], R24 ;  /* 0x0057601801007387 */ /* 0x0001e80000100a00 */
        /* <DEDUP_REMOVED lines=22> */
[----:B------:R-:W-:Y:S04]  /*66b20*/  STL.64 [R1+0x900], R32 ;  /* 0x0009002001007387 */ /* 0x000fe80000100a00 */
[----:B------:R0:W-:Y:S04]  /*66b30*/  STL.64 [R1+0x908], R34 ;  /* 0x0009082201007387 */ /* 0x0001e80000100a00 */
[----:B0-----:R-:W3:Y:S02]  /*66b40*/  LDL.LU.64 R34, [R1+0x57c0] ;  /* 0x0057c00001227983 */ /* 0x001ee40000300a00 */
[----:B---3--:R-:W-:Y:S02]  /*66b50*/  HMMA.16816.F32 R40, R40, R34, R44 ;  /* 0x000000222828723c */ /* 0x008fe4000000182c */
        /* <DEDUP_REMOVED lines=12> */
[----:B------:R-:W-:Y:S01]  /*66c20*/  STL [R1+0x5498], R17 ;  /* 0x0054981101007387 */ /* 0x000fe20000100800 */
        /* <DEDUP_REMOVED lines=29> */
[----:B------:R-:W3:Y:S04]  /*66e00*/  LDL.LU.64 R24, [R1+0x5760] ;  /* 0x0057600001187983 */ /* 0x000ee80000300a00 */
[----:B------:R-:W-:Y:S04]  /*66e10*/  STL.64 [R1+0x5748], R22 ;  /* 0x0057481601007387 */ /* 0x000fe80000100a00 */
[----:B----4-:R0:W-:Y:S04]  /*66e20*/  STL.64 [R1+0x5740], R20 ;  /* 0x0057401401007387 */ /* 0x0101e80000100a00 */
        /* <DEDUP_REMOVED lines=9> */
[----:B------:R-:W2:Y:S01]  /*66ec0*/  LDL.LU.64 R48, [R1+0x5750] ;  /* 0x0057500001307983 */ /* 0x000ea20000300a00 */
[----:B----4-:R-:W-:Y:S01]  /*66ed0*/  HMMA.16816.F32 R20, R44, R30, R20 ;  /* 0x0000001e2c14723c */ /* 0x010fe20000001814 */
[----:B------:R-:W-:-:S02]  /*66ee0*/  IMAD R9, R9, 0x210, RZ ;  /* 0x0000021009097824 */ /* 0x000fc400078e02ff */
[C---:B------:R-:W-:Y:S02]  /*66ef0*/  IMAD.SHL.U32 R33, R8.reuse, 0x2, RZ ;  /* 0x0000000208217824 */ /* 0x040fe400078e00ff */
[----:B------:R-:W-:-:S03]  /*66f00*/  IMAD.SHL.U32 R8, R8, 0x100, RZ ;  /* 0x0000010008087824 */ /* 0x000fc600078e00ff */
[----:B------:R-:W-:Y:S01]  /*66f10*/  LOP3.LUT R60, R9, 0x10, R33, 0x78, !PT ;  /* 0x00000010093c7812 */ /* 0x000fe200078e7821 */
[----:B------:R-:W-:Y:S03]  /*66f20*/  STL.64 [R1+0x5738], R26 ;  /* 0x0057381a01007387 */ /* 0x000fe60000100a00 */
[----:B------:R-:W-:Y:S01]  /*66f30*/  LOP3.LUT R60, R60, 0x1000, R8, 0xf8, !PT ;  /* 0x000010003c3c7812 */ /* 0x000fe200078ef808 */
[----:B---3--:R-:W-:Y:S03]  /*66f40*/  STL.64 [R1+0x5730], R24 ;  /* 0x0057301801007387 */ /* 0x008fe60000100a00 */
[----:B------:R-:W-:Y:S01]  /*66f50*/  LOP3.LUT R60, R60, 0x40, RZ, 0x3c, !PT ;  /* 0x000000403c3c7812 */ /* 0x000fe200078e3cff */
[----:B------:R-:W-:Y:S04]  /*66f60*/  STL.64 [R1+0x5728], R30 ;  /* 0x0057281e01007387 */ /* 0x000fe80000100a00 */
[----:B------:R-:W-:Y:S04]  /*66f70*/  STL.64 [R1+0x5720], R28 ;  /* 0x0057201c01007387 */ /* 0x000fe80000100a00 */
[----:B------:R-:W-:Y:S04]  /*66f80*/  STL.64 [R1+0xb10], R20 ;  /* 0x000b101401007387 */ /* 0x000fe80000100a00 */
[----:B------:R0:W-:Y:S02]  /*66f90*/  STL.64 [R1+0xb18], R22 ;  /* 0x000b181601007387 */ /* 0x0001e40000100a00 */
[----:B0-----:R-:W-:Y:S02]  /*66fa0*/  HMMA.16816.F32 R20, R44, R34, R40 ;  /* 0x000000222c14723c */ /* 0x001fe40000001828 */
[----:B------:R-:W0:Y:S04]  /*66fb0*/  LDSM.16.MT88.4 R44, [R60+UR5+0x6000] ;  /* 0x006000053c2c783b */ /* 0x000e280008004200 */
[----:B------:R-:W-:-:S15]  /*66fc0*/  STL.64 [R1+0x5718], R34 ;  /* 0x0057182201007387 */ /* 0x000fde0000100a00 */
[----:B------:R-:W-:-:S02]  /*66fd0*/  NOP ;  /* 0x0000000000007918 */ /* 0x000fc40000000000 */
[----:B------:R-:W-:Y:S04]  /*66fe0*/  STL.64 [R1+0x5b0], R20 ;  /* 0x0005b01401007387 */ /* 0x000fe80000100a00 */
[----:B------:R1:W-:Y:S04]  /*66ff0*/  STL.64 [R1+0x5b8], R22 ;  /* 0x0005b81601007387 */ /* 0x0003e80000100a00 */
[----:B0-----:R-:W-:Y:S04]  /*67000*/  STL.64 [R1+0x5698], R46 ;  /* 0x0056982e01007387 */ /* 0x001fe80000100a00 */
[----:B------:R-:W-:Y:S04]  /*67010*/  STL.64 [R1+0x5690], R44 ;  /* 0x0056902c01007387 */ /* 0x000fe80000100a00 */
[----:B------:R0:W-:Y:S01]  /*67020*/  STL.64 [R1+0x5700], R10 ;  /* 0x0057000a01007387 */ /* 0x0001e20000100a00 */
[C---:B--2---:R-:W-:Y:S06]  /*67030*/  HMMA.16816.F32 R24, R48.reuse, R6, R36 ;  /* 0x000000063018723c */ /* 0x044fec0000001824 */
[C---:B-1----:R-:W-:Y:S06]  /*67040*/  HMMA.16816.F32 R20, R48.reuse, R10, R52 ;  /* 0x0000000a3014723c */ /* 0x042fec0000001834 */
[C---:B0-----:R-:W-:Y:S11]  /*67050*/  HMMA.16816.F32 R8, R48.reuse, R14, R56 ;  /* 0x0000000e3008723c */ /* 0x041ff60000001838 */
        /* <DEDUP_REMOVED lines=16> */
[----:B------:R-:W3:Y:S04]  /*67160*/  LDL.LU R52, [R1+0x60] ;  /* 0x0000600001347983 */ /* 0x000ee80000300800 */
[----:B------:R-:W3:Y:S04]  /*67170*/  LDL.LU R53, [R1+0x64] ;  /* 0x0000640001357983 */ /* 0x000ee80000300800 */
[----:B------:R-:W4:Y:S04]  /*67180*/  LDL.LU R54, [R1+0x68] ;  /* 0x0000680001367983 */ /* 0x000f280000300800 */
[----:B------:R-:W4:Y:S04]  /*67190*/  LDL.LU R55, [R1+0x6c] ;  /* 0x00006c0001377983 */ /* 0x000f280000300800 */
[----:B----4-:R-:W-:Y:S04]  /*671a0*/  STL.64 [R1+0x56e8], R54 ;  /* 0x0056e83601007387 */ /* 0x010fe80000100a00 */
[----:B---3--:R0:W-:Y:S04]  /*671b0*/  STL.64 [R1+0x56e0], R52 ;  /* 0x0056e03401007387 */ /* 0x0081e80000100a00 */
[----:B0-----:R-:W3:Y:S04]  /*671c0*/  LDL.LU R52, [R1+0x80] ;  /* 0x0000800001347983 */ /* 0x001ee80000300800 */
[----:B------:R-:W3:Y:S04]  /*671d0*/  LDL.LU R53, [R1+0x84] ;  /* 0x0000840001357983 */ /* 0x000ee80000300800 */
[----:B------:R-:W3:Y:S04]  /*671e0*/  LDL.LU R54, [R1+0x88] ;  /* 0x0000880001367983 */ /* 0x000ee80000300800 */
[----:B------:R-:W3:Y:S04]  /*671f0*/  LDL.LU R55, [R1+0x8c] ;  /* 0x00008c0001377983 */ /* 0x000ee80000300800 */
[----:B------:R-:W4:Y:S04]  /*67200*/  LDL.LU R12, [R1+0x90] ;  /* 0x00009000010c7983 */ /* 0x000f280000300800 */
[----:B------:R-:W4:Y:S04]  /*67210*/  LDL.LU R13, [R1+0x94] ;  /* 0x00009400010d7983 */ /* 0x000f280000300800 */
[----:B------:R-:W4:Y:S04]  /*67220*/  LDL.LU R14, [R1+0x98] ;  /* 0x00009800010e7983 */ /* 0x000f280000300800 */
[----:B------:R-:W4:Y:S04]  /*67230*/  LDL.LU R15, [R1+0x9c] ;  /* 0x00009c00010f7983 */ /* 0x000f280000300800 */
        /* <DEDUP_REMOVED lines=24> */
[----:B--2---:R-:W-:Y:S04]  /*673c0*/  STL.64 [R1+0x56c8], R42 ;  /* 0x0056c82a01007387 */ /* 0x004fe80000100a00 */
        /* <DEDUP_REMOVED lines=12> */
[----:B------:R-:W-:Y:S04]  /*67490*/  STL.64 [R1+0x56a8], R46 ;  /* 0x0056a82e01007387 */ /* 0x000fe80000100a00 */
[----:B------:R0:W-:Y:S04]  /*674a0*/  STL.64 [R1+0x56a0], R44 ;  /* 0x0056a02c01007387 */ /* 0x0001e80000100a00 */
        /* <DEDUP_REMOVED lines=33> */
[----:B------:R0:W-:Y:S04]  /*676c0*/  STL.64 [R1+0x420], R48 ;  /* 0x0004203001007387 */ /* 0x0001e80000100a00 */
[----:B------:R1:W-:Y:S04]  /*676d0*/  STL.64 [R1+0x428], R50 ;  /* 0x0004283201007387 */ /* 0x0003e80000100a00 */
[----:B0-----:R-:W3:Y:S04]  /*676e0*/  LDL.LU R48, [R1+0x70] ;  /* 0x0000700001307983 */ /* 0x001ee80000300800 */
[----:B------:R-:W3:Y:S04]  /*676f0*/  LDL.LU R49, [R1+0x74] ;  /* 0x0000740001317983 */ /* 0x000ee80000300800 */
[----:B-1----:R-:W3:Y:S04]  /*67700*/  LDL.LU R50, [R1+0x78] ;  /* 0x0000780001327983 */ /* 0x002ee80000300800 */
[----:B------:R-:W3:Y:S01]  /*67710*/  LDL.LU R51, [R1+0x7c] ;  /* 0x00007c0001337983 */ /* 0x000ee20000300800 */
        /* <DEDUP_REMOVED lines=20> */
[----:B------:R2:W-:Y:S01]  /*67860*/  STL.64 [R1+0x968], R50 ;  /* 0x0009683201007387 */ /* 0x0005e20000100a00 */
[C---:B------:R-:W-:Y:S06]  /*67870*/  HMMA.16816.F32 R40, R36.reuse, R26, R40 ;  /* 0x0000001a2428723c */ /* 0x040fec0000001828 */
[----:B--2---:R-:W-:Y:S01]  /*67880*/  HMMA.16816.F32 R48, R36, R22, R52 ;  /* 0x000000162430723c */ /* 0x004fe20000001834 */
[----:B------:R-:W2:-:S15]  /*67890*/  LDL.LU R52, [R1+0x250] ;  /* 0x0002500001347983 */ /* 0x000e9e0000300800 */
[----:B------:R-:W-:-:S07]  /*678a0*/  NOP ;  /* 0x0000000000007918 */ /* 0x000fce0000000000 */
[----:B------:R-:W-:Y:S04]  /*678b0*/  STL.64 [R1+0x950], R48 ;  /* 0x0009503001007387 */ /* 0x000fe80000100a00 */
[----:B------:R-:W-:Y:S04]  /*678c0*/  STL.64 [R1+0x958], R50 ;  /* 0x0009583201007387 */ /* 0x000fe80000100a00 */
[----:B------:R-:W0:Y:S04]  /*678d0*/  LDSM.16.MT88.4 R48, [R60+UR5+0x6080] ;  /* 0x006080053c30783b */ /* 0x000e280008004200 */
[----:B------:R-:W2:Y:S04]  /*678e0*/  LDL.LU R53, [R1+0x254] ;  /* 0x0002540001357983 */ /* 0x000ea80000300800 */
[----:B------:R-:W2:Y:S04]  /*678f0*/  LDL.LU R54, [R1+0x258] ;  /* 0x0002580001367983 */ /* 0x000ea80000300800 */
[----:B------:R-:W2:Y:S04]  /*67900*/  LDL.LU R55, [R1+0x25c] ;  /* 0x00025c0001377983 */ /* 0x000ea80000300800 */
        /* <DEDUP_REMOVED lines=16> */
[----:B----4-:R-:W-:Y:S02]  /*67a10*/  HMMA.16816.F32 R36, R36, R34, R40 ;  /* 0x000000222424723c */ /* 0x010fe40000001828 */
[----:B------:R-:W4:Y:S04]  /*67a20*/  LDL.LU.64 R42, [R1+0x56b8] ;  /* 0x0056b800012a7983 */ /* 0x000f280000300a00 */
[----:B------:R-:W4:-:S15]  /*67a30*/  LDL.LU.64 R40, [R1+0x56b0] ;  /* 0x0056b00001287983 */ /* 0x000f1e0000300a00 */
[----:B------:R-:W-:-:S02]  /*67a40*/  NOP ;  /* 0x0000000000007918 */ /* 0x000fc40000000000 */
[----:B------:R0:W-:Y:S04]  /*67a50*/  STL.64 [R1+0x400], R36 ;  /* 0x0004002401007387 */ /* 0x0001e80000100a00 */
[----:B------:R1:W-:Y:S04]  /*67a60*/  STL.64 [R1+0x408], R38 ;  /* 0x0004082601007387 */ /* 0x0003e80000100a00 */
[----:B0-----:R-:W2:Y:S04]  /*67a70*/  LDL.LU R36, [R1] ;  /* 0x0000000001247983 */ /* 0x001ea80000300800 */
        /* <DEDUP_REMOVED lines=8> */
[----:B------:R-:W4:Y:S01]  /*67b00*/  LDL.LU.64 R44, [R1+0x56a0] ;  /* 0x0056a000012c7983 */ /* 0x000f220000300a00 */
[C---:B------:R-:W-:Y:S06]  /*67b10*/  HMMA.16816.F32 R56, R40.reuse, R14, R56 ;  /* 0x0000000e2838723c */ /* 0x040fec0000001838 */
        /* <DEDUP_REMOVED lines=8> */
[----:B0-----:R-:W3:Y:S04]  /*67ba0*/  LDL.LU.64 R58, [R1+0x5688] ;  /* 0x00568800013a7983 */ /* 0x001ee80000300a00 */
[----:B------:R-:W3:Y:S01]  /*67bb0*/  LDL.LU.64 R56, [R1+0x5680] ;  /* 0x0056800001387983 */ /* 0x000ee20000300a00 */
[----:B--2---:R-:W-:-:S15]  /*67bc0*/  HMMA.16816.F32 R36, R40, R18, R36 ;  /* 0x000000122824723c */ /* 0x004fde0000001824 */
[----:B------:R-:W-:-:S08]  /*67bd0*/  NOP ;  /* 0x0000000000007918 */ /* 0x000fd00000000000 */
[----:B------:R-:W-:Y:S04]  /*67be0*/  STL.64 [R1+0x8c0], R36 ;  /* 0x0008c02401007387 */ /* 0x000fe80000100a00 */
[----:B------:R3:W-:Y:S01]  /*67bf0*/  STL.64 [R1+0x8c8], R38 ;  /* 0x0008c82601007387 */ /* 0x0007e20000100a00 */
[C---:B------:R-:W-:Y:S06]  /*67c00*/  HMMA.16816.F32 R52, R40.reuse, R26, R52 ;  /* 0x0000001a2834723c */ /* 0x040fec0000001834 */
[----:B---3--:R-:W-:Y:S01]  /*67c10*/  HMMA.16816.F32 R36, R40, R22, R56 ;  /* 0x000000162824723c */ /* 0x008fe20000001838 */
        /* <DEDUP_REMOVED lines=8> */
[----:B------:R-:W-:Y:S04]  /*67ca0*/  STL.64 [R1+0x5668], R22 ;  /* 0x0056681601007387 */ /* 0x000fe80000100a00 */
[----:B------:R1:W-:Y:S04]  /*67cb0*/  STL.64 [R1+0x5660], R20 ;  /* 0x0056601401007387 */ /* 0x0003e80000100a00 */
[----:B-1----:R-:W4:Y:S04]  /*67cc0*/  LDL.LU R20, [R1+0x1c0] ;  /* 0x0001c00001147983 */ /* 0x002f280000300800 */
[----:B------:R-:W4:Y:S04]  /*67cd0*/  LDL.LU R21, [R1+0x1c4] ;  /* 0x0001c40001157983 */ /* 0x000f280000300800 */
[----:B------:R-:W4:Y:S04]  /*67ce0*/  LDL.LU R22, [R1+0x1c8] ;  /* 0x0001c80001167983 */ /* 0x000f280000300800 */
[----:B------:R-:W4:Y:S04]  /*67cf0*/  LDL.LU R23, [R1+0x1cc] ;  /* 0x0001cc0001177983 */ /* 0x000f280000300800 */
        /* <DEDUP_REMOVED lines=8> */
[----:B0-----:R-:W2:Y:S04]  /*67d80*/  LDL.LU.64 R54, [R1+0x5678] ;  /* 0x0056780001367983 */ /* 0x001ea80000300a00 */
[----:B------:R-:W2:Y:S04]  /*67d90*/  LDL.LU.64 R52, [R1+0x5670] ;  /* 0x0056700001347983 */ /* 0x000ea80000300a00 */
[----:B------:R-:W-:Y:S04]  /*67da0*/  STL.64 [R1+0x5658], R30 ;  /* 0x0056581e01007387 */ /* 0x000fe80000100a00 */
[----:B------:R4:W-:Y:S01]  /*67db0*/  STL.64 [R1+0x5650], R28 ;  /* 0x0056501c01007387 */ /* 0x0009e20000100a00 */
[----:B---3--:R-:W-:Y:S06]  /*67dc0*/  HMMA.16816.F32 R36, R40, R30, R36 ;  /* 0x0000001e2824723c */ /* 0x008fec0000001824 */
[C---:B----4-:R-:W-:Y:S06]  /*67dd0*/  HMMA.16816.F32 R28, R44.reuse, R6, R20 ;  /* 0x000000062c1c723c */ /* 0x050fec0000001814 */
[----:B--2---:R-:W-:Y:S11]  /*67de0*/  HMMA.16816.F32 R20, R44, R10, R56 ;  /* 0x0000000a2c14723c */ /* 0x004ff60000001838 */
[----:B------:R-:W-:Y:S04]  /*67df0*/  STL.64 [R1+0x890], R36 ;  /* 0x0008902401007387 */ /* 0x000fe80000100a00 */
[----:B------:R0:W-:Y:S02]  /*67e00*/  STL.64 [R1+0x898], R38 ;  /* 0x0008982601007387 */ /* 0x0001e40000100a00 */
[----:B0-----:R-:W-:Y:S06]  /*67e10*/  HMMA.16816.F32 R36, R40, R34, R52 ;  /* 0x000000222824723c */ /* 0x001fec0000001834 */
[----:B------:R-:W-:-:S15]  /*67e20*/  STL.64 [R1+0x5648], R34 ;  /* 0x0056482201007387 */ /* 0x000fde0000100a00 */
[----:B------:R-:W-:-:S02]  /*67e30*/  NOP ;  /* 0x0000000000007918 */ /* 0x000fc40000000000 */
[----:B------:R-:W-:Y:S04]  /*67e40*/  STL.64 [R1+0x3f0], R36 ;  /* 0x0003f02401007387 */ /* 0x000fe80000100a00 */
[----:B------:R-:W-:Y:S04]  /*67e50*/  STL.64 [R1+0x3f8], R38 ;  /* 0x0003f82601007387 */ /* 0x000fe80000100a00 */
[----:B------:R0:W-:Y:S04]  /*67e60*/  STL.64 [R1+0x5630], R10 ;  /* 0x0056300a01007387 */ /* 0x0001e80000100a00 */
[----:B------:R-:W-:Y:S04]  /*67e70*/  STL.64 [R1+0xb00], R28 ;  /* 0x000b001c01007387 */ /* 0x000fe80000100a00 */
[----:B------:R-:W-:Y:S04]  /*67e80*/  STL.64 [R1+0xb08], R30 ;  /* 0x000b081e01007387 */ /* 0x000fe80000100a00 */
[----:B------:R-:W2:Y:S04]  /*67e90*/  LDL.LU R52, [R1+0x4f0] ;  /* 0x0004f00001347983 */ /* 0x000ea80000300800 */
[----:B------:R-:W-:Y:S04]  /*67ea0*/  STL.64 [R1+0xaf0], R20 ;  /* 0x000af01401007387 */ /* 0x000fe80000100a00 */
[----:B------:R-:W-:Y:S04]  /*67eb0*/  STL.64 [R1+0xaf8], R22 ;  /* 0x000af81601007387 */ /* 0x000fe80000100a00 */
[----:B------:R-:W2:Y:S04]  /*67ec0*/  LDL.LU R53, [R1+0x4f4] ;  /* 0x0004f40001357983 */ /* 0x000ea80000300800 */
[----:B------:R-:W3:Y:S04]  /*67ed0*/  LDL.LU R54, [R1+0x4f8] ;  /* 0x0004f80001367983 */ /* 0x000ee80000300800 */
[----:B------:R-:W3:Y:S01]  /*67ee0*/  LDL.LU R55, [R1+0x4fc] ;  /* 0x0004fc0001377983 */ /* 0x000ee20000300800 */
[C---:B0-----:R-:W-:Y:S03]  /*67ef0*/  HMMA.16816.F32 R8, R44.reuse, R14, R48 ;  /* 0x0000000e2c08723c */ /* 0x041fe60000001830 */
[----:B---3--:R-:W-:Y:S04]  /*67f00*/  STL.64 [R1+0x5608], R54 ;  /* 0x0056083601007387 */ /* 0x008fe80000100a00 */
[----:B--2---:R0:W-:Y:S04]  /*67f10*/  STL.64 [R1+0x5600], R52 ;  /* 0x0056003401007387 */ /* 0x0041e80000100a00 */
[----:B------:R-:W-:Y:S04]  /*67f20*/  STL.64 [R1+0x5628], R14 ;  /* 0x0056280e01007387 */ /* 0x000fe80000100a00 */
[----:B------:R-:W-:Y:S08]  /*67f30*/  STL.64 [R1+0x5620], R12 ;  /* 0x0056200c01007387 */ /* 0x000ff00000100a00 */
[----:B------:R-:W-:Y:S04]  /*67f40*/  STL.64 [R1+0xae0], R8 ;  /* 0x000ae00801007387 */ /* 0x000fe80000100a00 */
[----:B------:R-:W-:Y:S04]  /*67f50*/  STL.64 [R1+0xae8], R10 ;  /* 0x000ae80a01007387 */ /* 0x000fe80000100a00 */
        /* <DEDUP_REMOVED lines=23> */
[----:B------:R-:W2:Y:S01]  /*680d0*/  LDL.LU R29, [R1+0x3c4] ;  /* 0x0003c400011d7983 */ /* 0x000ea20000300800 */
[C---:B----4-:R-:W-:Y:S03]  /*680e0*/  HMMA.16816.F32 R20, R44.reuse, R18, R20 ;  /* 0x000000122c14723c */ /* 0x050fe60000001814 */
[----:B------:R-:W2:Y:S04]  /*680f0*/  LDL.LU R30, [R1+0x3c8] ;  /* 0x0003c800011e7983 */ /* 0x000ea80000300800 */
        /* <DEDUP_REMOVED lines=22> */
[----:B------:R0:W-:Y:S04]  /*68260*/  STL.64 [R1+0xad8], R22 ;  /* 0x000ad81601007387 */ /* 0x0001e80000100a00 */
[----:B0-----:R-:W3:Y:S04]  /*68270*/  LDL.LU.64 R22, [R1+0x5668] ;  /* 0x0056680001167983 */ /* 0x001ee80000300a00 */
[----:B------:R-:W4:Y:S01]  /*68280*/  LDL.LU.64 R20, [R1+0x5660] ;  /* 0x0056600001147983 */ /* 0x000f220000300a00 */
[----:B---3--:R-:W-:-:S15]  /*68290*/  HMMA.16816.F32 R40, R44, R22, R40 ;  /* 0x000000162c28723c */ /* 0x008fde0000001828 */
[----:B------:R-:W-:-:S08]  /*682a0*/  NOP ;  /* 0x0000000000007918 */ /* 0x000fd00000000000 */
[----:B------:R-:W-:Y:S04]  /*682b0*/  STL.64 [R1+0xac0], R40 ;  /* 0x000ac02801007387 */ /* 0x000fe80000100a00 */
[----:B------:R-:W-:Y:S04]  /*682c0*/  STL.64 [R1+0xac8], R42 ;  /* 0x000ac82a01007387 */ /* 0x000fe80000100a00 */
[----:B------:R-:W0:Y:S01]  /*682d0*/  LDSM.16.MT88.4 R40, [R60+UR5+0x6180] ;  /* 0x006180053c28783b */ /* 0x000e220008004200 */
[C---:B--2---:R-:W-:Y:S03]  /*682e0*/  HMMA.16816.F32 R28, R44.reuse, R26, R28 ;  /* 0x0000001a2c1c723c */ /* 0x044fe6000000181c */
        /* <DEDUP_REMOVED lines=10> */
[----:B---3--:R-:W-:-:S15]  /*68390*/  HMMA.16816.F32 R32, R44, R30, R32 ;  /* 0x0000001e2c20723c */ /* 0x008fde0000001820 */
[----:B------:R-:W-:-:S08]  /*683a0*/  NOP ;  /* 0x0000000000007918 */ /* 0x000fd00000000000 */
[----:B------:R-:W-:Y:S04]  /*683b0*/  STL.64 [R1+0xaa0], R32 ;  /* 0x000aa02001007387 */ /* 0x000fe80000100a00 */
[----:B------:R0:W-:Y:S04]  /*683c0*/  STL.64 [R1+0xaa8], R34 ;  /* 0x000aa82201007387 */ /* 0x0001e80000100a00 */
[----:B0-----:R-:W4:Y:S01]  /*683d0*/  LDL.LU.64 R34, [R1+0x5648] ;  /* 0x0056480001227983 */ /* 0x001f220000300a00 */
[----:B------:R-:W0:Y:S02]  /*683e0*/  S2R R60, SR_TID.X ;  /* 0x00000000003c7919 */ /* 0x000e240000002100 */
[----:B0-----:R-:W-:Y:S01]  /*683f0*/  IMAD.SHL.U32 R60, R60, 0x2, RZ ;  /* 0x000000023c3c7824 */ /* 0x001fe200078e00ff */
[----:B----4-:R-:W-:Y:S01]  /*68400*/  HMMA.16816.F32 R44, R44, R34, R48 ;  /* 0x000000222c2c723c */ /* 0x010fe20000001830 */
[----:B------:R-:W3:Y:S04]  /*68410*/  LDL.LU.64 R50, [R1+0x5640] ;  /* 0x0056400001327983 */ /* 0x000ee80000300a00 */
[----:B------:R-:W3:Y:S01]  /*68420*/  LDL.LU.64 R48, [R1+0x5638] ;  /* 0x0056380001307983 */ /* 0x000ee20000300a00 */
[----:B------:R-:W-:-:S04]  /*68430*/  LOP3.LUT R21, R21, 0x10, R60, 0x78, !PT ;  /* 0x0000001015157812 */ /* 0x000fc800078e783c */
[----:B------:R-:W-:-:S04]  /*68440*/  LOP3.LUT R21, R21, 0x1000, R20, 0xf8, !PT ;  /* 0x0000100015157812 */ /* 0x000fc800078ef814 */
[----:B------:R-:W-:-:S09]  /*68450*/  LOP3.LUT R21, R21, 0x60, RZ, 0x3c, !PT ;  /* 0x0000006015157812 */ /* 0x000fd200078e3cff */
        /* <DEDUP_REMOVED lines=24> */
[----:B0-----:R-:W3:Y:S04]  /*685e0*/  LDL.LU.64 R54, [R1+0x5618] ;  /* 0x0056180001367983 */ /* 0x001ee80000300a00 */
[----:B------:R-:W3:Y:S01]  /*685f0*/  LDL.LU.64 R52, [R1+0x5610] ;  /* 0x0056100001347983 */ /* 0x000ee20000300a00 */
[C---:B------:R-:W-:Y:S06]  /*68600*/  HMMA.16816.F32 R36, R48.reuse, R22, R36 ;  /* 0x000000163024723c */ /* 0x040fec0000001824 */
[C---:B----4-:R-:W-:Y:S06]  /*68610*/  HMMA.16816.F32 R44, R48.reuse, R26, R44 ;  /* 0x0000001a302c723c */ /* 0x050fec000000182c */
[----:B---3--:R-:W-:-:S15]  /*68620*/  HMMA.16816.F32 R52, R48, R18, R52 ;  /* 0x000000123034723c */ /* 0x008fde0000001834 */
[----:B------:R-:W-:-:S08]  /*68630*/  NOP ;  /* 0x0000000000007918 */ /* 0x000fd00000000000 */
[----:B------:R-:W-:Y:S04]  /*68640*/  STL.64 [R1+0x280], R52 ;  /* 0x0002803401007387 */ /* 0x000fe80000100a00 */
[----:B------:R0:W-:Y:S04]  /*68650*/  STL.64 [R1+0x288], R54 ;  /* 0x0002883601007387 */ /* 0x0001e80000100a00 */
[----:B0-----:R-:W3:Y:S04]  /*68660*/  LDL.LU.64 R54, [R1+0x5608] ;  /* 0x0056080001367983 */ /* 0x001ee80000300a00 */
[----:B------:R-:W3:Y:S04]  /*68670*/  LDL.LU.64 R52, [R1+0x5600] ;  /* 0x0056000001347983 */ /* 0x000ee80000300a00 */
[----:B------:R-:W-:Y:S04]  /*68680*/  STL.64 [R1+0x270], R36 ;  /* 0x0002702401007387 */ /* 0x000fe80000100a00 */
[----:B------:R0:W-:Y:S04]  /*68690*/  STL.64 [R1+0x278], R38 ;  /* 0x0002782601007387 */ /* 0x0001e80000100a00 */
[----:B0-----:R-:W4:Y:S04]  /*686a0*/  LDL.LU.64 R38, [R1+0x55f8] ;  /* 0x0055f80001267983 */ /* 0x001f280000300a00 */
[----:B------:R-:W4:Y:S04]  /*686b0*/  LDL.LU.64 R36, [R1+0x55f0] ;  /* 0x0055f00001247983 */ /* 0x000f280000300a00 */
        /* <DEDUP_REMOVED lines=8> */
[----:B------:R3:W-:Y:S04]  /*68740*/  STL.64 [R1+0x4b8], R26 ;  /* 0x0004b81a01007387 */ /* 0x0007e80000100a00 */
        /* <DEDUP_REMOVED lines=8> */
[----:B------:R0:W-:Y:S04]  /*687d0*/  STL.64 [R1+0x5500], R48 ;  /* 0x0055003001007387 */ /* 0x0001e80000100a00 */
[----:B------:R-:W-:Y:S04]  /*687e0*/  STL.64 [R1+0x55e0], R6 ;  /* 0x0055e00601007387 */ /* 0x000fe80000100a00 */
[----:B------:R-:W-:Y:S09]  /*687f0*/  STL.64 [R1+0x55d8], R4 ;  /* 0x0055d80401007387 */ /* 0x000ff20000100a00 */
[----:B------:R-:W-:Y:S04]  /*68800*/  STL.64 [R1+0x240], R24 ;  /* 0x0002401801007387 */ /* 0x000fe80000100a00 */
[----:B------:R-:W-:Y:S04]  /*68810*/  STL.64 [R1+0x248], R26 ;  /* 0x0002481a01007387 */ /* 0x000fe80000100a00 */
        /* <DEDUP_REMOVED lines=56> */
[C---:B----4-:R-:W-:Y:S06]  /*68ba0*/  HMMA.16816.F32 R44, R36.reuse, R10, R44 ;  /* 0x0000000a242c723c */ /* 0x050fec000000182c */
[----:B------:R-:W-:Y:S01]  /*68bb0*/  HMMA.16816.F32 R52, R36, R14, R52 ;  /* 0x0000000e2434723c */ /* 0x000fe20000001834 */
[----:B------:R-:W-:-:S05]  /*68bc0*/  IMAD.MOV.U32 R59, RZ, RZ, R61 ;  /* 0x000000ffff3b7224 */ /* 0x000fca00078e003d */
[C---:B------:R-:W-:Y:S06]  /*68bd0*/  HMMA.16816.F32 R4, R36.reuse, R18, R4 ;  /* 0x000000122404723c */ /* 0x040fec0000001804 */
[C---:B------:R-:W-:Y:S01]  /*68be0*/  HMMA.16816.F32 R24, R36.reuse, R22, R24 ;  /* 0x000000162418723c */ /* 0x040fe20000001818 */
        /* <DEDUP_REMOVED lines=9> */
[----:B------:R-:W4:Y:S04]  /*68c80*/  LDL.LU R61, [R1+0x55e8] ;  /* 0x0055e800013d7983 */ /* 0x000f280000300800 */
[----:B------:R0:W-:Y:S04]  /*68c90*/  STL.64 [R1+0x230], R44 ;  /* 0x0002302c01007387 */ /* 0x0001e80000100a00 */
[----:B------:R1:W-:Y:S04]  /*68ca0*/  STL.64 [R1+0x238], R46 ;  /* 0x0002382e01007387 */ /* 0x0003e80000100a00 */
[----:B0-----:R-:W3:Y:S04]  /*68cb0*/  LDL.LU R44, [R1+0x670] ;  /* 0x00067000012c7983 */ /* 0x001ee80000300800 */
[----:B------:R-:W-:Y:S04]  /*68cc0*/  STL.64 [R1+0x220], R52 ;  /* 0x0002203401007387 */ /* 0x000fe80000100a00 */
[----:B------:R-:W-:Y:S04]  /*68cd0*/  STL.64 [R1+0x228], R54 ;  /* 0x0002283601007387 */ /* 0x000fe80000100a00 */
[----:B------:R-:W0:Y:S04]  /*68ce0*/  LDSM.16.MT88.4 R52, [R21+UR5+0x6100] ;  /* 0x006100051534783b */ /* 0x000e280008004200 */
[----:B------:R-:W3:Y:S04]  /*68cf0*/  LDL.LU R45, [R1+0x674] ;  /* 0x00067400012d7983 */ /* 0x000ee80000300800 */
[----:B-1----:R-:W3:Y:S04]  /*68d00*/  LDL.LU R46, [R1+0x678] ;  /* 0x00067800012e7983 */ /* 0x002ee80000300800 */
[----:B------:R-:W3:Y:S04]  /*68d10*/  LDL.LU R47, [R1+0x67c] ;  /* 0x00067c00012f7983 */ /* 0x000ee80000300800 */
        /* <DEDUP_REMOVED lines=9> */
[----:B------:R-:W3:Y:S04]  /*68db0*/  LDL.LU.64 R4, [R1+0x55d8] ;  /* 0x0055d80001047983 */ /* 0x000ee80000300a00 */
        /* <DEDUP_REMOVED lines=14> */
[----:B0-----:R-:W4:Y:S02]  /*68ea0*/  LDL.LU.64 R34, [R1+0x55b0] ;  /* 0x0055b00001227983 */ /* 0x001f240000300a00 */
[----:B----4-:R-:W-:Y:S02]  /*68eb0*/  HMMA.16816.F32 R36, R36, R34, R40 ;  /* 0x000000222424723c */ /* 0x010fe40000001828 */
[----:B------:R-:W2:Y:S04]  /*68ec0*/  LDL.LU.64 R42, [R1+0x55a8] ;  /* 0x0055a800012a7983 */ /* 0x000ea80000300a00 */
[----:B------:R-:W2:-:S15]  /*68ed0*/  LDL.LU.64 R40, [R1+0x55a0] ;  /* 0x0055a00001287983 */ /* 0x000e9e0000300a00 */
[----:B------:R-:W-:-:S02]  /*68ee0*/  NOP ;  /* 0x0000000000007918 */ /* 0x000fc40000000000 */
[----:B------:R0:W-:Y:S04]  /*68ef0*/  STL.64 [R1+0x1f0], R36 ;  /* 0x0001f02401007387 */ /* 0x0001e80000100a00 */
[----:B------:R1:W-:Y:S04]  /*68f00*/  STL.64 [R1+0x1f8], R38 ;  /* 0x0001f82601007387 */ /* 0x0003e80000100a00 */
[----:B0-----:R-:W4:Y:S04]  /*68f10*/  LDL.LU R36, [R1+0x680] ;  /* 0x0006800001247983 */ /* 0x001f280000300800 */
[----:B------:R-:W4:Y:S04]  /*68f20*/  LDL.LU R37, [R1+0x684] ;  /* 0x0006840001257983 */ /* 0x000f280000300800 */
[----:B-1----:R-:W4:Y:S01]  /*68f30*/  LDL.LU R38, [R1+0x688] ;  /* 0x0006880001267983 */ /* 0x002f220000300800 */
[----:B------:R-:W-:Y:S01]  /*68f40*/  IMAD.MOV.U32 R39, RZ, RZ, R61 ;  /* 0x000000ffff277224 */ /* 0x000fe200078e003d */
[----:B--2---:R-:W-:-:S15]  /*68f50*/  HMMA.16816.F32 R48, R40, R6, R48 ;  /* 0x000000062830723c */ /* 0x004fde0000001830 */
[----:B------:R-:W-:-:S08]  /*68f60*/  NOP ;  /* 0x0000000000007918 */ /* 0x000fd00000000000 */
[----:B------:R-:W-:Y:S04]  /*68f70*/  STL.64 [R1+0x1d0], R48 ;  /* 0x0001d03001007387 */ /* 0x000fe80000100a00 */
[----:B------:R0:W-:Y:S01]  /*68f80*/  STL [R1+0x1d8], R50 ;  /* 0x0001d83201007387 */ /* 0x0001e20000100800 */
[----:B------:R-:W-:-:S03]  /*68f90*/  IMAD.MOV.U32 R61, RZ, RZ, R51 ;  /* 0x000000ffff3d7224 */ /* 0x000fc600078e0033 */
[----:B0-----:R-:W2:Y:S04]  /*68fa0*/  LDL.LU.64 R50, [R1+0x5598] ;  /* 0x0055980001327983 */ /* 0x001ea80000300a00 */
[----:B------:R-:W2:Y:S04]  /*68fb0*/  LDL.LU.64 R48, [R1+0x5590] ;  /* 0x0055900001307983 */ /* 0x000ea80000300a00 */
[----:B------:R-:W-:Y:S01]  /*68fc0*/  STL [R1+0x50f8], R61 ;  /* 0x0050f83d01007387 */ /* 0x000fe20000100800 */
        /* <DEDUP_REMOVED lines=9> */
[----:B------:R0:W-:Y:S01]  /*69060*/  STL [R1+0x1bc], R51 ;  /* 0x0001bc3301007387 */ /* 0x0001e20000100800 */
[----:B------:R-:W-:-:S03]  /*69070*/  IMAD.MOV.U32 R61, RZ, RZ, R50 ;  /* 0x000000ffff3d7224 */ /* 0x000fc600078e0032 */
        /* <DEDUP_REMOVED lines=16> */
[----:B------:R0:W-:Y:S04]  /*69180*/  STL [R1+0x5530], R21 ;  /* 0x0055301501007387 */ /* 0x0001e80000100800 */
[----:B------:R-:W3:Y:S04]  /*69190*/  LDL.LU R20, [R1+0x690] ;  /* 0x0006900001147983 */ /* 0x000ee80000300800 */
[----:B0-----:R-:W3:Y:S04]  /*691a0*/  LDL.LU R21, [R1+0x694] ;  /* 0x0006940001157983 */ /* 0x001ee80000300800 */
[----:B------:R-:W3:Y:S04]  /*691b0*/  LDL.LU R22, [R1+0x698] ;  /* 0x0006980001167983 */ /* 0x000ee80000300800 */
[----:B------:R-:W3:Y:S04]  /*691c0*/  LDL.LU R23, [R1+0x69c] ;  /* 0x00069c0001177983 */ /* 0x000ee80000300800 */
[----:B------:R-:W-:Y:S04]  /*691d0*/  STL.64 [R1+0x2f0], R44 ;  /* 0x0002f02c01007387 */ /* 0x000fe80000100a00 */
[----:B------:R0:W-:Y:S04]  /*691e0*/  STL.64 [R1+0x2f8], R46 ;  /* 0x0002f82e01007387 */ /* 0x0001e80000100a00 */
[----:B0-----:R-:W2:Y:S04]  /*691f0*/  LDL.LU.64 R46, [R1+0x5548] ;  /* 0x00554800012e7983 */ /* 0x001ea80000300a00 */
[----:B------:R-:W2:Y:S04]  /*69200*/  LDL.LU.64 R44, [R1+0x5540] ;  /* 0x00554000012c7983 */ /* 0x000ea80000300a00 */
[----:B------:R-:W-:Y:S04]  /*69210*/  STL.64 [R1+0x5528], R26 ;  /* 0x0055281a01007387 */ /* 0x000fe80000100a00 */
[----:B------:R-:W-:Y:S04]  /*69220*/  STL.64 [R1+0x5520], R24 ;  /* 0x0055201801007387 */ /* 0x000fe80000100a00 */
[----:B------:R-:W-:Y:S04]  /*69230*/  STL.64 [R1+0x5518], R30 ;  /* 0x0055181e01007387 */ /* 0x000fe80000100a00 */
[----:B------:R4:W-:Y:S01]  /*69240*/  STL.64 [R1+0x5510], R28 ;  /* 0x0055101c01007387 */ /* 0x0009e20000100a00 */
[C---:B---3--:R-:W-:Y:S06]  /*69250*/  HMMA.16816.F32 R20, R40.reuse, R30, R20 ;  /* 0x0000001e2814723c */ /* 0x048fec0000001814 */
[----:B----4-:R-:W-:Y:S06]  /*69260*/  HMMA.16816.F32 R28, R40, R34, R36 ;  /* 0x00000022281c723c */ /* 0x010fec0000001824 */
[C---:B--2---:R-:W-:Y:S11]  /*69270*/  HMMA.16816.F32 R24, R44.reuse, R6, R52 ;  /* 0x000000062c18723c */ /* 0x044ff60000001834 */
[----:B------:R-:W-:Y:S04]  /*69280*/  STL.64 [R1+0x2e0], R20 ;  /* 0x0002e01401007387 */ /* 0x000fe80000100a00 */
[----:B------:R0:W-:Y:S04]  /*69290*/  STL.64 [R1+0x2e8], R22 ;  /* 0x0002e81601007387 */ /* 0x0001e80000100a00 */
[----:B------:R-:W-:Y:S04]  /*692a0*/  STL.64 [R1+0x180], R28 ;  /* 0x0001801c01007387 */ /* 0x000fe80000100a00 */
[----:B------:R-:W-:Y:S04]  /*692b0*/  STL.64 [R1+0x188], R30 ;  /* 0x0001881e01007387 */ /* 0x000fe80000100a00 */
[----:B------:R1:W-:Y:S01]  /*692c0*/  STL.64 [R1+0x54f0], R10 ;  /* 0x0054f00a01007387 */ /* 0x0003e20000100a00 */
[C---:B0-----:R-:W-:Y:S06]  /*692d0*/  HMMA.16816.F32 R20, R44.reuse, R10, R48 ;  /* 0x0000000a2c14723c */ /* 0x041fec0000001830 */
[----:B-1----:R-:W-:Y:S01]  /*692e0*/  HMMA.16816.F32 R8, R44, R14, R56 ;  /* 0x0000000e2c08723c */ /* 0x002fe20000001838 */
[----:B------:R-:W-:Y:S04]  /*692f0*/  STL.64 [R1+0x600], R24 ;  /* 0x0006001801007387 */ /* 0x000fe80000100a00 */
[----:B------:R-:W-:-:S12]  /*69300*/  STL.64 [R1+0x608], R26 ;  /* 0x0006081a01007387 */ /* 0x000fd80000100a00 */
        /* <DEDUP_REMOVED lines=42> */
[C---:B----4-:R-:W-:Y:S03]  /*695b0*/  HMMA.16816.F32 R20, R44.reuse, R18, R20 ;  /* 0x000000122c14723c */ /* 0x050fe60000001814 */
        /* <DEDUP_REMOVED lines=38> */
[C---:B------:R-:W-:Y:S06]  /*69820*/  HMMA.16816.F32 R56, R44.reuse, R34, R56 ;  /* 0x000000222c38723c */ /* 0x040fec0000001838 */
[----:B----4-:R-:W-:-:S15]  /*69830*/  HMMA.16816.F32 R48, R44, R30, R48 ;  /* 0x0000001e2c30723c */ /* 0x010fde0000001830 */
[----:B------:R-:W-:-:S08]  /*69840*/  NOP ;  /* 0x0000000000007918 */ /* 0x000fd00000000000 */
[----:B------:R-:W-:Y:S04]  /*69850*/  STL.64 [R1+0x3c0], R48 ;  /* 0x0003c03001007387 */ /* 0x000fe80000100a00 */
[----:B------:R0:W-:Y:S04]  /*69860*/  STL.64 [R1+0x3c8], R50 ;  /* 0x0003c83201007387 */ /* 0x0001e80000100a00 */
[----:B0-----:R-:W4:Y:S04]  /*69870*/  LDL.LU.64 R50, [R1+0x5508] ;  /* 0x0055080001327983 */ /* 0x001f280000300a00 */
[----:B------:R-:W4:Y:S04]  /*69880*/  LDL.LU.64 R48, [R1+0x5500] ;  /* 0x0055000001307983 */ /* 0x000f280000300a00 */
[----:B------:R-:W3:Y:S04]  /*69890*/  LDL.LU R44, [R1+0x780] ;  /* 0x00078000012c7983 */ /* 0x000ee80000300800 */
[----:B------:R-:W-:Y:S04]  /*698a0*/  STL.64 [R1+0x2c0], R56 ;  /* 0x0002c03801007387 */ /* 0x000fe80000100a00 */
[----:B------:R-:W-:Y:S04]  /*698b0*/  STL.64 [R1+0x2c8], R58 ;  /* 0x0002c83a01007387 */ /* 0x000fe80000100a00 */
[----:B--2---:R-:W0:Y:S04]  /*698c0*/  LDSM.16.MT88.4 R56, [R21+UR5+0x6180] ;  /* 0x006180051538783b */ /* 0x004e280008004200 */
[----:B------:R-:W2:Y:S04]  /*698d0*/  LDL.LU R45, [R1+0x784] ;  /* 0x00078400012d7983 */ /* 0x000ea80000300800 */
[----:B------:R-:W2:Y:S04]  /*698e0*/  LDL.LU R46, [R1+0x788] ;  /* 0x00078800012e7983 */ /* 0x000ea80000300800 */
[----:B------:R-:W2:Y:S01]  /*698f0*/  LDL.LU R47, [R1+0x78c] ;  /* 0x00078c00012f7983 */ /* 0x000ea20000300800 */
[----:B0-----:R-:W-:-:S02]  /*69900*/  IMAD.MOV.U32 R17, RZ, RZ, R56 ;  /* 0x000000ffff117224 */ /* 0x001fc400078e0038 */
[----:B------:R-:W-:Y:S01]  /*69910*/  IMAD.MOV.U32 R16, RZ, RZ, R57 ;  /* 0x000000ffff107224 */ /* 0x000fe200078e0039 */
[----:B------:R-:W2:Y:S01]  /*69920*/  LDL.LU R56, [R1+0x7c0] ;  /* 0x0007c00001387983 */ /* 0x000ea20000300800 */
[----:B------:R-:W-:Y:S02]  /*69930*/  IMAD.MOV.U32 R60, RZ, RZ, R58 ;  /* 0x000000ffff3c7224 */ /* 0x000fe400078e003a */
[----:B------:R-:W-:Y:S01]  /*69940*/  IMAD.MOV.U32 R20, RZ, RZ, R59 ;  /* 0x000000ffff147224 */ /* 0x000fe200078e003b */
[----:B------:R-:W2:Y:S04]  /*69950*/  LDL.LU R57, [R1+0x7c4] ;  /* 0x0007c40001397983 */ /* 0x000ea80000300800 */
[----:B------:R-:W2:Y:S01]  /*69960*/  LDL.LU R58, [R1+0x7c8] ;  /* 0x0007c800013a7983 */ /* 0x000ea20000300800 */
[----:B------:R-:W-:-:S03]  /*69970*/  IMAD.MOV.U32 R59, RZ, RZ, R2 ;  /* 0x000000ffff3b7224 */ /* 0x000fc600078e0002 */
[----:B------:R-:W2:Y:S01]  /*69980*/  LDL.LU R2, [R1+0x54f8] ;  /* 0x0054f80001027983 */ /* 0x000ea20000300800 */
        /* <DEDUP_REMOVED lines=10> */
[----:B------:R-:W2:Y:S01]  /*69a30*/  LDL.LU.64 R12, [R1+0x54e0] ;  /* 0x0054e000010c7983 */ /* 0x000ea20000300a00 */
        /* <DEDUP_REMOVED lines=23> */
[----:B------:R-:W4:Y:S04]  /*69bb0*/  LDL.LU.64 R52, [R1+0x54a0] ;  /* 0x0054a00001347983 */ /* 0x000f280000300a00 */
[----:B------:R-:W-:Y:S04]  /*69bc0*/  STL.64 [R1+0x5488], R26 ;  /* 0x0054881a01007387 */ /* 0x000fe80000100a00 */
[----:B---3--:R0:W-:Y:S04]  /*69bd0*/  STL.64 [R1+0x5480], R24 ;  /* 0x0054801801007387 */ /* 0x0081e80000100a00 */
[----:B0-----:R-:W3:Y:S01]  /*69be0*/  LDL.LU R24, [R1+0x790] ;  /* 0x0007900001187983 */ /* 0x001ee20000300800 */
[----:B--2---:R-:W-:-:S03]  /*69bf0*/  IMAD.MOV.U32 R25, RZ, RZ, R2 ;  /* 0x000000ffff197224 */ /* 0x004fc600078e0002 */
[----:B------:R-:W2:Y:S04]  /*69c00*/  LDL.LU R2, [R1+0x549c] ;  /* 0x00549c0001027983 */ /* 0x000ea80000300800 */
[----:B------:R-:W3:Y:S04]  /*69c10*/  LDL.LU R26, [R1+0x798] ;  /* 0x00079800011a7983 */ /* 0x000ee80000300800 */
[----:B------:R-:W3:Y:S04]  /*69c20*/  LDL.LU R27, [R1+0x79c] ;  /* 0x00079c00011b7983 */ /* 0x000ee80000300800 */
[----:B------:R-:W-:Y:S04]  /*69c30*/  STL.64 [R1+0x5478], R30 ;  /* 0x0054781e01007387 */ /* 0x000fe80000100a00 */
[----:B------:R0:W-:Y:S01]  /*69c40*/  STL.64 [R1+0x5470], R28 ;  /* 0x0054701c01007387 */ /* 0x0001e20000100a00 */
[C---:B---3--:R-:W-:Y:S06]  /*69c50*/  HMMA.16816.F32 R24, R48.reuse, R30, R24 ;  /* 0x0000001e3018723c */ /* 0x048fec0000001818 */
[----:B0-----:R-:W-:-:S15]  /*69c60*/  HMMA.16816.F32 R28, R48, R34, R44 ;  /* 0x00000022301c723c */ /* 0x001fde000000182c */
[----:B------:R-:W-:-:S02]  /*69c70*/  NOP ;  /* 0x0000000000007918 */ /* 0x000fc40000000000 */
[----:B------:R-:W-:Y:S04]  /*69c80*/  STL.64 [R1+0x350], R24 ;  /* 0x0003501801007387 */ /* 0x000fe80000100a00 */
[----:B------:R4:W-:Y:S02]  /*69c90*/  STL.64 [R1+0x358], R26 ;  /* 0x0003581a01007387 */ /* 0x0009e40000100a00 */
[----:B----4-:R-:W-:Y:S02]  /*69ca0*/  HMMA.16816.F32 R24, R52, R6, R40 ;  /* 0x000000063418723c */ /* 0x010fe40000001828 */
[----:B------:R-:W-:Y:S04]  /*69cb0*/  STL.64 [R1+0x250], R28 ;  /* 0x0002501c01007387 */ /* 0x000fe80000100a00 */
[----:B------:R-:W-:Y:S04]  /*69cc0*/  STL.64 [R1+0x258], R30 ;  /* 0x0002581e01007387 */ /* 0x000fe80000100a00 */
[----:B------:R-:W-:-:S13]  /*69cd0*/  STL.64 [R1+0x5458], R6 ;  /* 0x0054580601007387 */ /* 0x000fda0000100a00 */
[----:B------:R-:W-:Y:S04]  /*69ce0*/  STL.64 [R1+0x320], R24 ;  /* 0x0003201801007387 */ /* 0x000fe80000100a00 */
[----:B------:R0:W-:Y:S04]  /*69cf0*/  STL.64 [R1+0x328], R26 ;  /* 0x0003281a01007387 */ /* 0x0001e80000100a00 */
[----:B------:R-:W-:Y:S04]  /*69d00*/  STL.64 [R1+0x5450], R4 ;  /* 0x0054500401007387 */ /* 0x000fe80000100a00 */
[----:B------:R-:W1:Y:S01]  /*69d10*/  LDSM.16.MT88.4 R4, [R3+UR5+0x8000] ;  /* 0x008000050304783b */ /* 0x000e620008004200 */
[----:B0-----:R-:W-:Y:S01]  /*69d20*/  HMMA.16816.F32 R24, R52, R10, R36 ;  /* 0x0000000a3418723c */ /* 0x001fe20000001824 */
[----:B--2---:R-:W-:-:S05]  /*69d30*/  LOP3.LUT R2, R2, 0x7, RZ, 0xc0, !PT ;  /* 0x0000000702027812 */ /* 0x004fca00078ec0ff */
[----:B------:R-:W-:-:S05]  /*69d40*/  IMAD R2, R2, 0x110, RZ ;  /* 0x0000011002027824 */ /* 0x000fca00078e02ff */
[----:B------:R-:W-:-:S05]  /*69d50*/  LOP3.LUT R21, R2, 0x30, R0, 0x78, !PT ;  /* 0x0000003002157812 */ /* 0x000fca00078e7800 */
[----:B------:R-:W-:Y:S04]  /*69d60*/  LDSM.16.M88.4 R36, [R21+UR5+0x11080] ;  /* 0x011080051524783b */ /* 0x000fe80008000200 */
[----:B------:R-:W-:Y:S04]  /*69d70*/  LDSM.16.M88.4 R44, [R21+UR5+0x11880] ;  /* 0x01188005152c783b */ /* 0x000fe80008000200 */
[----:B------:R-:W-:Y:S04]  /*69d80*/  LDSM.16.M88.4 R48, [R21+UR5+0x12880] ;  /* 0x012880051530783b */ /* 0x000fe80008000200 */
[----:B------:R-:W-:Y:S04]  /*69d90*/  LDSM.16.M88.4 R40, [R21+UR5+0x13080] ;  /* 0x013080051528783b */ /* 0x000fe80008000200 */
[----:B------:R-:W-:Y:S04]  /*69da0*/  STL.64 [R1+0x310], R24 ;  /* 0x0003101801007387 */ /* 0x000fe80000100a00 */
[----:B------:R-:W-:Y:S04]  /*69db0*/  STL.64 [R1+0x318], R26 ;  /* 0x0003181a01007387 */ /* 0x000fe80000100a00 */
[----:B------:R-:W-:Y:S01]  /*69dc0*/  STL.64 [R1+0x5468], R34 ;  /* 0x0054682201007387 */ /* 0x000fe20000100a00 */
[----:B-1----:R-:W-:-:S02]  /*69dd0*/  IMAD.MOV.U32 R33, RZ, RZ, R4 ;  /* 0x000000ffff217224 */ /* 0x002fc400078e0004 */
[----:B------:R-:W-:Y:S02]  /*69de0*/  IMAD.MOV.U32 R32, RZ, RZ, R5 ;  /* 0x000000ffff207224 */ /* 0x000fe400078e0005 */
[----:B------:R-:W-:Y:S02]  /*69df0*/  IMAD.MOV.U32 R8, RZ, RZ, R6 ;  /* 0x000000ffff087224 */ /* 0x000fe400078e0006 */
[----:B------:R-:W-:Y:S02]  /*69e00*/  IMAD.MOV.U32 R9, RZ, RZ, R7 ;  /* 0x000000ffff097224 */ /* 0x000fe400078e0007 */
[----:B------:R-:W-:Y:S04]  /*69e10*/  LDSM.16.M88.4 R4, [R21+UR5+0x10880] ;  /* 0x010880051504783b */ /* 0x000fe80008000200 */
[----:B------:R-:W-:Y:S04]  /*69e20*/  STL.64 [R1+0x5460], R32 ;  /* 0x0054602001007387 */ /* 0x000fe80000100a00 */
[----:B------:R-:W-:Y:S04]  /*69e30*/  STL.64 [R1+0x5448], R10 ;  /* 0x0054480a01007387 */ /* 0x000fe80000100a00 */
[----:B------:R-:W-:Y:S04]  /*69e40*/  STL.64 [R1+0x5440], R8 ;  /* 0x0054400801007387 */ /* 0x000fe80000100a00 */
[----:B------:R-:W0:Y:S04]  /*69e50*/  LDSM.16.M88.4 R8, [R21+UR5+0x10080] ;  /* 0x010080051508783b */ /* 0x000e280008000200 */
[----:B0-----:R-:W-:Y:S04]  /*69e60*/  STL.64 [R1+0x10], R8 ;  /* 0x0000100801007387 */ /* 0x001fe80000100a00 */
[----:B------:R0:W-:Y:S02]  /*69e70*/  STL.64 [R1+0x18], R10 ;  /* 0x0000180a01007387 */ /* 0x0001e40000100a00 */
[----:B0-----:R-:W-:Y:S02]  /*69e80*/  HMMA.16816.F32 R8, R52, R14, R56 ;  /* 0x0000000e3408723c */ /* 0x001fe40000001838 */
[----:B------:R0:W-:Y:S04]  /*69e90*/  STL.64 [R1], R4 ;  /* 0x0000000401007387 */ /* 0x0001e80000100a00 */
[----:B------:R1:W-:Y:S01]  /*69ea0*/  STL.64 [R1+0x8], R6 ;  /* 0x0000080601007387 */ /* 0x0003e20000100a00 */
[----:B------:R-:W-:-:S02]  /*69eb0*/  IMAD.MOV.U32 R2, RZ, RZ, R4 ;  /* 0x000000ffff027224 */ /* 0x000fc400078e0004 */
[----:B------:R-:W-:Y:S01]  /*69ec0*/  IMAD.MOV.U32 R0, RZ, RZ, R5 ;  /* 0x000000ffff007224 */ /* 0x000fe200078e0005 */
[----:B------:R-:W2:Y:S01]  /*69ed0*/  LDSM.16.M88.4 R56, [R21+UR5+0x12080] ;  /* 0x012080051538783b */ /* 0x000ea20008000200 */
[----:B0-----:R-:W-:Y:S02]  /*69ee0*/  IMAD.MOV.U32 R4, RZ, RZ, R55 ;  /* 0x000000ffff047224 */ /* 0x001fe400078e0037 */
[----:B------:R-:W-:Y:S02]  /*69ef0*/  IMAD.MOV.U32 R5, RZ, RZ, R54 ;  /* 0x000000ffff057224 */ /* 0x000fe400078e0036 */
[----:B-1----:R-:W-:-:S08]  /*69f00*/  IMAD.MOV.U32 R6, RZ, RZ, R53 ;  /* 0x000000ffff067224 */ /* 0x002fd000078e0035 */
[----:B------:R0:W-:Y:S04]  /*69f10*/  STL.64 [R1+0x300], R8 ;  /* 0x0003000801007387 */ /* 0x0001e80000100a00 */
[----:B------:R1:W-:Y:S01]  /*69f20*/  STL.64 [R1+0x308], R10 ;  /* 0x0003080a01007387 */ /* 0x0003e20000100a00 */
[----:B------:R-:W-:-:S03]  /*69f30*/  IMAD.MOV.U32 R7, RZ, RZ, R52 ;  /* 0x000000ffff077224 */ /* 0x000fc600078e0034 */
[----:B0-----:R-:W3:Y:S04]  /*69f40*/  LDL.LU R8, [R1+0x870] ;  /* 0x0008700001087983 */ /* 0x001ee80000300800 */
[----:B------:R-:W3:Y:S04]  /*69f50*/  LDL.LU R9, [R1+0x874] ;  /* 0x0008740001097983 */ /* 0x000ee80000300800 */
[----:B-1----:R-:W3:Y:S04]  /*69f60*/  LDL.LU R10, [R1+0x878] ;  /* 0x00087800010a7983 */ /* 0x002ee80000300800 */
[----:B------:R-:W3:Y:S04]  /*69f70*/  LDL.LU R11, [R1+0x87c] ;  /* 0x00087c00010b7983 */ /* 0x000ee80000300800 */
[----:B------:R-:W-:Y:S04]  /*69f80*/  STL.64 [R1+0x5438], R14 ;  /* 0x0054380e01007387 */ /* 0x000fe80000100a00 */
[----:B------:R-:W-:Y:S04]  /*69f90*/  STL.64 [R1+0x5430], R12 ;  /* 0x0054300c01007387 */ /* 0x000fe80000100a00 */
[----:B------:R0:W-:Y:S04]  /*69fa0*/  STL [R1+0x4e94], R38 ;  /* 0x004e942601007387 */ /* 0x0001e80000100800 */
[----:B------:R1:W-:Y:S04]  /*69fb0*/  STL [R1+0x4e90], R39 ;  /* 0x004e902701007387 */ /* 0x0003e80000100800 */
[----:B------:R4:W-:Y:S01]  /*69fc0*/  STL.64 [R1+0x5400], R36 ;  /* 0x0054002401007387 */ /* 0x0009e20000100a00 */
[----:B0-----:R-:W-:-:S02]  /*69fd0*/  IMAD.MOV.U32 R38, RZ, RZ, R5 ;  /* 0x000000ffff267224 */ /* 0x001fc400078e0005 */
[----:B-1----:R-:W-:Y:S02]  /*69fe0*/  IMAD.MOV.U32 R39, RZ, RZ, R4 ;  /* 0x000000ffff277224 */ /* 0x002fe400078e0004 */
[----:B------:R-:W3:Y:S01]  /*69ff0*/  LDL.LU R4, [R1+0x880] ;  /* 0x0008800001047983 */ /* 0x000ee20000300800 */
[----:B----4-:R-:W-:-:S03]  /*6a000*/  IMAD.MOV.U32 R37, RZ, RZ, R6 ;  /* 0x000000ffff257224 */ /* 0x010fc600078e0006 */
[----:B------:R-:W3:Y:S01]  /*6a010*/  LDL.LU R5, [R1+0x884] ;  /* 0x0008840001057983 */ /* 0x000ee20000300800 */
[----:B------:R-:W-:-:S03]  /*6a020*/  IMAD.MOV.U32 R36, RZ, RZ, R7 ;  /* 0x000000ffff247224 */ /* 0x000fc600078e0007 */
        /* <DEDUP_REMOVED lines=18> */
[----:B------:R-:W-:Y:S04]  /*6a150*/  STL [R1+0x4ef4], R46 ;  /* 0x004ef42e01007387 */ /* 0x000fe80000100800 */
[----:B------:R-:W-:Y:S04]  /*6a160*/  STL [R1+0x4ef0], R47 ;  /* 0x004ef02f01007387 */ /* 0x000fe80000100800 */
[----:B--2---:R-:W-:Y:S04]  /*6a170*/  STL [R1+0x4efc], R58 ;  /* 0x004efc3a01007387 */ /* 0x004fe80000100800 */
[----:B------:R-:W-:Y:S04]  /*6a180*/  STL [R1+0x4ef8], R59 ;  /* 0x004ef83b01007387 */ /* 0x000fe80000100800 */
[----:B------:R-:W-:Y:S04]  /*6a190*/  STL [R1+0x4e9c], R50 ;  /* 0x004e9c3201007387 */ /* 0x000fe80000100800 */
[----:B------:R-:W-:Y:S04]  /*6a1a0*/  STL [R1+0x4e98], R51 ;  /* 0x004e983301007387 */ /* 0x000fe80000100800 */
[----:B------:R-:W-:Y:S04]  /*6a1b0*/  STL.64 [R1+0x53f8], R48 ;  /* 0x0053f83001007387 */ /* 0x000fe80000100a00 */
[----:B------:R0:W-:Y:S04]  /*6a1c0*/  STL [R1+0x4e74], R42 ;  /* 0x004e742a01007387 */ /* 0x0001e80000100800 */
[----:B------:R-:W-:Y:S04]  /*6a1d0*/  STL [R1+0x4e70], R43 ;  /* 0x004e702b01007387 */ /* 0x000fe80000100800 */
[----:B------:R1:W-:Y:S01]  /*6a1e0*/  STL.64 [R1+0x53e0], R40 ;  /* 0x0053e02801007387 */ /* 0x0003e20000100a00 */
[----:B0-----:R-:W-:-:S02]  /*6a1f0*/  IMAD.MOV.U32 R42, RZ, RZ, R60 ;  /* 0x000000ffff2a7224 */ /* 0x001fc400078e003c */
[----:B-1----:R-:W-:Y:S02]  /*6a200*/  IMAD.MOV.U32 R40, RZ, RZ, R17 ;  /* 0x000000ffff287224 */ /* 0x002fe400078e0011 */
[----:B------:R-:W-:Y:S01]  /*6a210*/  IMAD.MOV.U32 R41, RZ, RZ, R16 ;  /* 0x000000ffff297224 */ /* 0x000fe200078e0010 */
[----:B------:R-:W2:Y:S04]  /*6a220*/  LDL.LU R17, [R1+0x5498] ;  /* 0x0054980001117983 */ /* 0x000ea80000300800 */
[----:B------:R-:W2:Y:S04]  /*6a230*/  LDL.LU R16, [R1+0x5494] ;  /* 0x0054940001107983 */ /* 0x000ea80000300800 */
[----:B------:R-:W2:Y:S04]  /*6a240*/  LDL.LU R60, [R1+0x5490] ;  /* 0x00549000013c7983 */ /* 0x000ea80000300800 */
[----:B------:R-:W2:Y:S01]  /*6a250*/  LDL.LU R12, [R1+0x860] ;  /* 0x00086000010c7983 */ /* 0x000ea20000300800 */
[----:B----4-:R-:W-:Y:S03]  /*6a260*/  HMMA.16816.F32 R48, R36, R18, R52 ;  /* 0x000000122430723c */ /* 0x010fe60000001834 */
[----:B------:R-:W0:-:S15]  /*6a270*/  LDSM.16.M88.4 R52, [R21+UR5+0x13880] ;  /* 0x013880051534783b */ /* 0x000e1e0008000200 */
[----:B------:R-:W-:-:S05]  /*6a280*/  NOP ;  /* 0x0000000000007918 */ /* 0x000fca0000000000 */
[----:B------:R-:W-:Y:S04]  /*6a290*/  STL.64 [R1+0xbe0], R48 ;  /* 0x000be03001007387 */ /* 0x000fe80000100a00 */
[----:B------:R3:W-:Y:S04]  /*6a2a0*/  STL.64 [R1+0xbe8], R50 ;  /* 0x000be83201007387 */ /* 0x0007e80000100a00 */
[----:B------:R-:W2:Y:S04]  /*6a2b0*/  LDL.LU R13, [R1+0x864] ;  /* 0x00086400010d7983 */ /* 0x000ea80000300800 */
[----:B------:R-:W2:Y:S04]  /*6a2c0*/  LDL.LU R14, [R1+0x868] ;  /* 0x00086800010e7983 */ /* 0x000ea80000300800 */
[----:B------:R-:W2:Y:S01]  /*6a2d0*/  LDL.LU R15, [R1+0x86c] ;  /* 0x00086c00010f7983 */ /* 0x000ea20000300800 */
[----:B---3--:R-:W-:Y:S03]  /*6a2e0*/  HMMA.16816.F32 R48, R36, R22, R24 ;  /* 0x000000162430723c */ /* 0x008fe60000001818 */
[----:B------:R-:W1:Y:S04]  /*6a2f0*/  LDSM.16.MT88.4 R24, [R3+UR5+0x8080] ;  /* 0x008080050318783b */ /* 0x000e680008004200 */
[----:B0-----:R-:W-:Y:S04]  /*6a300*/  STL [R1+0x4f74], R54 ;  /* 0x004f743601007387 */ /* 0x001fe80000100800 */
[----:B------:R-:W-:-:S12]  /*6a310*/  STL [R1+0x4f70], R55 ;  /* 0x004f703701007387 */ /* 0x000fd80000100800 */
[----:B------:R1:W-:Y:S04]  /*6a320*/  STL.64 [R1+0xbf0], R48 ;  /* 0x000bf03001007387 */ /* 0x0003e80000100a00 */
[----:B------:R-:W-:Y:S01]  /*6a330*/  STL.64 [R1+0xbf8], R50 ;  /* 0x000bf83201007387 */ /* 0x000fe20000100a00 */
[----:B-1----:R-:W-:Y:S02]  /*6a340*/  IMAD.MOV.U32 R49, RZ, RZ, R26 ;  /* 0x000000ffff317224 */ /* 0x002fe400078e001a */
[----:B------:R-:W-:Y:S02]  /*6a350*/  IMAD.MOV.U32 R48, RZ, RZ, R27 ;  /* 0x000000ffff307224 */ /* 0x000fe400078e001b */
[----:B------:R-:W3:Y:S01]  /*6a360*/  LDL.LU.64 R26, [R1+0x5488] ;  /* 0x00548800011a7983 */ /* 0x000ee20000300a00 */
[----:B------:R-:W-:-:S02]  /*6a370*/  IMAD.MOV.U32 R43, RZ, RZ, R20 ;  /* 0x000000ffff2b7224 */ /* 0x000fc400078e0014 */
[----:B------:R-:W-:Y:S02]  /*6a380*/  IMAD.MOV.U32 R20, RZ, RZ, R24 ;  /* 0x000000ffff147224 */ /* 0x000fe400078e0018 */
[----:B------:R-:W-:Y:S02]  /*6a390*/  IMAD.MOV.U32 R21, RZ, RZ, R25 ;  /* 0x000000ffff157224 */ /* 0x000fe400078e0019 */
        /* <DEDUP_REMOVED lines=13> */
[----:B---3--:R-:W-:Y:S03]  /*6a470*/  HMMA.16816.F32 R36, R36, R34, R4 ;  /* 0x000000222424723c */ /* 0x008fe60000001804 */
[----:B------:R-:W3:Y:S04]  /*6a480*/  LDL.LU.64 R6, [R1+0x5458] ;  /* 0x0054580001067983 */ /* 0x000ee80000300a00 */
[----:B------:R-:W4:-:S15]  /*6a490*/  LDL.LU.64 R4, [R1+0x5450] ;  /* 0x0054500001047983 */ /* 0x000f1e0000300a00 */
[----:B------:R-:W-:-:S01]  /*6a4a0*/  NOP ;  /* 0x0000000000007918 */ /* 0x000fc20000000000 */
[----:B------:R0:W-:Y:S04]  /*6a4b0*/  STL.64 [R1+0x1e0], R36 ;  /* 0x0001e02401007387 */ /* 0x0001e80000100a00 */
[----:B------:R1:W-:Y:S04]  /*6a4c0*/  STL.64 [R1+0x1e8], R38 ;  /* 0x0001e82601007387 */ /* 0x0003e80000100a00 */
[----:B0-----:R-:W4:Y:S04]  /*6a4d0*/  LDL.LU R36, [R1+0x820] ;  /* 0x0008200001247983 */ /* 0x001f280000300800 */
[----:B------:R-:W4:Y:S04]  /*6a4e0*/  LDL.LU R37, [R1+0x824] ;  /* 0x0008240001257983 */ /* 0x000f280000300800 */
[----:B-1----:R-:W4:Y:S04]  /*6a4f0*/  LDL.LU R38, [R1+0x828] ;  /* 0x0008280001267983 */ /* 0x002f280000300800 */
[----:B------:R-:W4:Y:S01]  /*6a500*/  LDL.LU R39, [R1+0x82c] ;  /* 0x00082c0001277983 */ /* 0x000f220000300800 */
[----:B---3--:R-:W-:-:S15]  /*6a510*/  HMMA.16816.F32 R8, R40, R6, R8 ;  /* 0x000000062808723c */ /* 0x008fde0000001808 */
[----:B------:R-:W-:-:S09]  /*6a520*/  NOP ;  /* 0x0000000000007918 */ /* 0x000fd20000000000 */
[----:B------:R-:W-:Y:S02]  /*6a530*/  IMAD.MOV.U32 R46, RZ, RZ, R10 ;  /* 0x000000ffff2e7224 */ /* 0x000fe400078e000a */
[----:B------:R-:W-:Y:S02]  /*6a540*/  IMAD.MOV.U32 R47, RZ, RZ, R11 ;  /* 0x000000ffff2f7224 */ /* 0x000fe400078e000b */
[----:B------:R-:W2:Y:S01]  /*6a550*/  LDL.LU.64 R10, [R1+0x5448] ;  /* 0x00544800010a7983 */ /* 0x000ea20000300a00 */
[----:B------:R-:W-:Y:S02]  /*6a560*/  IMAD.MOV.U32 R58, RZ, RZ, R8 ;  /* 0x000000ffff3a7224 */ /* 0x000fe400078e0008 */
[----:B------:R-:W-:Y:S02]  /*6a570*/  IMAD.MOV.U32 R59, RZ, RZ, R9 ;  /* 0x000000ffff3b7224 */ /* 0x000fe400078e0009 */
[----:B------:R-:W3:Y:S04]  /*6a580*/  LDL.LU.64 R8, [R1+0x5440] ;  /* 0x0054400001087983 */ /* 0x000ee80000300a00 */
[----:B------:R-:W-:Y:S04]  /*6a590*/  STL.64 [R1+0x5410], R46 ;  /* 0x0054102e01007387 */ /* 0x000fe80000100a00 */
[----:B------:R0:W-:Y:S04]  /*6a5a0*/  STL.64 [R1+0x5408], R44 ;  /* 0x0054082c01007387 */ /* 0x0001e80000100a00 */
[----:B0-----:R-:W3:Y:S04]  /*6a5b0*/  LDL.LU R44, [R1+0x830] ;  /* 0x00083000012c7983 */ /* 0x001ee80000300800 */
[----:B------:R-:W3:Y:S04]  /*6a5c0*/  LDL.LU R45, [R1+0x834] ;  /* 0x00083400012d7983 */ /* 0x000ee80000300800 */
[----:B------:R-:W3:Y:S04]  /*6a5d0*/  LDL.LU R46, [R1+0x838] ;  /* 0x00083800012e7983 */ /* 0x000ee80000300800 */
[----:B------:R-:W3:Y:S04]  /*6a5e0*/  LDL.LU R47, [R1+0x83c] ;  /* 0x00083c00012f7983 */ /* 0x000ee80000300800 */
[----:B------:R-:W-:Y:S04]  /*6a5f0*/  STL.64 [R1+0x53f0], R58 ;  /* 0x0053f03a01007387 */ /* 0x000fe80000100a00 */
[----:B------:R0:W-:Y:S04]  /*6a600*/  STL.64 [R1+0x53e8], R56 ;  /* 0x0053e83801007387 */ /* 0x0001e80000100a00 */
[----:B0-----:R-:W3:Y:S04]  /*6a610*/  LDL.LU R56, [R1+0x840] ;  /* 0x0008400001387983 */ /* 0x001ee80000300800 */
[----:B------:R-:W3:Y:S04]  /*6a620*/  LDL.LU R57, [R1+0x844] ;  /* 0x0008440001397983 */ /* 0x000ee80000300800 */
[----:B------:R-:W3:Y:S04]  /*6a630*/  LDL.LU R58, [R1+0x848] ;  /* 0x00084800013a7983 */ /* 0x000ee80000300800 */
[----:B------:R-:W3:Y:S01]  /*6a640*/  LDL.LU R59, [R1+0x84c] ;  /* 0x00084c00013b7983 */ /* 0x000ee20000300800 */
[----:B--2---:R-:W-:-:S15]  /*6a650*/  HMMA.16816.F32 R12, R40, R10, R12 ;  /* 0x0000000a280c723c */ /* 0x004fde000000180c */
[----:B------:R-:W-:-:S09]  /*6a660*/  NOP ;  /* 0x0000000000007918 */ /* 0x000fd20000000000 */
[----:B------:R-:W-:Y:S02]  /*6a670*/  IMAD.MOV.U32 R54, RZ, RZ, R14 ;  /* 0x000000ffff367224 */ /* 0x000fe400078e000e */
[----:B------:R-:W-:Y:S01]  /*6a680*/  IMAD.MOV.U32 R55, RZ, RZ, R15 ;  /* 0x000000ffff377224 */ /* 0x000fe200078e000f */
[----:B------:R0:W-:Y:S04]  /*6a690*/  STL.64 [R1+0x160], R12 ;  /* 0x0001600c01007387 */ /* 0x0001e80000100a00 */
[----:B------:R-:W2:Y:S04]  /*6a6a0*/  LDL.LU.64 R14, [R1+0x5438] ;  /* 0x00543800010e7983 */ /* 0x000ea80000300a00 */
[----:B0-----:R-:W3:Y:S04]  /*6a6b0*/  LDL.LU.64 R12, [R1+0x5430] ;  /* 0x00543000010c7983 */ /* 0x001ee80000300a00 */
[----:B------:R-:W-:Y:S04]  /*6a6c0*/  STL.64 [R1+0x53d8], R54 ;  /* 0x0053d83601007387 */ /* 0x000fe80000100a00 */
[----:B------:R0:W-:Y:S04]  /*6a6d0*/  STL.64 [R1+0x53d0], R52 ;  /* 0x0053d03401007387 */ /* 0x0001e80000100a00 */
[----:B0-----:R-:W2:Y:S04]  /*6a6e0*/  LDL.LU R52, [R1+0x850] ;  /* 0x0008500001347983 */ /* 0x001ea80000300800 */
[----:B------:R-:W2:Y:S04]  /*6a6f0*/  LDL.LU R53, [R1+0x854] ;  /* 0x0008540001357983 */ /* 0x000ea80000300800 */
[----:B------:R-:W2:Y:S04]  /*6a700*/  LDL.LU R54, [R1+0x858] ;  /* 0x0008580001367983 */ /* 0x000ea80000300800 */
[----:B------:R-:W2:Y:S01]  /*6a710*/  LDL.LU R55, [R1+0x85c] ;  /* 0x00085c0001377983 */ /* 0x000ea20000300800 */
[----:B----4-:R-:W-:-:S02]  /*6a720*/  IMAD.MOV.U32 R50, RZ, RZ, R5 ;  /* 0x000000ffff327224 */ /* 0x010fc400078e0005 */
[----:B------:R-:W-:Y:S02]  /*6a730*/  IMAD.MOV.U32 R51, RZ, RZ, R4 ;  /* 0x000000ffff337224 */ /* 0x000fe400078e0004 */
[----:B------:R-:W0:Y:S01]  /*6a740*/  LDSM.16.MT88.4 R4, [R3+UR5+0x8100] ;  /* 0x008100050304783b */ /* 0x000e220008004200 */
[C---:B--2---:R-:W-:Y:S03]  /*6a750*/  HMMA.16816.F32 R52, R40.reuse, R14, R52 ;  /* 0x0000000e2834723c */ /* 0x044fe60000001834 */
[----:B---3--:R1:W-:Y:S03]  /*6a760*/  STL.64 [R1+0x53c8], R12 ;  /* 0x0053c80c01007387 */ /* 0x0083e60000100a00 */
[----:B-1----:R-:W-:-:S15]  /*6a770*/  HMMA.16816.F32 R12, R40, R18, R56 ;  /* 0x00000012280c723c */ /* 0x002fde0000001838 */
[----:B------:R-:W-:-:S02]  /*6a780*/  NOP ;  /* 0x0000000000007918 */ /* 0x000fc40000000000 */
[----:B------:R-:W-:Y:S04]  /*6a790*/  STL.64 [R1+0x150], R52 ;  /* 0x0001503401007387 */ /* 0x000fe80000100a00 */
[----:B------:R-:W-:Y:S04]  /*6a7a0*/  STL.64 [R1+0x158], R54 ;  /* 0x0001583601007387 */ /* 0x000fe80000100a00 */
[----:B------:R1:W-:Y:S02]  /*6a7b0*/  STL.64 [R1+0x5418], R16 ;  /* 0x0054181001007387 */ /* 0x0003e40000100a00 */
[----:B-1----:R-:W-:Y:S02]  /*6a7c0*/  HMMA.16816.F32 R16, R40, R22, R44 ;  /* 0x000000162810723c */ /* 0x002fe4000000182c */
[----:B------:R1:W-:Y:S04]  /*6a7d0*/  STL.64 [R1+0x140], R12 ;  /* 0x0001400c01007387 */ /* 0x0003e80000100a00 */
[----:B------:R2:W-:Y:S04]  /*6a7e0*/  STL.64 [R1+0x148], R14 ;  /* 0x0001480e01007387 */ /* 0x0005e80000100a00 */
[----:B-1----:R-:W3:-:S13]  /*6a7f0*/  LDL.LU R12, [R1+0xbc0] ;  /* 0x000bc000010c7983 */ /* 0x002eda0000300800 */
[----:B------:R-:W-:Y:S04]  /*6a800*/  STL.64 [R1+0x130], R16 ;  /* 0x0001301001007387 */ /* 0x000fe80000100a00 */
[----:B------:R1:W-:Y:S04]  /*6a810*/  STL.64 [R1+0x138], R18 ;  /* 0x0001381201007387 */ /* 0x0003e80000100a00 */
[----:B------:R-:W3:Y:S04]  /*6a820*/  LDL.LU R13, [R1+0xbc4] ;  /* 0x000bc400010d7983 */ /* 0x000ee80000300800 */
[----:B--2---:R-:W3:Y:S04]  /*6a830*/  LDL.LU R14, [R1+0xbc8] ;  /* 0x000bc800010e7983 */ /* 0x004ee80000300800 */
[----:B------:R-:W3:Y:S04]  /*6a840*/  LDL.LU R15, [R1+0xbcc] ;  /* 0x000bcc00010f7983 */ /* 0x000ee80000300800 */
[----:B------:R-:W2:Y:S04]  /*6a850*/  LDL.LU R52, [R1+0x810] ;  /* 0x0008100001347983 */ /* 0x000ea80000300800 */
[----:B------:R-:W2:Y:S04]  /*6a860*/  LDL.LU R53, [R1+0x814] ;  /* 0x0008140001357983 */ /* 0x000ea80000300800 */
[----:B------:R-:W2:Y:S04]  /*6a870*/  LDL.LU R54, [R1+0x818] ;  /* 0x0008180001367983 */ /* 0x000ea80000300800 */
[----:B------:R-:W2:Y:S04]  /*6a880*/  LDL.LU R55, [R1+0x81c] ;  /* 0x00081c0001377983 */ /* 0x000ea80000300800 */
[----:B------:R-:W4:Y:S01]  /*6a890*/  LDL.LU R56, [R1+0xb80] ;  /* 0x000b800001387983 */ /* 0x000f220000300800 */
[----:B-1----:R-:W-:Y:S01]  /*6a8a0*/  HMMA.16816.F32 R16, R40, R26, R36 ;  /* 0x0000001a2810723c */ /* 0x002fe20000001824 */
[----:B------:R-:W-:-:S02]  /*6a8b0*/  IMAD.MOV.U32 R23, RZ, RZ, R48 ;  /* 0x000000ffff177224 */ /* 0x000fc400078e0030 */
[----:B------:R-:W-:-:S15]  /*6a8c0*/  IMAD.MOV.U32 R22, RZ, RZ, R49 ;  /* 0x000000ffff167224 */ /* 0x000fde00078e0031 */
[----:B------:R-:W-:-:S05]  /*6a8d0*/  NOP ;  /* 0x0000000000007918 */ /* 0x000fca0000000000 */
[----:B------:R1:W-:Y:S04]  /*6a8e0*/  STL.64 [R1+0x120], R16 ;  /* 0x0001201001007387 */ /* 0x0003e80000100a00 */
        /* <DEDUP_REMOVED lines=8> */
[----:B-1----:R-:W4:Y:S04]  /*6a970*/  LDL.LU R16, [R1+0xbb0] ;  /* 0x000bb00001107983 */ /* 0x002f280000300800 */
[----:B------:R-:W4:Y:S04]  /*6a980*/  LDL.LU R17, [R1+0xbb4] ;  /* 0x000bb40001117983 */ /* 0x000f280000300800 */
[----:B0-----:R-:W4:Y:S04]  /*6a990*/  LDL.LU R18, [R1+0xbb8] ;  /* 0x000bb80001127983 */ /* 0x001f280000300800 */
[----:B------:R-:W4:Y:S04]  /*6a9a0*/  LDL.LU R19, [R1+0xbbc] ;  /* 0x000bbc0001137983 */ /* 0x000f280000300800 */
[----:B------:R-:W4:Y:S04]  /*6a9b0*/  LDL.64 R44, [R1+0x10] ;  /* 0x00001000012c7983 */ /* 0x000f280000100a00 */
[----:B------:R-:W4:Y:S04]  /*6a9c0*/  LDL.LU R48, [R1+0xb90] ;  /* 0x000b900001307983 */ /* 0x000f280000300800 */
[----:B------:R-:W4:Y:S04]  /*6a9d0*/  LDL.LU R49, [R1+0xb94] ;  /* 0x000b940001317983 */ /* 0x000f280000300800 */
[----:B------:R-:W-:Y:S04]  /*6a9e0*/  STL.64 [R1+0x5398], R6 ;  /* 0x0053980601007387 */ /* 0x000fe80000100a00 */
[----:B------:R0:W-:Y:S02]  /*6a9f0*/  STL.64 [R1+0x5390], R4 ;  /* 0x0053900401007387 */ /* 0x0001e40000100a00 */
[----:B0-----:R-:W-:-:S02]  /*6aa00*/  IMAD.MOV.U32 R4, RZ, RZ, R33 ;  /* 0x000000ffff047224 */ /* 0x001fc400078e0021 */
[----:B------:R-:W-:Y:S01]  /*6aa10*/  IMAD.MOV.U32 R5, RZ, RZ, R32 ;  /* 0x000000ffff057224 */ /* 0x000fe200078e0020 */
[----:B------:R-:W4:Y:S04]  /*6aa20*/  LDL.LU R33, [R1+0x542c] ;  /* 0x00542c0001217983 */ /* 0x000f280000300800 */
[----:B------:R-:W4:Y:S01]  /*6aa30*/  LDL.LU R32, [R1+0x5428] ;  /* 0x0054280001207983 */ /* 0x000f220000300800 */
[----:B------:R-:W-:Y:S02]  /*6aa40*/  IMAD.MOV.U32 R6, RZ, RZ, R8 ;  /* 0x000000ffff067224 */ /* 0x000fe400078e0008 */
[----:B------:R-:W-:Y:S01]  /*6aa50*/  IMAD.MOV.U32 R7, RZ, RZ, R9 ;  /* 0x000000ffff077224 */ /* 0x000fe200078e0009 */
[----:B------:R-:W4:Y:S04]  /*6aa60*/  LDL.LU R8, [R1+0x5424] ;  /* 0x0054240001087983 */ /* 0x000f280000300800 */
[----:B------:R-:W4:Y:S01]  /*6aa70*/  LDL.LU R9, [R1+0x5420] ;  /* 0x0054200001097983 */ /* 0x000f220000300800 */
[----:B---3--:R-:W-:-:S15]  /*6aa80*/  HMMA.16816.F32 R12, R40, R30, R12 ;  /* 0x0000001e280c723c */ /* 0x008fde000000180c */
[----:B------:R-:W-:-:S08]  /*6aa90*/  NOP ;  /* 0x0000000000007918 */ /* 0x000fd00000000000 */
[----:B------:R-:W-:Y:S04]  /*6aaa0*/  STL.64 [R1+0x110], R12 ;  /* 0x0001100c01007387 */ /* 0x000fe80000100a00 */
[----:B------:R2:W-:Y:S02]  /*6aab0*/  STL.64 [R1+0x118], R14 ;  /* 0x0001180e01007387 */ /* 0x0005e40000100a00 */
[----:B--2---:R-:W-:Y:S02]  /*6aac0*/  HMMA.16816.F32 R12, R40, R34, R52 ;  /* 0x00000022280c723c */ /* 0x004fe40000001834 */
[----:B------:R-:W2:Y:S05]  /*6aad0*/  LDL.LU R40, [R1+0xb70] ;  /* 0x000b700001287983 */ /* 0x000eaa0000300800 */
[----:B----4-:R-:W-:-:S02]  /*6aae0*/  IMAD.MOV.U32 R55, RZ, RZ, R8 ;  /* 0x000000ffff377224 */ /* 0x010fc400078e0008 */
[----:B------:R-:W-:Y:S02]  /*6aaf0*/  IMAD.MOV.U32 R54, RZ, RZ, R9 ;  /* 0x000000ffff367224 */ /* 0x000fe400078e0009 */
[----:B------:R-:W0:-:S12]  /*6ab00*/  LDSM.16.MT88.4 R8, [R3+UR5+0x8180] ;  /* 0x008180050308783b */ /* 0x000e180008004200 */
[----:B------:R1:W-:Y:S04]  /*6ab10*/  STL.64 [R1+0xa0], R12 ;  /* 0x0000a00c01007387 */ /* 0x0003e80000100a00 */
[----:B------:R3:W-:Y:S04]  /*6ab20*/  STL.64 [R1+0xa8], R14 ;  /* 0x0000a80e01007387 */ /* 0x0007e80000100a00 */
[----:B------:R-:W2:Y:S04]  /*6ab30*/  LDL.LU R41, [R1+0xb74] ;  /* 0x000b740001297983 */ /* 0x000ea80000300800 */
[----:B------:R-:W2:Y:S04]  /*6ab40*/  LDL.LU R42, [R1+0xb78] ;  /* 0x000b7800012a7983 */ /* 0x000ea80000300800 */
[----:B------:R-:W2:Y:S04]  /*6ab50*/  LDL.LU R43, [R1+0xb7c] ;  /* 0x000b7c00012b7983 */ /* 0x000ea80000300800 */
[----:B-1----:R-:W4:Y:S04]  /*6ab60*/  LDL.LU R12, [R1+0x450] ;  /* 0x00045000010c7983 */ /* 0x002f280000300800 */
[----:B------:R-:W4:Y:S04]  /*6ab70*/  LDL.LU R13, [R1+0x454] ;  /* 0x00045400010d7983 */ /* 0x000f280000300800 */
[----:B---3--:R-:W4:Y:S04]  /*6ab80*/  LDL.LU R14, [R1+0x458] ;  /* 0x00045800010e7983 */ /* 0x008f280000300800 */
[----:B------:R-:W4:Y:S04]  /*6ab90*/  LDL.LU R15, [R1+0x45c] ;  /* 0x00045c00010f7983 */ /* 0x000f280000300800 */
[----:B------:R-:W3:Y:S04]  /*6aba0*/  LDL.LU R52, [R1+0xb50] ;  /* 0x000b500001347983 */ /* 0x000ee80000300800 */
[----:B------:R-:W3:Y:S01]  /*6abb0*/  LDL.LU R53, [R1+0xb54] ;  /* 0x000b540001357983 */ /* 0x000ee20000300800 */
[----:B------:R-:W-:Y:S03]  /*6abc0*/  HMMA.16816.F32 R16, R4, R44, R16 ;  /* 0x0000002c0410723c */ /* 0x000fe60000001810 */
[----:B0-----:R-:W-:Y:S04]  /*6abd0*/  STL.64 [R1+0x5328], R10 ;  /* 0x0053280a01007387 */ /* 0x001fe80000100a00 */
[----:B------:R0:W-:Y:S02]  /*6abe0*/  STL.64 [R1+0x5320], R8 ;  /* 0x0053200801007387 */ /* 0x0001e40000100a00 */
[----:B0-----:R-:W-:-:S02]  /*6abf0*/  IMAD.MOV.U32 R8, RZ, RZ, R2 ;  /* 0x000000ffff087224 */ /* 0x001fc400078e0002 */
[----:B------:R-:W-:-:S07]  /*6ac00*/  IMAD.MOV.U32 R9, RZ, RZ, R0 ;  /* 0x000000ffff097224 */ /* 0x000fce00078e0000 */
[----:B------:R-:W-:Y:S05]  /*6ac10*/  HMMA.16816.F32 R36, R4, R8, R36 ;  /* 0x000000080424723c */ /* 0x000fea0000001824 */
[----:B------:R0:W-:Y:S04]  /*6ac20*/  STL.64 [R1+0x90], R16 ;  /* 0x0000901001007387 */ /* 0x0001e80000100a00 */
[----:B------:R-:W-:Y:S01]  /*6ac30*/  STL.64 [R1+0x98], R18 ;  /* 0x0000981201007387 */ /* 0x000fe20000100a00 */
[----:B------:R-:W-:-:S02]  /*6ac40*/  IMAD.MOV.U32 R2, RZ, RZ, R44 ;  /* 0x000000ffff027224 */ /* 0x000fc400078e002c */
[----:B------:R-:W-:Y:S01]  /*6ac50*/  IMAD.MOV.U32 R0, RZ, RZ, R45 ;  /* 0x000000ffff007224 */ /* 0x000fe200078e002d */
[----:B0-----:R-:W4:Y:S04]  /*6ac60*/  LDL.LU.64 R16, [R1+0x5418] ;  /* 0x0054180001107983 */ /* 0x001f280000300a00 */
[----:B------:R-:W4:Y:S04]  /*6ac70*/  LDL.LU.64 R46, [R1+0x5410] ;  /* 0x00541000012e7983 */ /* 0x000f280000300a00 */
[----:B------:R-:W2:Y:S04]  /*6ac80*/  LDL.LU.64 R44, [R1+0x5408] ;  /* 0x00540800012c7983 */ /* 0x000ea80000300a00 */
[----:B------:R0:W-:Y:S04]  /*6ac90*/  STL.64 [R1+0x80], R36 ;  /* 0x0000802401007387 */ /* 0x0001e80000100a00 */
[----:B------:R-:W-:Y:S04]  /*6aca0*/  STL.64 [R1+0x88], R38 ;  /* 0x0000882601007387 */ /* 0x000fe80000100a00 */
[----:B0-----:R-:W3:Y:S04]  /*6acb0*/  LDL.LU.64 R36, [R1+0x5400] ;  /* 0x0054000001247983 */ /* 0x001ee80000300a00 */
[----:B------:R0:W-:Y:S04]  /*6acc0*/  STL.64 [R1+0x53b0], R8 ;  /* 0x0053b00801007387 */ /* 0x0001e80000100a00 */
[----:B0-----:R-:W4:Y:S04]  /*6acd0*/  LDL.LU R8, [R1+0xb60] ;  /* 0x000b600001087983 */ /* 0x001f280000300800 */
[----:B------:R-:W4:Y:S04]  /*6ace0*/  LDL.LU R9, [R1+0xb64] ;  /* 0x000b640001097983 */ /* 0x000f280000300800 */
[----:B------:R-:W4:Y:S04]  /*6acf0*/  LDL.LU R10, [R1+0xb68] ;  /* 0x000b6800010a7983 */ /* 0x000f280000300800 */
[----:B------:R-:W4:Y:S01]  /*6ad00*/  LDL.LU R11, [R1+0xb6c] ;  /* 0x000b6c00010b7983 */ /* 0x000f220000300800 */
[C---:B--2---:R-:W-:Y:S06]  /*6ad10*/  HMMA.16816.F32 R56, R4.reuse, R44, R56 ;  /* 0x0000002c0438723c */ /* 0x044fec0000001838 */
[----:B---3--:R-:W-:-:S15]  /*6ad20*/  HMMA.16816.F32 R48, R4, R36, R48 ;  /* 0x000000240430723c */ /* 0x008fde0000001830 */
[----:B------:R-:W-:-:S03]  /*6ad30*/  NOP ;  /* 0x0000000000007918 */ /* 0x000fc60000000000 */
[----:B------:R-:W-:Y:S02]  /*6ad40*/  IMAD.MOV.U32 R38, RZ, RZ, R58 ;  /* 0x000000ffff267224 */ /* 0x000fe400078e003a */
[----:B------:R-:W-:-:S03]  /*6ad50*/  IMAD.MOV.U32 R39, RZ, RZ, R59 ;  /* 0x000000ffff277224 */ /* 0x000fc600078e003b */
[----:B------:R0:W-:Y:S04]  /*6ad60*/  STL.64 [R1+0x70], R48 ;  /* 0x0000703001007387 */ /* 0x0001e80000100a00 */
[----:B------:R1:W-:Y:S04]  /*6ad70*/  STL.64 [R1+0x78], R50 ;  /* 0x0000783201007387 */ /* 0x0003e80000100a00 */
[----:B0-----:R-:W4:Y:S01]  /*6ad80*/  LDL.LU.64 R48, [R1+0x53f8] ;  /* 0x0053f80001307983 */ /* 0x001f220000300a00 */
[----:B-1----:R-:W-:Y:S02]  /*6ad90*/  IMAD.MOV.U32 R50, RZ, RZ, R56 ;  /* 0x000000ffff327224 */ /* 0x002fe400078e0038 */
[----:B------:R-:W-:Y:S01]  /*6ada0*/  IMAD.MOV.U32 R51, RZ, RZ, R57 ;  /* 0x000000ffff337224 */ /* 0x000fe200078e0039 */
[----:B------:R-:W2:Y:S04]  /*6adb0*/  LDL.LU.64 R58, [R1+0x53f0] ;  /* 0x0053f000013a7983 */ /* 0x000ea80000300a00 */
[----:B------:R-:W3:Y:S04]  /*6adc0*/  LDL.LU.64 R56, [R1+0x53e8] ;  /* 0x0053e80001387983 */ /* 0x000ee80000300a00 */
[----:B------:R-:W-:Y:S04]  /*6add0*/  STL [R1+0x4edc], R39 ;  /* 0x004edc2701007387 */ /* 0x000fe80000100800 */
[----:B------:R-:W-:Y:S04]  /*6ade0*/  STL [R1+0x4ed8], R38 ;  /* 0x004ed82601007387 */ /* 0x000fe80000100800 */
[----:B------:R-:W-:Y:S04]  /*6adf0*/  STL [R1+0x4ed4], R51 ;  /* 0x004ed43301007387 */ /* 0x000fe80000100800 */
[----:B------:R-:W-:Y:S01]  /*6ae00*/  STL [R1+0x4ed0], R50 ;  /* 0x004ed03201007387 */ /* 0x000fe20000100800 */
[----:B---3--:R-:W-:-:S15]  /*6ae10*/  HMMA.16816.F32 R40, R4, R56, R40 ;  /* 0x000000380428723c */ /* 0x008fde0000001828 */
[----:B------:R-:W-:-:S08]  /*6ae20*/  NOP ;  /* 0x0000000000007918 */ /* 0x000fd00000000000 */
[----:B------:R0:W-:Y:S04]  /*6ae30*/  STL.64 [R1+0x100], R40 ;  /* 0x0001002801007387 */ /* 0x0001e80000100a00 */
[----:B------:R-:W-:Y:S04]  /*6ae40*/  STL.64 [R1+0x108], R42 ;  /* 0x0001082a01007387 */ /* 0x000fe80000100a00 */
[----:B0-----:R-:W3:Y:S01]  /*6ae50*/  LDL.LU.64 R40, [R1+0x53e0] ;  /* 0x0053e00001287983 */ /* 0x001ee20000300a00 */
        /* <DEDUP_REMOVED lines=8> */
[----:B------:R-:W2:Y:S04]  /*6aee0*/  LDL.LU R34, [R1+0xa78] ;  /* 0x000a780001227983 */ /* 0x000ea80000300800 */
[----:B------:R-:W2:Y:S01]  /*6aef0*/  LDL.LU R35, [R1+0xa7c] ;  /* 0x000a7c0001237983 */ /* 0x000ea20000300800 */
[----:B---3--:R-:W-:-:S15]  /*6af00*/  HMMA.16816.F32 R52, R4, R40, R52 ;  /* 0x000000280434723c */ /* 0x008fde0000001834 */
[----:B------:R-:W-:-:S08]  /*6af10*/  NOP ;  /* 0x0000000000007918 */ /* 0x000fd00000000000 */
[----:B------:R-:W-:Y:S04]  /*6af20*/  STL.64 [R1+0xe0], R52 ;  /* 0x0000e03401007387 */ /* 0x000fe80000100a00 */
[----:B------:R0:W-:Y:S01]  /*6af30*/  STL [R1+0xe8], R54 ;  /* 0x0000e83601007387 */ /* 0x0001e20000100800 */
[----:B------:R-:W-:-:S03]  /*6af40*/  IMAD.MOV.U32 R39, RZ, RZ, R55 ;  /* 0x000000ffff277224 */ /* 0x000fc600078e0037 */
[----:B0-----:R-:W3:Y:S04]  /*6af50*/  LDL.LU.64 R54, [R1+0x53d8] ;  /* 0x0053d80001367983 */ /* 0x001ee80000300a00 */
[----:B------:R-:W4:Y:S02]  /*6af60*/  LDL.LU.64 R52, [R1+0x53d0] ;  /* 0x0053d00001347983 */ /* 0x000f240000300a00 */
[----:B----4-:R-:W-:Y:S02]  /*6af70*/  HMMA.16816.F32 R4, R4, R52, R12 ;  /* 0x000000340404723c */ /* 0x010fe4000000180c */
[----:B------:R-:W4:-:S15]  /*6af80*/  LDL.LU.64 R12, [R1+0x53c8] ;  /* 0x0053c800010c7983 */ /* 0x000f1e0000300a00 */
[----:B------:R-:W-:-:S06]  /*6af90*/  NOP ;  /* 0x0000000000007918 */ /* 0x000fcc0000000000 */
[----:B------:R0:W-:Y:S04]  /*6afa0*/  STL.64 [R1+0x50], R4 ;  /* 0x0000500401007387 */ /* 0x0001e80000100a00 */
[----:B------:R1:W-:Y:S04]  /*6afb0*/  STL.64 [R1+0x58], R6 ;  /* 0x0000580601007387 */ /* 0x0003e80000100a00 */
[----:B------:R-:W2:Y:S04]  /*6afc0*/  LDL.LU R30, [R1+0xa68] ;  /* 0x000a6800011e7983 */ /* 0x000ea80000300800 */
[----:B------:R-:W2:Y:S04]  /*6afd0*/  LDL.LU R31, [R1+0xa6c] ;  /* 0x000a6c00011f7983 */ /* 0x000ea80000300800 */
[----:B------:R-:W2:Y:S01]  /*6afe0*/  LDL.LU R26, [R1+0xa58] ;  /* 0x000a5800011a7983 */ /* 0x000ea20000300800 */
[----:B0-----:R-:W-:-:S02]  /*6aff0*/  IMAD.MOV.U32 R4, RZ, RZ, R60 ;  /* 0x000000ffff047224 */ /* 0x001fc400078e003c */
[----:B----4-:R-:W-:Y:S02]  /*6b000*/  IMAD.MOV.U32 R27, RZ, RZ, R13 ;  /* 0x000000ffff1b7224 */ /* 0x010fe400078e000d */
[----:B------:R-:W-:Y:S01]  /*6b010*/  IMAD.MOV.U32 R5, RZ, RZ, R12 ;  /* 0x000000ffff057224 */ /* 0x000fe200078e000c */
[----:B------:R-:W4:Y:S04]  /*6b020*/  LDL.LU R13, [R1+0x53c0] ;  /* 0x0053c000010d7983 */ /* 0x000f280000300800 */
[----:B------:R-:W2:Y:S04]  /*6b030*/  LDL.LU R60, [R1+0x53bc] ;  /* 0x0053bc00013c7983 */ /* 0x000ea80000300800 */
[----:B------:R-:W2:Y:S04]  /*6b040*/  LDL.LU R12, [R1+0x53b8] ;  /* 0x0053b800010c7983 */ /* 0x000ea80000300800 */
[----:B-1----:R-:W2:Y:S04]  /*6b050*/  LDL.LU R6, [R1+0xa48] ;  /* 0x000a480001067983 */ /* 0x002ea80000300800 */
[----:B------:R-:W2:Y:S04]  /*6b060*/  LDL.LU R7, [R1+0xa4c] ;  /* 0x000a4c0001077983 */ /* 0x000ea80000300800 */
[----:B---3--:R-:W-:Y:S04]  /*6b070*/  STL.64 [R1+0x53a8], R54 ;  /* 0x0053a83601007387 */ /* 0x008fe80000100a00 */
[----:B------:R0:W-:Y:S04]  /*6b080*/  STL.64 [R1+0x53a0], R52 ;  /* 0x0053a03401007387 */ /* 0x0001e80000100a00 */
[----:B0-----:R-:W3:Y:S01]  /*6b090*/  LDL.LU R52, [R1+0xa80] ;  /* 0x000a800001347983 */ /* 0x001ee20000300800 */
[----:B----4-:R-:W-:-:S02]  /*6b0a0*/  IMAD.MOV.U32 R54, RZ, RZ, R13 ;  /* 0x000000ffff367224 */ /* 0x010fc400078e000d */
[----:B--2---:R-:W-:Y:S02]  /*6b0b0*/  IMAD.MOV.U32 R55, RZ, RZ, R12 ;  /* 0x000000ffff377224 */ /* 0x004fe400078e000c */
[----:B------:R-:W0:Y:S04]  /*6b0c0*/  LDSM.16.MT88.4 R12, [R17+UR5+0x8000] ;  /* 0x00800005110c783b */ /* 0x000e280008004200 */
[----:B0-----:R-:W-:Y:S04]  /*6b0d0*/  STL.64 [R1+0x52e8], R14 ;  /* 0x0052e80e01007387 */ /* 0x001fe80000100a00 */
[----:B------:R0:W-:Y:S02]  /*6b0e0*/  STL.64 [R1+0x52e0], R12 ;  /* 0x0052e00c01007387 */ /* 0x0001e40000100a00 */
[----:B0-----:R-:W-:-:S02]  /*6b0f0*/  IMAD.MOV.U32 R12, RZ, RZ, R2 ;  /* 0x000000ffff0c7224 */ /* 0x001fc400078e0002 */
[----:B------:R-:W-:-:S07]  /*6b100*/  IMAD.MOV.U32 R13, RZ, RZ, R0 ;  /* 0x000000ffff0d7224 */ /* 0x000fce00078e0000 */
[----:B------:R-:W-:Y:S01]  /*6b110*/  HMMA.16816.F32 R12, R20, R12, R8 ;  /* 0x0000000c140c723c */ /* 0x000fe20000001808 */
[----:B------:R-:W3:Y:S01]  /*6b120*/  LDL.LU.64 R8, [R1+0x53b0] ;  /* 0x0053b00001087983 */ /* 0x000ee20000300a00 */
[----:B------:R-:W-:-:S04]  /*6b130*/  IMAD.MOV.U32 R53, RZ, RZ, R60 ;  /* 0x000000ffff357224 */ /* 0x000fc800078e003c */
[C---:B------:R-:W-:Y:S06]  /*6b140*/  HMMA.16816.F32 R32, R20.reuse, R36, R32 ;  /* 0x000000241420723c */ /* 0x040fec0000001820 */
[----:B---3--:R-:W-:-:S15]  /*6b150*/  HMMA.16816.F32 R8, R20, R8, R52 ;  /* 0x000000081408723c */ /* 0x008fde0000001834 */
[----:B------:R-:W-:-:S09]  /*6b160*/  NOP ;  /* 0x0000000000007918 */ /* 0x000fd20000000000 */
[----:B------:R-:W-:-:S05]  /*6b170*/  IMAD.MOV.U32 R38, RZ, RZ, R8 ;  /* 0x000000ffff267224 */ /* 0x000fca00078e0008 */
[----:B------:R-:W-:Y:S04]  /*6b180*/  STL.64 [R1+0x5378], R38 ;  /* 0x0053782601007387 */ /* 0x000fe80000100a00 */
[----:B------:R-:W-:Y:S04]  /*6b190*/  STL.64 [R1+0x5370], R36 ;  /* 0x0053702401007387 */ /* 0x000fe80000100a00 */
[----:B------:R-:W-:Y:S04]  /*6b1a0*/  STL.64 [R1+0x4e28], R34 ;  /* 0x004e282201007387 */ /* 0x000fe80000100a00 */
[----:B------:R0:W-:Y:S04]  /*6b1b0*/  STL.64 [R1+0x4e20], R32 ;  /* 0x004e202001007387 */ /* 0x0001e80000100a00 */
[----:B0-----:R-:W2:Y:S04]  /*6b1c0*/  LDL.LU.64 R32, [R1] ;  /* 0x0000000001207983 */ /* 0x001ea80000300a00 */
[----:B------:R-:W3:Y:S01]  /*6b1d0*/  LDL.64 R34, [R1+0x8] ;  /* 0x0000080001227983 */ /* 0x000ee20000100a00 */
[C---:B------:R-:W-:Y:S06]  /*6b1e0*/  HMMA.16816.F32 R28, R20.reuse, R44, R28 ;  /* 0x0000002c141c723c */ /* 0x040fec000000181c */
[C---:B------:R-:W-:Y:S06]  /*6b1f0*/  HMMA.16816.F32 R24, R20.reuse, R56, R24 ;  /* 0x000000381418723c */ /* 0x040fec0000001818 */
[----:B------:R-:W-:Y:S01]  /*6b200*/  HMMA.16816.F32 R4, R20, R48, R4 ;  /* 0x000000301404723c */ /* 0x000fe20000001804 */
[----:B------:R-:W-:-:S02]  /*6b210*/  IMAD.MOV.U32 R51, RZ, RZ, R9 ;  /* 0x000000ffff337224 */ /* 0x000fc400078e0009 */
[----:B------:R-:W-:Y:S01]  /*6b220*/  IMAD.MOV.U32 R50, RZ, RZ, R10 ;  /* 0x000000ffff327224 */ /* 0x000fe200078e000a */
[----:B---3--:R-:W-:Y:S04]  /*6b230*/  STL.64 [R1+0x5388], R34 ;  /* 0x0053882201007387 */ /* 0x008fe80000100a00 */
[----:B--2---:R-:W-:Y:S04]  /*6b240*/  STL.64 [R1+0x5380], R32 ;  /* 0x0053802001007387 */ /* 0x004fe80000100a00 */
[----:B------:R-:W-:Y:S04]  /*6b250*/  STL.64 [R1+0x5368], R46 ;  /* 0x0053682e01007387 */ /* 0x000fe80000100a00 */
[----:B------:R-:W-:Y:S04]  /*6b260*/  STL.64 [R1+0x5360], R44 ;  /* 0x0053602c01007387 */ /* 0x000fe80000100a00 */
[----:B------:R-:W-:Y:S04]  /*6b270*/  STL.64 [R1+0x4e38], R30 ;  /* 0x004e381e01007387 */ /* 0x000fe80000100a00 */
[----:B------:R-:W-:Y:S04]  /*6b280*/  STL.64 [R1+0x4e30], R28 ;  /* 0x004e301c01007387 */ /* 0x000fe80000100a00 */
[----:B------:R-:W-:Y:S04]  /*6b290*/  STL.64 [R1+0x5358], R58 ;  /* 0x0053583a01007387 */ /* 0x000fe80000100a00 */
[----:B------:R-:W-:Y:S04]  /*6b2a0*/  STL.64 [R1+0x5350], R56 ;  /* 0x0053503801007387 */ /* 0x000fe80000100a00 */
[----:B------:R-:W-:Y:S04]  /*6b2b0*/  STL.64 [R1+0x4e48], R26 ;  /* 0x004e481a01007387 */ /* 0x000fe80000100a00 */
[----:B------:R0:W-:Y:S04]  /*6b2c0*/  STL.64 [R1+0x4e40], R24 ;  /* 0x004e401801007387 */ /* 0x0001e80000100a00 */
[----:B------:R-:W-:Y:S04]  /*6b2d0*/  STL.64 [R1+0x5348], R50 ;  /* 0x0053483201007387 */ /* 0x000fe80000100a00 */
[----:B------:R1:W-:Y:S04]  /*6b2e0*/  STL.64 [R1+0x5340], R48 ;  /* 0x0053403001007387 */ /* 0x0003e80000100a00 */
[----:B------:R2:W-:Y:S04]  /*6b2f0*/  STL.64 [R1+0xd0], R4 ;  /* 0x0000d00401007387 */ /* 0x0005e80000100a00 */
[----:B------:R3:W-:Y:S04]  /*6b300*/  STL.64 [R1+0xd8], R6 ;  /* 0x0000d80601007387 */ /* 0x0007e80000100a00 */
[----:B0-----:R-:W4:Y:S04]  /*6b310*/  LDL.LU R24, [R1+0x4e0] ;  /* 0x0004e00001187983 */ /* 0x001f280000300800 */
        /* <DEDUP_REMOVED lines=11> */
[----:B--2---:R-:W2:Y:S04]  /*6b3d0*/  LDL.LU R4, [R1+0x440] ;  /* 0x0004400001047983 */ /* 0x004ea80000300800 */
[----:B------:R-:W2:Y:S04]  /*6b3e0*/  LDL.LU R5, [R1+0x444] ;  /* 0x0004440001057983 */ /* 0x000ea80000300800 */
[----:B---3--:R-:W2:Y:S04]  /*6b3f0*/  LDL.LU R6, [R1+0x448] ;  /* 0x0004480001067983 */ /* 0x008ea80000300800 */
        /* <DEDUP_REMOVED lines=17> */
[----:B------:R-:W-:-:S02]  /*6b510*/  IMAD.MOV.U32 R2, RZ, RZ, R11 ;  /* 0x000000ffff027224 */ /* 0x000fc400078e000b */
[----:B------:R-:W-:Y:S02]  /*6b520*/  IMAD.MOV.U32 R42, RZ, RZ, R12 ;  /* 0x000000ffff2a7224 */ /* 0x000fe400078e000c */
[----:B------:R-:W-:Y:S02]  /*6b530*/  IMAD.MOV.U32 R43, RZ, RZ, R13 ;  /* 0x000000ffff2b7224 */ /* 0x000fe400078e000d */
[----:B------:R-:W-:Y:S01]  /*6b540*/  IMAD.MOV.U32 R60, RZ, RZ, R14 ;  /* 0x000000ffff3c7224 */ /* 0x000fe200078e000e */
[----:B----4-:R-:W-:Y:S04]  /*6b550*/  STL.64 [R1+0x5338], R26 ;  /* 0x0053381a01007387 */ /* 0x010fe80000100a00 */
[----:B------:R0:W-:Y:S04]  /*6b560*/  STL.64 [R1+0x5330], R24 ;  /* 0x0053301801007387 */ /* 0x0001e80000100a00 */
[----:B0-----:R-:W4:Y:S04]  /*6b570*/  LDL.LU R24, [R1+0x9b0] ;  /* 0x0009b00001187983 */ /* 0x001f280000300800 */
[----:B------:R-:W4:Y:S04]  /*6b580*/  LDL.LU R25, [R1+0x9b4] ;  /* 0x0009b40001197983 */ /* 0x000f280000300800 */
[----:B------:R-:W4:Y:S01]  /*6b590*/  LDL.LU R26, [R1+0x9b8] ;  /* 0x0009b800011a7983 */ /* 0x000f220000300800 */
[C---:B---3--:R-:W-:Y:S03]  /*6b5a0*/  HMMA.16816.F32 R52, R20.reuse, R40, R52 ;  /* 0x000000281434723c */ /* 0x048fe60000001834 */
        /* <DEDUP_REMOVED lines=14> */
[----:B0-----:R-:W4:Y:S04]  /*6b690*/  LDL.LU.64 R54, [R1+0x53a8] ;  /* 0x0053a80001367983 */ /* 0x001f280000300a00 */
[----:B------:R-:W2:Y:S02]  /*6b6a0*/  LDL.LU.64 R52, [R1+0x53a0] ;  /* 0x0053a00001347983 */ /* 0x000ea40000300a00 */
[----:B--2---:R-:W-:Y:S02]  /*6b6b0*/  HMMA.16816.F32 R20, R20, R52, R4 ;  /* 0x000000341414723c */ /* 0x004fe40000001804 */
[----:B------:R-:W2:Y:S04]  /*6b6c0*/  LDL.LU.64 R6, [R1+0x5398] ;  /* 0x0053980001067983 */ /* 0x000ea80000300a00 */
[----:B------:R-:W2:-:S15]  /*6b6d0*/  LDL.LU.64 R4, [R1+0x5390] ;  /* 0x0053900001047983 */ /* 0x000e9e0000300a00 */
[----:B------:R-:W-:-:S02]  /*6b6e0*/  NOP ;  /* 0x0000000000007918 */ /* 0x000fc40000000000 */
[----:B------:R-:W-:Y:S04]  /*6b6f0*/  STL.64 [R1+0x4e08], R22 ;  /* 0x004e081601007387 */ /* 0x000fe80000100a00 */
[----:B------:R0:W-:Y:S04]  /*6b700*/  STL.64 [R1+0x4e00], R20 ;  /* 0x004e001401007387 */ /* 0x0001e80000100a00 */
[----:B0-----:R-:W2:Y:S01]  /*6b710*/  LDL.LU.64 R20, [R1+0x10] ;  /* 0x0000100001147983 */ /* 0x001ea20000300a00 */
[----:B------:R-:W-:Y:S02]  /*6b720*/  IMAD.MOV.U32 R0, RZ, RZ, R15 ;  /* 0x000000ffff007224 */ /* 0x000fe400078e000f */
[----:B------:R-:W-:Y:S01]  /*6b730*/  IMAD.MOV.U32 R15, RZ, RZ, R16 ;  /* 0x000000ffff0f7224 */ /* 0x000fe200078e0010 */
[----:B------:R-:W4:Y:S04]  /*6b740*/  LDL.64 R22, [R1+0x18] ;  /* 0x0000180001167983 */ /* 0x000f280000100a00 */
        /* <DEDUP_REMOVED lines=57> */
[----:B------:R-:W-:Y:S01]  /*6bae0*/  STL.64 [R1+0x52f0], R52 ;  /* 0x0052f03401007387 */ /* 0x000fe20000100a00 */
[----:B---3--:R-:W-:Y:S06]  /*6baf0*/  HMMA.16816.F32 R4, R4, R52, R48 ;  /* 0x000000340404723c */ /* 0x008fec0000001830 */
[----:B--2---:R-:W-:-:S15]  /*6bb00*/  HMMA.16816.F32 R16, R8, R20, R16 ;  /* 0x000000140810723c */ /* 0x004fde0000001810 */
[----:B------:R-:W-:-:S02]  /*6bb10*/  NOP ;  /* 0x0000000000007918 */ /* 0x000fc40000000000 */
[----:B------:R-:W-:Y:S04]  /*6bb20*/  STL.64 [R1+0x460], R4 ;  /* 0x0004600401007387 */ /* 0x000fe80000100a00 */
[----:B------:R4:W-:Y:S02]  /*6bb30*/  STL.64 [R1+0x468], R6 ;  /* 0x0004680601007387 */ /* 0x0009e40000100a00 */
[C---:B----4-:R-:W-:Y:S02]  /*6bb40*/  HMMA.16816.F32 R4, R8.reuse, R32, R24 ;  /* 0x000000200804723c */ /* 0x050fe40000001818 */
        /* <DEDUP_REMOVED lines=33> */
[----:B------:R-:W3:Y:S01]  /*6bd60*/  LDL.LU R27, [R1+0xb2c] ;  /* 0x000b2c00011b7983 */ /* 0x000ee20000300800 */
[----:B------:R-:W0:Y:S03]  /*6bd70*/  S2R R31, SR_TID.X ;  /* 0x00000000001f7919 */ /* 0x000e260000002100 */
[----:B---3--:R-:W-:Y:S04]  /*6bd80*/  STL.64 [R1+0x5298], R26 ;  /* 0x0052981a01007387 */ /* 0x008fe80000100a00 */
[----:B--2---:R1:W-:Y:S04]  /*6bd90*/  STL.64 [R1+0x5290], R24 ;  /* 0x0052901801007387 */ /* 0x0043e80000100a00 */
[----:B-1----:R-:W2:Y:S04]  /*6bda0*/  LDL.LU R24, [R1+0xb30] ;  /* 0x000b300001187983 */ /* 0x002ea80000300800 */
        /* <DEDUP_REMOVED lines=19> */
[C---:B0-----:R-:W-:Y:S01]  /*6bee0*/  LOP3.LUT R19, R31.reuse, 0x7, RZ, 0xc0, !PT ;  /* 0x000000071f137812 */ /* 0x041fe200078ec0ff */
[----:B------:R-:W-:-:S02]  /*6bef0*/  IMAD.SHL.U32 R17, R31, 0x2, RZ ;  /* 0x000000021f117824 */ /* 0x000fc400078e00ff */
[----:B------:R-:W4:Y:S04]  /*6bf00*/  LDL.LU R40, [R1+0x910] ;  /* 0x0009100001287983 */ /* 0x000f280000300800 */
[----:B------:R-:W4:Y:S01]  /*6bf10*/  LDL.LU R41, [R1+0x914] ;  /* 0x0009140001297983 */ /* 0x000f220000300800 */
[----:B------:R-:W-:Y:S02]  /*6bf20*/  IMAD R18, R19, 0x210, RZ ;  /* 0x0000021013127824 */ /* 0x000fe400078e02ff */
[----:B------:R-:W-:Y:S01]  /*6bf30*/  IMAD.SHL.U32 R19, R31, 0x100, RZ ;  /* 0x000001001f137824 */ /* 0x000fe200078e00ff */
[----:B------:R-:W4:Y:S04]  /*6bf40*/  LDL.LU R42, [R1+0x918] ;  /* 0x00091800012a7983 */ /* 0x000f280000300800 */
[----:B------:R-:W4:Y:S04]  /*6bf50*/  LDL.LU R43, [R1+0x91c] ;  /* 0x00091c00012b7983 */ /* 0x000f280000300800 */
[----:B------:R-:W4:Y:S01]  /*6bf60*/  LDL.LU R32, [R1+0x590] ;  /* 0x0005900001207983 */ /* 0x000f220000300800 */
[----:B------:R-:W-:-:S03]  /*6bf70*/  LOP3.LUT R7, R18, 0x10, R17, 0x78, !PT ;  /* 0x0000001012077812 */ /* 0x000fc600078e7811 */
[----:B------:R-:W4:Y:S04]  /*6bf80*/  LDL.LU R33, [R1+0x594] ;  /* 0x0005940001217983 */ /* 0x000f280000300800 */
[----:B------:R-:W4:Y:S04]  /*6bf90*/  LDL.LU R34, [R1+0x598] ;  /* 0x0005980001227983 */ /* 0x000f280000300800 */
[----:B------:R-:W4:Y:S01]  /*6bfa0*/  LDL.LU R35, [R1+0x59c] ;  /* 0x00059c0001237983 */ /* 0x000f220000300800 */
[----:B------:R-:W-:-:S03]  /*6bfb0*/  LOP3.LUT R7, R7, 0x1000, R19, 0xf8, !PT ;  /* 0x0000100007077812 */ /* 0x000fc600078ef813 */
[----:B------:R-:W4:Y:S04]  /*6bfc0*/  LDL.LU R44, [R1+0x560] ;  /* 0x00056000012c7983 */ /* 0x000f280000300800 */
[----:B------:R-:W4:Y:S04]  /*6bfd0*/  LDL.LU R45, [R1+0x564] ;  /* 0x00056400012d7983 */ /* 0x000f280000300800 */
[----:B------:R-:W4:Y:S01]  /*6bfe0*/  LDL.LU R46, [R1+0x568] ;  /* 0x00056800012e7983 */ /* 0x000f220000300800 */
[----:B------:R-:W-:-:S03]  /*6bff0*/  LOP3.LUT R7, R7, 0x20, RZ, 0x3c, !PT ;  /* 0x0000002007077812 */ /* 0x000fc600078e3cff */
[----:B------:R-:W4:Y:S04]  /*6c000*/  LDL.LU R47, [R1+0x56c] ;  /* 0x00056c00012f7983 */ /* 0x000f280000300800 */
[----:B------:R-:W0:Y:S04]  /*6c010*/  LDSM.16.MT88.4 R4, [R7+UR5+0x8100] ;  /* 0x008100050704783b */ /* 0x000e280008004200 */
[----:B---3--:R-:W-:Y:S04]  /*6c020*/  STL.64 [R1+0x52a8], R26 ;  /* 0x0052a81a01007387 */ /* 0x008fe80000100a00 */
[----:B--2---:R1:W-:Y:S04]  /*6c030*/  STL.64 [R1+0x52a0], R24 ;  /* 0x0052a01801007387 */ /* 0x0043e80000100a00 */
[----:B-1----:R-:W2:Y:S04]  /*6c040*/  LDL.LU R24, [R1+0x570] ;  /* 0x0005700001187983 */ /* 0x002ea80000300800 */
[----:B------:R-:W2:Y:S04]  /*6c050*/  LDL.LU R25, [R1+0x574] ;  /* 0x0005740001197983 */ /* 0x000ea80000300800 */
[----:B------:R-:W2:Y:S01]  /*6c060*/  LDL.LU R26, [R1+0x578] ;  /* 0x00057800011a7983 */ /* 0x000ea20000300800 */
[C---:B----4-:R-:W-:Y:S03]  /*6c070*/  HMMA.16816.F32 R48, R8.reuse, R56, R48 ;  /* 0x000000380830723c */ /* 0x050fe60000001830 */
        /* <DEDUP_REMOVED lines=36> */
[----:B------:R-:W-:Y:S01]  /*6c2c0*/  STL.64 [R1+0x4f8], R10 ;  /* 0x0004f80a01007387 */ /* 0x000fe20000100a00 */
        /* <DEDUP_REMOVED lines=17> */
[----:B------:R-:W3:Y:S01]  /*6c3e0*/  LDL.LU.64 R44, [R1+0x52b0] ;  /* 0x0052b000012c7983 */ /* 0x000ee20000300a00 */
[----:B------:R-:W0:Y:S01]  /*6c3f0*/  S2R R11, SR_TID.X ;  /* 0x00000000000b7919 */ /* 0x000e220000002100 */
[----:B------:R-:W1:Y:S01]  /*6c400*/  S2R R10, SR_TID.X ;  /* 0x00000000000a7919 */ /* 0x000e620000002100 */
[----:B---3--:R-:W-:-:S15]  /*6c410*/  HMMA.16816.F32 R24, R12, R44, R24 ;  /* 0x0000002c0c18723c */ /* 0x008fde0000001818 */
[----:B------:R-:W-:-:S08]  /*6c420*/  NOP ;  /* 0x0000000000007918 */ /* 0x000fd00000000000 */
[----:B------:R-:W-:Y:S04]  /*6c430*/  STL.64 [R1+0x570], R24 ;  /* 0x0005701801007387 */ /* 0x000fe80000100a00 */
[----:B------:R3:W-:Y:S04]  /*6c440*/  STL.64 [R1+0x578], R26 ;  /* 0x0005781a01007387 */ /* 0x0007e80000100a00 */
[----:B---3--:R-:W3:Y:S04]  /*6c450*/  LDL.LU.64 R26, [R1+0x52a8] ;  /* 0x0052a800011a7983 */ /* 0x008ee80000300a00 */
[----:B------:R-:W3:Y:S01]  /*6c460*/  LDL.LU.64 R24, [R1+0x52a0] ;  /* 0x0052a00001187983 */ /* 0x000ee20000300a00 */
        /* <DEDUP_REMOVED lines=26> */
[C---:B---3--:R-:W-:Y:S06]  /*6c610*/  HMMA.16816.F32 R24, R12.reuse, R40, R24 ;  /* 0x000000280c18723c */ /* 0x048fec0000001818 */
[----:B------:R-:W-:-:S15]  /*6c620*/  HMMA.16816.F32 R12, R12, R52, R16 ;  /* 0x000000340c0c723c */ /* 0x000fde0000001810 */
[----:B------:R-:W-:-:S02]  /*6c630*/  NOP ;  /* 0x0000000000007918 */ /* 0x000fc40000000000 */
[----:B------:R-:W-:Y:S04]  /*6c640*/  STL.64 [R1+0x5c0], R24 ;  /* 0x0005c01801007387 */ /* 0x000fe80000100a00 */
[----:B------:R0:W-:Y:S04]  /*6c650*/  STL.64 [R1+0x5c8], R26 ;  /* 0x0005c81a01007387 */ /* 0x0001e80000100a00 */
[----:B0-----:R-:W3:Y:S04]  /*6c660*/  LDL.LU.64 R26, [R1+0x5278] ;  /* 0x00527800011a7983 */ /* 0x001ee80000300a00 */
[----:B------:R-:W3:Y:S04]  /*6c670*/  LDL.LU.64 R24, [R1+0x5270] ;  /* 0x0052700001187983 */ /* 0x000ee80000300a00 */
[----:B------:R-:W-:Y:S04]  /*6c680*/  STL.64 [R1+0x5258], R42 ;  /* 0x0052582a01007387 */ /* 0x000fe80000100a00 */
[----:B------:R0:W-:Y:S04]  /*6c690*/  STL.64 [R1+0x5250], R40 ;  /* 0x0052502801007387 */ /* 0x0001e80000100a00 */
[----:B0-----:R-:W4:Y:S04]  /*6c6a0*/  LDL.LU R40, [R1+0x800] ;  /* 0x0008000001287983 */ /* 0x001f280000300800 */
[----:B------:R-:W4:Y:S04]  /*6c6b0*/  LDL.LU R41, [R1+0x804] ;  /* 0x0008040001297983 */ /* 0x000f280000300800 */
[----:B------:R-:W4:Y:S04]  /*6c6c0*/  LDL.LU R42, [R1+0x808] ;  /* 0x00080800012a7983 */ /* 0x000f280000300800 */
[----:B------:R-:W4:Y:S04]  /*6c6d0*/  LDL.LU R43, [R1+0x80c] ;  /* 0x00080c00012b7983 */ /* 0x000f280000300800 */
[----:B------:R-:W4:Y:S04]  /*6c6e0*/  LDL.LU.64 R18, [R1+0x5268] ;  /* 0x0052680001127983 */ /* 0x000f280000300a00 */
[----:B------:R-:W4:Y:S04]  /*6c6f0*/  LDL.LU.64 R16, [R1+0x5260] ;  /* 0x0052600001107983 */ /* 0x000f280000300a00 */
[----:B------:R-:W-:Y:S04]  /*6c700*/  STL.64 [R1+0x5248], R54 ;  /* 0x0052483601007387 */ /* 0x000fe80000100a00 */
[----:B------:R-:W-:Y:S04]  /*6c710*/  STL.64 [R1+0x5240], R52 ;  /* 0x0052403401007387 */ /* 0x000fe80000100a00 */
[----:B------:R-:W-:Y:S04]  /*6c720*/  STL.64 [R1+0x5b0], R12 ;  /* 0x0005b00c01007387 */ /* 0x000fe80000100a00 */
[----:B------:R4:W-:Y:S04]  /*6c730*/  STL.64 [R1+0x5b8], R14 ;  /* 0x0005b80e01007387 */ /* 0x0009e80000100a00 */
[----:B------:R-:W-:Y:S01]  /*6c740*/  STL.64 [R1+0x5228], R34 ;  /* 0x0052282201007387 */ /* 0x000fe20000100a00 */
[C---:B----4-:R-:W-:Y:S06]  /*6c750*/  HMMA.16816.F32 R12, R16.reuse, R20, R40 ;  /* 0x00000014100c723c */ /* 0x050fec0000001828 */
[C---:B--2---:R-:W-:Y:S06]  /*6c760*/  HMMA.16816.F32 R8, R16.reuse, R32, R8 ;  /* 0x000000201008723c */ /* 0x044fec0000001808 */
[C---:B------:R-:W-:Y:S11]  /*6c770*/  HMMA.16816.F32 R4, R16.reuse, R36, R4 ;  /* 0x000000241004723c */ /* 0x040ff60000001804 */
[----:B------:R-:W-:Y:S04]  /*6c780*/  STL.64 [R1+0x5f0], R12 ;  /* 0x0005f00c01007387 */ /* 0x000fe80000100a00 */
[----:B------:R-:W-:Y:S04]  /*6c790*/  STL.64 [R1+0x5f8], R14 ;  /* 0x0005f80e01007387 */ /* 0x000fe80000100a00 */
[----:B------:R-:W-:Y:S04]  /*6c7a0*/  STL.64 [R1+0x5220], R32 ;  /* 0x0052202001007387 */ /* 0x000fe80000100a00 */
[----:B------:R-:W-:Y:S04]  /*6c7b0*/  STL.64 [R1+0x620], R8 ;  /* 0x0006200801007387 */ /* 0x000fe80000100a00 */
[----:B------:R0:W-:Y:S04]  /*6c7c0*/  STL.64 [R1+0x628], R10 ;  /* 0x0006280a01007387 */ /* 0x0001e80000100a00 */
[----:B------:R-:W-:Y:S04]  /*6c7d0*/  STL.64 [R1+0x5218], R38 ;  /* 0x0052182601007387 */ /* 0x000fe80000100a00 */
[----:B------:R-:W-:Y:S04]  /*6c7e0*/  STL.64 [R1+0x5210], R36 ;  /* 0x0052102401007387 */ /* 0x000fe80000100a00 */
[----:B------:R-:W-:Y:S04]  /*6c7f0*/  STL.64 [R1+0x630], R4 ;  /* 0x0006300401007387 */ /* 0x000fe80000100a00 */
[----:B------:R3:W-:Y:S01]  /*6c800*/  STL.64 [R1+0x638], R6 ;  /* 0x0006380601007387 */ /* 0x0007e20000100a00 */
[C---:B0-----:R-:W-:Y:S06]  /*6c810*/  HMMA.16816.F32 R8, R16.reuse, R56, R28 ;  /* 0x000000381008723c */ /* 0x041fec000000181c */
[----:B---3--:R-:W-:Y:S01]  /*6c820*/  HMMA.16816.F32 R4, R16, R44, R24 ;  /* 0x0000002c1004723c */ /* 0x008fe20000001818 */
[----:B------:R-:W-:Y:S05]  /*6c830*/  STL.64 [R1+0x5208], R46 ;  /* 0x0052082e01007387 */ /* 0x000fea0000100a00 */
[----:B------:R-:W-:-:S15]  /*6c840*/  STL.64 [R1+0x5200], R44 ;  /* 0x0052002c01007387 */ /* 0x000fde0000100a00 */
[----:B------:R-:W-:-:S02]  /*6c850*/  NOP ;  /* 0x0000000000007918 */ /* 0x000fc40000000000 */
        /* <DEDUP_REMOVED lines=8> */
[----:B------:R-:W4:Y:S04]  /*6c8e0*/  LDL.LU R52, [R1+0xa10] ;  /* 0x000a100001347983 */ /* 0x000f280000300800 */
[----:B------:R-:W4:Y:S04]  /*6c8f0*/  LDL.LU R53, [R1+0xa14] ;  /* 0x000a140001357983 */ /* 0x000f280000300800 */
[----:B------:R-:W4:Y:S04]  /*6c900*/  LDL.LU R54, [R1+0xa18] ;  /* 0x000a180001367983 */ /* 0x000f280000300800 */
[----:B------:R-:W4:Y:S04]  /*6c910*/  LDL.LU R55, [R1+0xa1c] ;  /* 0x000a1c0001377983 */ /* 0x000f280000300800 */
[----:B------:R-:W2:Y:S04]  /*6c920*/  LDL.LU R40, [R1+0xa20] ;  /* 0x000a200001287983 */ /* 0x000ea80000300800 */
[----:B------:R-:W2:Y:S04]  /*6c930*/  LDL.LU R41, [R1+0xa24] ;  /* 0x000a240001297983 */ /* 0x000ea80000300800 */
[----:B------:R-:W2:Y:S04]  /*6c940*/  LDL.LU R42, [R1+0xa28] ;  /* 0x000a2800012a7983 */ /* 0x000ea80000300800 */
[----:B------:R-:W2:Y:S01]  /*6c950*/  LDL.LU R43, [R1+0xa2c] ;  /* 0x000a2c00012b7983 */ /* 0x000ea20000300800 */
[----:B------:R-:W1:Y:S03]  /*6c960*/  S2R R31, SR_TID.X ;  /* 0x00000000001f7919 */ /* 0x000e660000002100 */
        /* <DEDUP_REMOVED lines=15> */
[----:B---3--:R-:W3:Y:S04]  /*6ca60*/  LDL.LU R10, [R1+0x968] ;  /* 0x00096800010a7983 */ /* 0x008ee80000300800 */
[----:B------:R-:W3:Y:S01]  /*6ca70*/  LDL.LU R11, [R1+0x96c] ;  /* 0x00096c00010b7983 */ /* 0x000ee20000300800 */
[C---:B-1----:R-:W-:Y:S01]  /*6ca80*/  LOP3.LUT R30, R31.reuse, 0x7, RZ, 0xc0, !PT ;  /* 0x000000071f1e7812 */ /* 0x042fe200078ec0ff */
[----:B------:R-:W-:-:S04]  /*6ca90*/  IMAD.SHL.U32 R29, R31, 0x2, RZ ;  /* 0x000000021f1d7824 */ /* 0x000fc800078e00ff */
[----:B------:R-:W-:Y:S02]  /*6caa0*/  IMAD R30, R30, 0x210, RZ ;  /* 0x000002101e1e7824 */ /* 0x000fe400078e02ff */
[----:B------:R-:W-:-:S03]  /*6cab0*/  IMAD.SHL.U32 R31, R31, 0x100, RZ ;  /* 0x000001001f1f7824 */ /* 0x000fc600078e00ff */
[----:B------:R-:W-:Y:S02]  /*6cac0*/  LOP3.LUT R27, R30, 0x10, R29, 0x78, !PT ;  /* 0x000000101e1b7812 */ /* 0x000fe400078e781d */
[----:B------:R-:W3:Y:S04]  /*6cad0*/  LDL.LU R29, [R1+0x8f4] ;  /* 0x0008f400011d7983 */ /* 0x000ee80000300800 */
[----:B------:R-:W3:Y:S01]  /*6cae0*/  LDL.LU R30, [R1+0x8f8] ;  /* 0x0008f800011e7983 */ /* 0x000ee20000300800 */
[----:B------:R-:W-:-:S03]  /*6caf0*/  LOP3.LUT R27, R27, 0x1000, R31, 0xf8, !PT ;  /* 0x000010001b1b7812 */ /* 0x000fc600078ef81f */
[----:B------:R-:W3:Y:S01]  /*6cb00*/  LDL.LU R31, [R1+0x8fc] ;  /* 0x0008fc00011f7983 */ /* 0x000ee20000300800 */
[----:B------:R-:W-:-:S05]  /*6cb10*/  LOP3.LUT R27, R27, 0x40, RZ, 0x3c, !PT ;  /* 0x000000401b1b7812 */ /* 0x000fca00078e3cff */
[----:B------:R-:W0:Y:S04]  /*6cb20*/  LDSM.16.MT88.4 R12, [R27+UR5+0x8000] ;  /* 0x008000051b0c783b */ /* 0x000e280008004200 */
[----:B0-----:R-:W-:Y:S04]  /*6cb30*/  STL.64 [R1+0x5188], R14 ;  /* 0x0051880e01007387 */ /* 0x001fe80000100a00 */
[----:B------:R0:W-:Y:S04]  /*6cb40*/  STL.64 [R1+0x5180], R12 ;  /* 0x0051800c01007387 */ /* 0x0001e80000100a00 */
[----:B0-----:R-:W3:Y:S04]  /*6cb50*/  LDL.LU R12, [R1+0x400] ;  /* 0x00040000010c7983 */ /* 0x001ee80000300800 */
[----:B------:R-:W3:Y:S04]  /*6cb60*/  LDL.LU R13, [R1+0x404] ;  /* 0x00040400010d7983 */ /* 0x000ee80000300800 */
[----:B------:R-:W3:Y:S04]  /*6cb70*/  LDL.LU R14, [R1+0x408] ;  /* 0x00040800010e7983 */ /* 0x000ee80000300800 */
[----:B------:R-:W3:Y:S01]  /*6cb80*/  LDL.LU R15, [R1+0x40c] ;  /* 0x00040c00010f7983 */ /* 0x000ee20000300800 */
        /* <DEDUP_REMOVED lines=42> */
[----:B------:R-:W3:Y:S04]  /*6ce30*/  LDL.LU.64 R44, [R1+0x5200] ;  /* 0x00520000012c7983 */ /* 0x000ee80000300a00 */
[----:B----4-:R-:W-:Y:S04]  /*6ce40*/  STL.64 [R1+0x51e8], R38 ;  /* 0x0051e82601007387 */ /* 0x010fe80000100a00 */
        /* <DEDUP_REMOVED lines=16> */
[----:B------:R-:W2:Y:S01]  /*6cf50*/  LDL.LU R47, [R1+0x95c] ;  /* 0x00095c00012f7983 */ /* 0x000ea20000300800 */
[C---:B----4-:R-:W-:Y:S06]  /*6cf60*/  HMMA.16816.F32 R36, R4.reuse, R48, R36 ;  /* 0x000000300424723c */ /* 0x050fec0000001824 */
[C---:B------:R-:W-:Y:S01]  /*6cf70*/  HMMA.16816.F32 R16, R4.reuse, R40, R16 ;  /* 0x000000280410723c */ /* 0x040fe20000001810 */
        /* <DEDUP_REMOVED lines=19> */
[----:B------:R-:W0:Y:S01]  /*6d0b0*/  LDSM.16.MT88.4 R4, [R27+UR5+0x8100] ;  /* 0x008100051b04783b */ /* 0x000e220008004200 */
[----:B---3--:R-:W-:Y:S03]  /*6d0c0*/  HMMA.16816.F32 R12, R8, R20, R28 ;  /* 0x00000014080c723c */ /* 0x008fe6000000181c */
[----:B0-----:R-:W-:Y:S04]  /*6d0d0*/  STL.64 [R1+0x50d0], R6 ;  /* 0x0050d00601007387 */ /* 0x001fe80000100a00 */
[----:B------:R0:W-:Y:S04]  /*6d0e0*/  STL.64 [R1+0x50c8], R4 ;  /* 0x0050c80401007387 */ /* 0x0001e80000100a00 */
[----:B0-----:R-:W2:-:S12]  /*6d0f0*/  LDL.LU R4, [R1+0x290] ;  /* 0x0002900001047983 */ /* 0x001e980000300800 */
        /* <DEDUP_REMOVED lines=127> */
[----:B------:R0:W-:Y:S02]  /*6d8f0*/  STL.64 [R1+0x778], R10 ;  /* 0x0007780a01007387 */ /* 0x0001e40000100a00 */
[----:B0-----:R-:W0:Y:S01]  /*6d900*/  S2R R11, SR_TID.X ;  /* 0x00000000000b7919 */ /* 0x001e220000002100 */
        /* <DEDUP_REMOVED lines=64> */
[----:B------:R-:W2:Y:S04]  /*6dd10*/  LDL.LU.64 R18, [R1+0x5108] ;  /* 0x0051080001127983 */ /* 0x000ea80000300a00 */
[----:B------:R-:W2:Y:S04]  /*6dd20*/  LDL.LU.64 R16, [R1+0x5100] ;  /* 0x0051000001107983 */ /* 0x000ea80000300a00 */
[----:B----4-:R-:W-:Y:S04]  /*6dd30*/  STL.64 [R1+0x50e0], R54 ;  /* 0x0050e03601007387 */ /* 0x010fe80000100a00 */
[----:B------:R-:W-:Y:S04]  /*6dd40*/  STL.64 [R1+0x50d8], R52 ;  /* 0x0050d83401007387 */ /* 0x000fe80000100a00 */
[----:B------:R-:W-:Y:S04]  /*6dd50*/  STL.64 [R1+0x7f0], R12 ;  /* 0x0007f00c01007387 */ /* 0x000fe80000100a00 */
[----:B------:R2:W-:Y:S02]  /*6dd60*/  STL.64 [R1+0x7f8], R14 ;  /* 0x0007f80e01007387 */ /* 0x0005e40000100a00 */
[C---:B--2---:R-:W-:Y:S06]  /*6dd70*/  HMMA.16816.F32 R12, R16.reuse, R20, R40 ;  /* 0x00000014100c723c */ /* 0x044fec0000001828 */
[C---:B------:R-:W-:Y:S06]  /*6dd80*/  HMMA.16816.F32 R8, R16.reuse, R32, R8 ;  /* 0x000000201008723c */ /* 0x040fec0000001808 */
[C---:B---3--:R-:W-:Y:S11]  /*6dd90*/  HMMA.16816.F32 R4, R16.reuse, R36, R4 ;  /* 0x000000241004723c */ /* 0x048ff60000001804 */
        /* <DEDUP_REMOVED lines=28> */
[----:B-1----:R-:W3:Y:S04]  /*6df60*/  LDL.LU R4, [R1+0x260] ;  /* 0x0002600001047983 */ /* 0x002ee80000300800 */
[----:B------:R-:W3:Y:S04]  /*6df70*/  LDL.LU R5, [R1+0x264] ;  /* 0x0002640001057983 */ /* 0x000ee80000300800 */
[----:B--2---:R-:W3:Y:S04]  /*6df80*/  LDL.LU R6, [R1+0x268] ;  /* 0x0002680001067983 */ /* 0x004ee80000300800 */
[----:B------:R-:W3:Y:S04]  /*6df90*/  LDL.LU R7, [R1+0x26c] ;  /* 0x00026c0001077983 */ /* 0x000ee80000300800 */
[----:B------:R-:W2:Y:S04]  /*6dfa0*/  LDL.LU R40, [R1+0x530] ;  /* 0x0005300001287983 */ /* 0x000ea80000300800 */
[----:B------:R-:W2:Y:S04]  /*6dfb0*/  LDL.LU R41, [R1+0x534] ;  /* 0x0005340001297983 */ /* 0x000ea80000300800 */
[----:B------:R-:W2:Y:S04]  /*6dfc0*/  LDL.LU R42, [R1+0x538] ;  /* 0x00053800012a7983 */ /* 0x000ea80000300800 */
[----:B------:R-:W2:Y:S04]  /*6dfd0*/  LDL.LU R43, [R1+0x53c] ;  /* 0x00053c00012b7983 */ /* 0x000ea80000300800 */
        /* <DEDUP_REMOVED lines=21> */
[----:B------:R-:W-:Y:S01]  /*6e130*/  IMAD.MOV.U32 R30, RZ, RZ, R61 ;  /* 0x000000ffff1e7224 */ /* 0x000fe200078e003d */
[C---:B--2---:R-:W-:Y:S02]  /*6e140*/  HMMA.16816.F32 R40, R16.reuse, R48, R40 ;  /* 0x000000301028723c */ /* 0x044fe40000001828 */
[----:B---3--:R-:W-:Y:S04]  /*6e150*/  STL.64 [R1+0x5090], R26 ;  /* 0x0050901a01007387 */ /* 0x008fe80000100a00 */
[----:B----4-:R1:W-:Y:S04]  /*6e160*/  STL.64 [R1+0x5088], R24 ;  /* 0x0050881801007387 */ /* 0x0103e80000100a00 */
        /* <DEDUP_REMOVED lines=10> */
[----:B------:R-:W2:Y:S04]  /*6e210*/  LDL.LU R61, [R1+0x50f8] ;  /* 0x0050f800013d7983 */ /* 0x000ea80000300800 */
[----:B------:R-:W4:Y:S04]  /*6e220*/  LDL.LU R31, [R1+0x1bc] ;  /* 0x0001bc00011f7983 */ /* 0x000f280000300800 */
[----:B0-----:R-:W-:Y:S04]  /*6e230*/  STL.64 [R1+0x5030], R14 ;  /* 0x0050300e01007387 */ /* 0x001fe80000100a00 */
[----:B------:R0:W-:Y:S04]  /*6e240*/  STL.64 [R1+0x5028], R12 ;  /* 0x0050280c01007387 */ /* 0x0001e80000100a00 */
[----:B0-----:R-:W4:Y:S04]  /*6e250*/  LDL.LU R12, [R1+0x1d0] ;  /* 0x0001d000010c7983 */ /* 0x001f280000300800 */
[----:B------:R-:W4:Y:S04]  /*6e260*/  LDL.LU R13, [R1+0x1d4] ;  /* 0x0001d400010d7983 */ /* 0x000f280000300800 */
[----:B------:R-:W4:Y:S04]  /*6e270*/  LDL.LU R14, [R1+0x1d8] ;  /* 0x0001d800010e7983 */ /* 0x000f280000300800 */
        /* <DEDUP_REMOVED lines=9> */
[----:B------:R-:W4:Y:S01]  /*6e310*/  LDL.LU.64 R52, [R1+0x50d8] ;  /* 0x0050d80001347983 */ /* 0x000f220000300a00 */
[----:B--2---:R-:W-:Y:S01]  /*6e320*/  IMAD.MOV.U32 R15, RZ, RZ, R61 ;  /* 0x000000ffff0f7224 */ /* 0x004fe200078e003d */
[----:B----4-:R-:W-:Y:S02]  /*6e330*/  HMMA.16816.F32 R16, R16, R52, R4 ;  /* 0x000000341010723c */ /* 0x010fe40000001804 */
[----:B------:R-:W2:Y:S04]  /*6e340*/  LDL.LU.64 R6, [R1+0x50d0] ;  /* 0x0050d00001067983 */ /* 0x000ea80000300a00 */
[----:B------:R-:W2:-:S15]  /*6e350*/  LDL.LU.64 R4, [R1+0x50c8] ;  /* 0x0050c80001047983 */ /* 0x000e9e0000300a00 */
[----:B------:R-:W-:-:S02]  /*6e360*/  NOP ;  /* 0x0000000000007918 */ /* 0x000fc40000000000 */
[----:B------:R0:W-:Y:S04]  /*6e370*/  STL.64 [R1+0x8c0], R16 ;  /* 0x0008c01001007387 */ /* 0x0001e80000100a00 */
[----:B------:R1:W-:Y:S01]  /*6e380*/  STL [R1+0x8c8], R18 ;  /* 0x0008c81201007387 */ /* 0x0003e20000100800 */
[----:B------:R-:W-:-:S03]  /*6e390*/  IMAD.MOV.U32 R61, RZ, RZ, R19 ;  /* 0x000000ffff3d7224 */ /* 0x000fc600078e0013 */
[----:B0-----:R-:W4:Y:S04]  /*6e3a0*/  LDL.LU R16, [R1+0x240] ;  /* 0x0002400001107983 */ /* 0x001f280000300800 */
[----:B------:R-:W4:Y:S04]  /*6e3b0*/  LDL.LU R17, [R1+0x244] ;  /* 0x0002440001117983 */ /* 0x000f280000300800 */
[----:B-1----:R-:W4:Y:S04]  /*6e3c0*/  LDL.LU R18, [R1+0x248] ;  /* 0x0002480001127983 */ /* 0x002f280000300800 */
[----:B------:R-:W4:Y:S01]  /*6e3d0*/  LDL.LU R19, [R1+0x24c] ;  /* 0x00024c0001137983 */ /* 0x000f220000300800 */
[C---:B--2---:R-:W-:Y:S06]  /*6e3e0*/  HMMA.16816.F32 R36, R4.reuse, R32, R36 ;  /* 0x000000200424723c */ /* 0x044fec0000001824 */
[----:B----4-:R-:W-:-:S15]  /*6e3f0*/  HMMA.16816.F32 R16, R4, R20, R16 ;  /* 0x000000140410723c */ /* 0x010fde0000001810 */
[----:B------:R-:W-:-:S08]  /*6e400*/  NOP ;  /* 0x0000000000007918 */ /* 0x000fd00000000000 */
[----:B------:R-:W-:Y:S04]  /*6e410*/  STL.64 [R1+0x980], R16 ;  /* 0x0009801001007387 */ /* 0x000fe80000100a00 */
[----:B------:R-:W-:Y:S04]  /*6e420*/  STL.64 [R1+0x988], R18 ;  /* 0x0009881201007387 */ /* 0x000fe80000100a00 */
        /* <DEDUP_REMOVED lines=17> */
[----:B------:R-:W2:Y:S01]  /*6e540*/  LDL.LU.64 R56, [R1+0x5098] ;  /* 0x0050980001387983 */ /* 0x000ea20000300a00 */
        /* <DEDUP_REMOVED lines=8> */
[C---:B------:R-:W-:Y:S06]  /*6e5d0*/  HMMA.16816.F32 R8, R4.reuse, R48, R8 ;  /* 0x000000300408723c */ /* 0x040fec0000001808 */
[----:B--2---:R-:W-:-:S15]  /*6e5e0*/  HMMA.16816.F32 R24, R4, R56, R24 ;  /* 0x000000380418723c */ /* 0x004fde0000001818 */
[----:B------:R-:W-:-:S08]  /*6e5f0*/  NOP ;  /* 0x0000000000007918 */ /* 0x000fd00000000000 */
[----:B------:R-:W-:Y:S04]  /*6e600*/  STL.64 [R1+0x940], R24 ;  /* 0x0009401801007387 */ /* 0x000fe80000100a00 */
[----:B------:R1:W-:Y:S04]  /*6e610*/  STL.64 [R1+0x948], R26 ;  /* 0x0009481a01007387 */ /* 0x0003e80000100a00 */
[----:B-1----:R-:W2:Y:S04]  /*6e620*/  LDL.LU.64 R26, [R1+0x5090] ;  /* 0x00509000011a7983 */ /* 0x002ea80000300a00 */
[----:B------:R-:W2:Y:S04]  /*6e630*/  LDL.LU.64 R24, [R1+0x5088] ;  /* 0x0050880001187983 */ /* 0x000ea80000300a00 */
[----:B---3--:R-:W-:Y:S04]  /*6e640*/  STL.64 [R1+0x5070], R58 ;  /* 0x0050703a01007387 */ /* 0x008fe80000100a00 */
[----:B------:R1:W-:Y:S04]  /*6e650*/  STL.64 [R1+0x5068], R56 ;  /* 0x0050683801007387 */ /* 0x0003e80000100a00 */
[----:B-1----:R-:W3:Y:S04]  /*6e660*/  LDL.LU R56, [R1+0x1f0] ;  /* 0x0001f00001387983 */ /* 0x002ee80000300800 */
        /* <DEDUP_REMOVED lines=17> */
[C---:B----4-:R-:W-:Y:S06]  /*6e780*/  HMMA.16816.F32 R16, R4.reuse, R40, R16 ;  /* 0x000000280410723c */ /* 0x050fec0000001810 */
[----:B---3--:R-:W-:Y:S06]  /*6e790*/  HMMA.16816.F32 R4, R4, R52, R56 ;  /* 0x000000340404723c */ /* 0x008fec0000001838 */
[C---:B--2---:R-:W-:Y:S11]  /*6e7a0*/  HMMA.16816.F32 R12, R8.reuse, R20, R12 ;  /* 0x00000014080c723c */ /* 0x044ff6000000180c */
[----:B------:R-:W-:Y:S04]  /*6e7b0*/  STL.64 [R1+0x920], R16 ;  /* 0x0009201001007387 */ /* 0x000fe80000100a00 */
[----:B------:R-:W-:Y:S04]  /*6e7c0*/  STL.64 [R1+0x928], R18 ;  /* 0x0009281201007387 */ /* 0x000fe80000100a00 */
[----:B------:R-:W-:Y:S04]  /*6e7d0*/  STL.64 [R1+0x5040], R54 ;  /* 0x0050403601007387 */ /* 0x000fe80000100a00 */
[----:B------:R-:W-:Y:S04]  /*6e7e0*/  STL.64 [R1+0x5038], R52 ;  /* 0x0050383401007387 */ /* 0x000fe80000100a00 */
[----:B------:R-:W-:Y:S04]  /*6e7f0*/  STL.64 [R1+0x8b0], R4 ;  /* 0x0008b00401007387 */ /* 0x000fe80000100a00 */
[----:B------:R0:W-:Y:S02]  /*6e800*/  STL.64 [R1+0x8b8], R6 ;  /* 0x0008b80601007387 */ /* 0x0001e40000100a00 */
[C---:B0-----:R-:W-:Y:S02]  /*6e810*/  HMMA.16816.F32 R4, R8.reuse, R32, R24 ;  /* 0x000000200804723c */ /* 0x041fe40000001818 */
[----:B------:R-:W-:Y:S04]  /*6e820*/  STL.64 [R1+0x5020], R34 ;  /* 0x0050202201007387 */ /* 0x000fe80000100a00 */
[----:B------:R0:W-:Y:S04]  /*6e830*/  STL.64 [R1+0x8a0], R12 ;  /* 0x0008a00c01007387 */ /* 0x0001e80000100a00 */
[----:B------:R-:W-:Y:S04]  /*6e840*/  STL.64 [R1+0x8a8], R14 ;  /* 0x0008a80e01007387 */ /* 0x000fe80000100a00 */
[----:B------:R-:W-:Y:S09]  /*6e850*/  STL.64 [R1+0x5018], R32 ;  /* 0x0050182001007387 */ /* 0x000ff20000100a00 */
        /* <DEDUP_REMOVED lines=18> */
[----:B------:R-:W0:Y:S03]  /*6e980*/  S2R R31, SR_TID.X ;  /* 0x00000000001f7919 */ /* 0x000e260000002100 */
        /* <DEDUP_REMOVED lines=10> */
[----:B-1----:R-:W3:Y:S04]  /*6ea30*/  LDL.LU R36, [R1+0x5e0] ;  /* 0x0005e00001247983 */ /* 0x002ee80000300800 */
        /* <DEDUP_REMOVED lines=9> */
[C---:B0-----:R-:W-:Y:S01]  /*6ead0*/  LOP3.LUT R30, R31.reuse, 0x7, RZ, 0xc0, !PT ;  /* 0x000000071f1e7812 */ /* 0x041fe200078ec0ff */
[----:B------:R-:W-:-:S02]  /*6eae0*/  IMAD.SHL.U32 R6, R31, 0x2, RZ ;  /* 0x000000021f067824 */ /* 0x000fc400078e00ff */
[----:B------:R-:W3:Y:S04]  /*6eaf0*/  LDL.LU R26, [R1+0x3c8] ;  /* 0x0003c800011a7983 */ /* 0x000ee80000300800 */
[----:B------:R-:W3:Y:S01]  /*6eb00*/  LDL.LU R27, [R1+0x3cc] ;  /* 0x0003cc00011b7983 */ /* 0x000ee20000300800 */
[----:B------:R-:W-:-:S03]  /*6eb10*/  IMAD R7, R30, 0x210, RZ ;  /* 0x000002101e077824 */ /* 0x000fc600078e02ff */
[----:B------:R-:W3:Y:S04]  /*6eb20*/  LDL.LU R16, [R1+0x5d0] ;  /* 0x0005d00001107983 */ /* 0x000ee80000300800 */
[----:B------:R-:W3:Y:S01]  /*6eb30*/  LDL.LU R17, [R1+0x5d4] ;  /* 0x0005d40001117983 */ /* 0x000ee20000300800 */
[----:B------:R-:W-:-:S03]  /*6eb40*/  IMAD.SHL.U32 R31, R31, 0x100, RZ ;  /* 0x000001001f1f7824 */ /* 0x000fc600078e00ff */
[----:B------:R-:W3:Y:S01]  /*6eb50*/  LDL.LU R18, [R1+0x5d8] ;  /* 0x0005d80001127983 */ /* 0x000ee20000300800 */
[----:B------:R-:W-:-:S03]  /*6eb60*/  LOP3.LUT R7, R7, 0x10, R6, 0x78, !PT ;  /* 0x0000001007077812 */ /* 0x000fc600078e7806 */
[----:B------:R-:W3:Y:S04]  /*6eb70*/  LDL.LU R19, [R1+0x5dc] ;  /* 0x0005dc0001137983 */ /* 0x000ee80000300800 */
[----:B------:R-:W3:Y:S04]  /*6eb80*/  LDL.LU R28, [R1+0x2c0] ;  /* 0x0002c000011c7983 */ /* 0x000ee80000300800 */
[----:B------:R-:W3:Y:S04]  /*6eb90*/  LDL.LU R29, [R1+0x2c4] ;  /* 0x0002c400011d7983 */ /* 0x000ee80000300800 */
[----:B------:R-:W3:Y:S01]  /*6eba0*/  LDL.LU R30, [R1+0x2c8] ;  /* 0x0002c800011e7983 */ /* 0x000ee20000300800 */
[----:B------:R-:W-:-:S03]  /*6ebb0*/  LOP3.LUT R7, R7, 0x1000, R31, 0xf8, !PT ;  /* 0x0000100007077812 */ /* 0x000fc600078ef81f */
[----:B------:R-:W3:Y:S01]  /*6ebc0*/  LDL.LU R31, [R1+0x2cc] ;  /* 0x0002cc00011f7983 */ /* 0x000ee20000300800 */
[----:B----4-:R-:W-:-:S15]  /*6ebd0*/  HMMA.16816.F32 R56, R8, R44, R56 ;  /* 0x0000002c0838723c */ /* 0x010fde0000001838 */
[----:B------:R-:W-:-:S08]  /*6ebe0*/  NOP ;  /* 0x0000000000007918 */ /* 0x000fd00000000000 */
[----:B------:R-:W-:Y:S04]  /*6ebf0*/  STL.64 [R1+0x910], R56 ;  /* 0x0009103801007387 */ /* 0x000fe80000100a00 */
[----:B------:R0:W-:Y:S04]  /*6ec00*/  STL.64 [R1+0x918], R58 ;  /* 0x0009183a01007387 */ /* 0x0001e80000100a00 */
[----:B0-----:R-:W4:Y:S04]  /*6ec10*/  LDL.LU.64 R58, [R1+0x5070] ;  /* 0x00507000013a7983 */ /* 0x001f280000300a00 */
[----:B------:R-:W2:Y:S01]  /*6ec20*/  LDL.LU.64 R56, [R1+0x5068] ;  /* 0x0050680001387983 */ /* 0x000ea20000300a00 */
[----:B------:R-:W-:-:S06]  /*6ec30*/  LOP3.LUT R7, R7, 0x60, RZ, 0x3c, !PT ;  /* 0x0000006007077812 */ /* 0x000fcc00078e3cff */
[----:B------:R-:W0:Y:S01]  /*6ec40*/  LDSM.16.MT88.4 R4, [R7+UR5+0x8100] ;  /* 0x008100050704783b */ /* 0x000e220008004200 */
[----:B--2---:R-:W-:-:S15]  /*6ec50*/  HMMA.16816.F32 R48, R8, R56, R48 ;  /* 0x000000380830723c */ /* 0x004fde0000001830 */
[----:B------:R-:W-:-:S08]  /*6ec60*/  NOP ;  /* 0x0000000000007918 */ /* 0x000fd00000000000 */
[----:B------:R-:W-:Y:S04]  /*6ec70*/  STL.64 [R1+0x900], R48 ;  /* 0x0009003001007387 */ /* 0x000fe80000100a00 */
[----:B------:R1:W-:Y:S04]  /*6ec80*/  STL.64 [R1+0x908], R50 ;  /* 0x0009083201007387 */ /* 0x0003e80000100a00 */
[----:B-1----:R-:W2:Y:S04]  /*6ec90*/  LDL.LU.64 R50, [R1+0x5060] ;  /* 0x0050600001327983 */ /* 0x002ea80000300a00 */
[----:B------:R-:W3:Y:S04]  /*6eca0*/  LDL.LU.64 R48, [R1+0x5058] ;  /* 0x0050580001307983 */ /* 0x000ee80000300a00 */
        /* <DEDUP_REMOVED lines=51> */
[----:B------:R-:W2:Y:S04]  /*6efe0*/  LDL.LU.64 R36, [R1+0x5008] ;  /* 0x0050080001247983 */ /* 0x000ea80000300a00 */
[----:B----4-:R-:W-:Y:S04]  /*6eff0*/  STL.64 [R1+0x4ff0], R34 ;  /* 0x004ff02201007387 */ /* 0x010fe80000100a00 */
[----:B------:R0:W-:Y:S04]  /*6f000*/  STL.64 [R1+0x4fe8], R32 ;  /* 0x004fe82001007387 */ /* 0x0001e80000100a00 */
[----:B0-----:R-:W4:Y:S04]  /*6f010*/  LDL.LU R32, [R1+0x550] ;  /* 0x0005500001207983 */ /* 0x001f280000300800 */
[----:B------:R-:W4:Y:S04]  /*6f020*/  LDL.LU R33, [R1+0x554] ;  /* 0x0005540001217983 */ /* 0x000f280000300800 */
[----:B------:R-:W4:Y:S04]  /*6f030*/  LDL.LU R34, [R1+0x558] ;  /* 0x0005580001227983 */ /* 0x000f280000300800 */
[----:B------:R-:W4:Y:S01]  /*6f040*/  LDL.LU R35, [R1+0x55c] ;  /* 0x00055c0001237983 */ /* 0x000f220000300800 */
[C---:B---3--:R-:W-:Y:S06]  /*6f050*/  HMMA.16816.F32 R8, R12.reuse, R56, R8 ;  /* 0x000000380c08723c */ /* 0x048fec0000001808 */
[C---:B------:R-:W-:Y:S06]  /*6f060*/  HMMA.16816.F32 R4, R12.reuse, R48, R4 ;  /* 0x000000300c04723c */ /* 0x040fec0000001804 */
[C---:B--2---:R-:W-:Y:S06]  /*6f070*/  HMMA.16816.F32 R16, R12.reuse, R36, R16 ;  /* 0x000000240c10723c */ /* 0x044fec0000001810 */
[----:B----4-:R-:W-:-:S15]  /*6f080*/  HMMA.16816.F32 R32, R12, R44, R32 ;  /* 0x0000002c0c20723c */ /* 0x010fde0000001820 */
[----:B------:R-:W-:-:S02]  /*6f090*/  NOP ;  /* 0x0000000000007918 */ /* 0x000fc40000000000 */
[----:B------:R-:W-:Y:S04]  /*6f0a0*/  STL.64 [R1+0x9c0], R16 ;  /* 0x0009c01001007387 */ /* 0x000fe80000100a00 */
[----:B------:R0:W-:Y:S04]  /*6f0b0*/  STL.64 [R1+0x9c8], R18 ;  /* 0x0009c81201007387 */ /* 0x0001e80000100a00 */
[----:B0-----:R-:W2:Y:S04]  /*6f0c0*/  LDL.LU.64 R18, [R1+0x5000] ;  /* 0x0050000001127983 */ /* 0x001ea80000300a00 */
[----:B------:R-:W2:Y:S04]  /*6f0d0*/  LDL.LU.64 R16, [R1+0x4ff8] ;  /* 0x004ff80001107983 */ /* 0x000ea80000300a00 */
        /* <DEDUP_REMOVED lines=26> */
[----:B------:R-:W3:Y:S04]  /*6f280*/  LDL.LU R28, [R1+0x130] ;  /* 0x00013000011c7983 */ /* 0x000ee80000300800 */
[----:B------:R-:W3:Y:S04]  /*6f290*/  LDL.LU R29, [R1+0x134] ;  /* 0x00013400011d7983 */ /* 0x000ee80000300800 */
[----:B------:R-:W4:Y:S04]  /*6f2a0*/  LDL.LU R30, [R1+0x138] ;  /* 0x00013800011e7983 */ /* 0x000f280000300800 */
[----:B------:R-:W4:Y:S04]  /*6f2b0*/  LDL.LU R31, [R1+0x13c] ;  /* 0x00013c00011f7983 */ /* 0x000f280000300800 */
[----:B----4-:R-:W-:Y:S04]  /*6f2c0*/  STL.64 [R1+0x4f08], R30 ;  /* 0x004f081e01007387 */ /* 0x010fe80000100a00 */
[----:B---3--:R1:W-:Y:S04]  /*6f2d0*/  STL.64 [R1+0x4f00], R28 ;  /* 0x004f001c01007387 */ /* 0x0083e80000100a00 */
[----:B------:R-:W3:Y:S04]  /*6f2e0*/  LDL.LU R24, [R1+0x140] ;  /* 0x0001400001187983 */ /* 0x000ee80000300800 */
[----:B------:R-:W3:Y:S04]  /*6f2f0*/  LDL.LU R25, [R1+0x144] ;  /* 0x0001440001197983 */ /* 0x000ee80000300800 */
[----:B------:R-:W4:Y:S04]  /*6f300*/  LDL.LU R26, [R1+0x148] ;  /* 0x00014800011a7983 */ /* 0x000f280000300800 */
[----:B------:R-:W4:Y:S04]  /*6f310*/  LDL.LU R27, [R1+0x14c] ;  /* 0x00014c00011b7983 */ /* 0x000f280000300800 */
[----:B----4-:R-:W-:Y:S04]  /*6f320*/  STL.64 [R1+0x4f18], R26 ;  /* 0x004f181a01007387 */ /* 0x010fe80000100a00 */
[----:B---3--:R3:W-:Y:S04]  /*6f330*/  STL.64 [R1+0x4f10], R24 ;  /* 0x004f101801007387 */ /* 0x0087e80000100a00 */
[----:B-1----:R-:W4:Y:S04]  /*6f340*/  LDL.LU R28, [R1+0x610] ;  /* 0x00061000011c7983 */ /* 0x002f280000300800 */
[----:B------:R-:W4:Y:S04]  /*6f350*/  LDL.LU R29, [R1+0x614] ;  /* 0x00061400011d7983 */ /* 0x000f280000300800 */
[----:B------:R-:W2:Y:S04]  /*6f360*/  LDL.LU R30, [R1+0x618] ;  /* 0x00061800011e7983 */ /* 0x000ea80000300800 */
[----:B------:R-:W2:Y:S04]  /*6f370*/  LDL.LU R31, [R1+0x61c] ;  /* 0x00061c00011f7983 */ /* 0x000ea80000300800 */
[----:B--2---:R-:W-:Y:S04]  /*6f380*/  STL.64 [R1+0x4f28], R30 ;  /* 0x004f281e01007387 */ /* 0x004fe80000100a00 */
[----:B----4-:R-:W-:Y:S04]  /*6f390*/  STL.64 [R1+0x4f20], R28 ;  /* 0x004f201c01007387 */ /* 0x010fe80000100a00 */
[----:B---3--:R-:W2:Y:S04]  /*6f3a0*/  LDL.LU R24, [R1+0xc00] ;  /* 0x000c000001187983 */ /* 0x008ea80000300800 */
[----:B------:R-:W2:Y:S04]  /*6f3b0*/  LDL.LU R25, [R1+0xc04] ;  /* 0x000c040001197983 */ /* 0x000ea80000300800 */
[----:B------:R-:W3:Y:S04]  /*6f3c0*/  LDL.LU R26, [R1+0xc08] ;  /* 0x000c0800011a7983 */ /* 0x000ee80000300800 */
[----:B------:R-:W3:Y:S04]  /*6f3d0*/  LDL.LU R27, [R1+0xc0c] ;  /* 0x000c0c00011b7983 */ /* 0x000ee80000300800 */
[----:B---3--:R-:W-:Y:S04]  /*6f3e0*/  STL.64 [R1+0x4f38], R26 ;  /* 0x004f381a01007387 */ /* 0x008fe80000100a00 */
[----:B--2---:R1:W-:Y:S04]  /*6f3f0*/  STL.64 [R1+0x4f30], R24 ;  /* 0x004f301801007387 */ /* 0x0043e80000100a00 */
[----:B-1----:R-:W2:Y:S04]  /*6f400*/  LDL.LU R24, [R1+0xbe0] ;  /* 0x000be00001187983 */ /* 0x002ea80000300800 */
        /* <DEDUP_REMOVED lines=113> */
[----:B------:R-:W-:Y:S04]  /*6fb20*/  STL.64 [R1+0x6b8], R18 ;  /* 0x0006b81201007387 */ /* 0x000fe80000100a00 */
[----:B------:R-:W0:Y:S04]  /*6fb30*/  LDSM.16.MT88.4 R16, [R3+UR5+0xa080] ;  /* 0x00a080050310783b */ /* 0x000e280008004200 */
[----:B0-----:R4:W-:Y:S04]  /*6fb40*/  STL.64 [R1+0x4e58], R18 ;  /* 0x004e581201007387 */ /* 0x0019e80000100a00 */
[----:B------:R0:W-:Y:S01]  /*6fb50*/  STL.64 [R1+0x4e50], R16 ;  /* 0x004e501001007387 */ /* 0x0001e20000100a00 */
[----:B----4-:R-:W-:-:S03]  /*6fb60*/  IMAD.MOV.U32 R18, RZ, RZ, R54 ;  /* 0x000000ffff127224 */ /* 0x010fc600078e0036 */
[----:B0-----:R-:W4:Y:S04]  /*6fb70*/  LDL.LU R16, [R1+0x160] ;  /* 0x0001600001107983 */ /* 0x001f280000300800 */
[----:B------:R-:W4:Y:S04]  /*6fb80*/  LDL.LU R17, [R1+0x164] ;  /* 0x0001640001117983 */ /* 0x000f280000300800 */
[----:B------:R-:W4:Y:S01]  /*6fb90*/  LDL.LU R54, [R1+0x4f74] ;  /* 0x004f740001367983 */ /* 0x000f220000300800 */
[----:B------:R-:W-:-:S03]  /*6fba0*/  IMAD.MOV.U32 R19, RZ, RZ, R55 ;  /* 0x000000ffff137224 */ /* 0x000fc600078e0037 */
        /* <DEDUP_REMOVED lines=19> */
[C---:B------:R-:W-:Y:S06]  /*6fce0*/  HMMA.16816.F32 R28, R4.reuse, R56, R28 ;  /* 0x00000038041c723c */ /* 0x040fec000000181c */
        /* <DEDUP_REMOVED lines=10> */
[C---:B--2---:R-:W-:Y:S06]  /*6fd90*/  HMMA.16816.F32 R24, R4.reuse, R48, R24 ;  /* 0x000000300418723c */ /* 0x044fec0000001818 */
[----:B---3--:R-:W-:-:S15]  /*6fda0*/  HMMA.16816.F32 R28, R4, R40, R28 ;  /* 0x00000028041c723c */ /* 0x008fde000000181c */
[----:B------:R-:W-:-:S02]  /*6fdb0*/  NOP ;  /* 0x0000000000007918 */ /* 0x000fc40000000000 */
[----:B------:R-:W-:Y:S04]  /*6fdc0*/  STL.64 [R1+0xb80], R24 ;  /* 0x000b801801007387 */ /* 0x000fe80000100a00 */
[----:B------:R0:W-:Y:S04]  /*6fdd0*/  STL.64 [R1+0xb88], R26 ;  /* 0x000b881a01007387 */ /* 0x0001e80000100a00 */
[----:B0-----:R-:W2:Y:S04]  /*6fde0*/  LDL.LU.64 R26, [R1+0x4f18] ;  /* 0x004f1800011a7983 */ /* 0x001ea80000300a00 */
[----:B------:R-:W2:Y:S04]  /*6fdf0*/  LDL.LU.64 R24, [R1+0x4f10] ;  /* 0x004f100001187983 */ /* 0x000ea80000300a00 */
[----:B------:R-:W-:Y:S04]  /*6fe00*/  STL.64 [R1+0xb60], R28 ;  /* 0x000b601c01007387 */ /* 0x000fe80000100a00 */
[----:B------:R0:W-:Y:S01]  /*6fe10*/  STL.64 [R1+0xb68], R30 ;  /* 0x000b681e01007387 */ /* 0x0001e20000100a00 */
[----:B------:R-:W-:Y:S03]  /*6fe20*/  HMMA.16816.F32 R4, R4, R52, R8 ;  /* 0x000000340404723c */ /* 0x000fe60000001808 */
[----:B0-----:R-:W3:Y:S04]  /*6fe30*/  LDL.LU.64 R30, [R1+0x4f08] ;  /* 0x004f0800011e7983 */ /* 0x001ee80000300a00 */
[----:B------:R-:W3:Y:S04]  /*6fe40*/  LDL.LU.64 R28, [R1+0x4f00] ;  /* 0x004f0000011c7983 */ /* 0x000ee80000300a00 */
[----:B------:R-:W-:Y:S04]  /*6fe50*/  STL.64 [R1+0x4ec8], R42 ;  /* 0x004ec82a01007387 */ /* 0x000fe80000100a00 */
[----:B------:R0:W-:Y:S02]  /*6fe60*/  STL.64 [R1+0x4ec0], R40 ;  /* 0x004ec02801007387 */ /* 0x0001e40000100a00 */
[----:B0-----:R-:W-:-:S02]  /*6fe70*/  IMAD.MOV.U32 R40, RZ, RZ, R58 ;  /* 0x000000ffff287224 */ /* 0x001fc400078e003a */
[----:B------:R-:W-:Y:S01]  /*6fe80*/  IMAD.MOV.U32 R41, RZ, RZ, R59 ;  /* 0x000000ffff297224 */ /* 0x000fe200078e003b */
[----:B------:R-:W3:Y:S04]  /*6fe90*/  LDL.LU R58, [R1+0x4efc] ;  /* 0x004efc00013a7983 */ /* 0x000ee80000300800 */
[----:B------:R-:W3:Y:S01]  /*6fea0*/  LDL.LU R59, [R1+0x4ef8] ;  /* 0x004ef800013b7983 */ /* 0x000ee20000300800 */
[----:B------:R-:W-:Y:S02]  /*6feb0*/  IMAD.MOV.U32 R42, RZ, RZ, R46 ;  /* 0x000000ffff2a7224 */ /* 0x000fe400078e002e */
[----:B------:R-:W-:Y:S01]  /*6fec0*/  IMAD.MOV.U32 R43, RZ, RZ, R47 ;  /* 0x000000ffff2b7224 */ /* 0x000fe200078e002f */
[----:B------:R-:W3:Y:S04]  /*6fed0*/  LDL.LU R46, [R1+0x4ef4] ;  /* 0x004ef400012e7983 */ /* 0x000ee80000300800 */
[----:B------:R-:W3:Y:S04]  /*6fee0*/  LDL.LU R47, [R1+0x4ef0] ;  /* 0x004ef000012f7983 */ /* 0x000ee80000300800 */
[----:B------:R-:W2:Y:S04]  /*6fef0*/  LDL.LU.64 R10, [R1+0x4ee8] ;  /* 0x004ee800010a7983 */ /* 0x000ea80000300a00 */
[----:B------:R-:W2:Y:S04]  /*6ff00*/  LDL.LU.64 R8, [R1+0x4ee0] ;  /* 0x004ee00001087983 */ /* 0x000ea80000300a00 */
[----:B----4-:R-:W-:Y:S04]  /*6ff10*/  STL.64 [R1+0x4eb8], R54 ;  /* 0x004eb83601007387 */ /* 0x010fe80000100a00 */
[----:B------:R-:W-:Y:S04]  /*6ff20*/  STL.64 [R1+0x4eb0], R52 ;  /* 0x004eb03401007387 */ /* 0x000fe80000100a00 */
[----:B------:R-:W-:Y:S04]  /*6ff30*/  STL.64 [R1+0xb00], R4 ;  /* 0x000b000401007387 */ /* 0x000fe80000100a00 */
[----:B------:R2:W-:Y:S04]  /*6ff40*/  STL.64 [R1+0xb08], R6 ;  /* 0x000b080601007387 */ /* 0x0005e80000100a00 */
[----:B------:R-:W-:Y:S01]  /*6ff50*/  STL.64 [R1+0x4e88], R34 ;  /* 0x004e882201007387 */ /* 0x000fe20000100a00 */
[C---:B--2---:R-:W-:Y:S06]  /*6ff60*/  HMMA.16816.F32 R4, R8.reuse, R20, R40 ;  /* 0x000000140804723c */ /* 0x044fec0000001828 */
[----:B------:R-:W-:-:S15]  /*6ff70*/  HMMA.16816.F32 R16, R8, R32, R16 ;  /* 0x000000200810723c */ /* 0x000fde0000001810 */
[----:B------:R-:W-:-:S02]  /*6ff80*/  NOP ;  /* 0x0000000000007918 */ /* 0x000fc40000000000 */
[----:B------:R-:W-:Y:S04]  /*6ff90*/  STL.64 [R1+0xaf0], R4 ;  /* 0x000af00401007387 */ /* 0x000fe80000100a00 */
[----:B------:R0:W-:Y:S02]  /*6ffa0*/  STL.64 [R1+0xaf8], R6 ;  /* 0x000af80601007387 */ /* 0x0001e40000100a00 */
[C---:B0-----:R-:W-:Y:S02]  /*6ffb0*/  HMMA.16816.F32 R4, R8.reuse, R36, R12 ;  /* 0x000000240804723c */ /* 0x041fe4000000180c */
[----:B------:R-:W-:Y:S04]  /*6ffc0*/  STL.64 [R1+0xae0], R16 ;  /* 0x000ae01001007387 */ /* 0x000fe80000100a00 */
[----:B------:R-:W-:Y:S01]  /*6ffd0*/  STL.64 [R1+0xae8], R18 ;  /* 0x000ae81201007387 */ /* 0x000fe20000100a00 */
[----:B------:R-:W-:Y:S03]  /*6ffe0*/  HMMA.16816.F32 R12, R8, R44, R24 ;  /* 0x0000002c080c723c */ /* 0x000fe60000001818 */
[----:B---3--:R-:W-:-:S13]  /*6fff0*/  STL.64 [R1+0x4e78], R46 ;  /* 0x004e782e01007387 */ /* 0x008fda0000100a00 */
[----:B------:R-:W-:Y:S04]  /*70000*/  STL.64 [R1+0xad0], R4 ;  /* 0x000ad00401007387 */ /* 0x000fe80000100a00 */
[----:B------:R0:W-:Y:S02]  /*70010*/  STL.64 [R1+0xad8], R6 ;  /* 0x000ad80601007387 */ /* 0x0001e40000100a00 */
[----:B0-----:R-:W-:Y:S02]  /*70020*/  HMMA.16816.F32 R4, R8, R56, R28 ;  /* 0x000000380804723c */ /* 0x001fe4000000181c */
[----:B------:R-:W-:Y:S04]  /*70030*/  STL.64 [R1+0xac0], R12 ;  /* 0x000ac00c01007387 */ /* 0x000fe80000100a00 */
[----:B------:R-:W-:Y:S04]  /*70040*/  STL.64 [R1+0xac8], R14 ;  /* 0x000ac80e01007387 */ /* 0x000fe80000100a00 */
[----:B------:R0:W-:Y:S04]  /*70050*/  STL.64 [R1+0x4e80], R58 ;  /* 0x004e803a01007387 */ /* 0x0001e80000100a00 */
[----:B------:R-:W2:Y:S09]  /*70060*/  LDL.LU R28, [R1+0x50] ;  /* 0x00005000011c7983 */ /* 0x000eb20000300800 */
[----:B------:R-:W-:Y:S04]  /*70070*/  STL.64 [R1+0xab0], R4 ;  /* 0x000ab00401007387 */ /* 0x000fe80000100a00 */
[----:B------:R-:W-:Y:S04]  /*70080*/  STL.64 [R1+0xab8], R6 ;  /* 0x000ab80601007387 */ /* 0x000fe80000100a00 */
[----:B------:R-:W2:Y:S04]  /*70090*/  LDL.LU R29, [R1+0x54] ;  /* 0x00005400011d7983 */ /* 0x000ea80000300800 */
[----:B------:R-:W3:Y:S04]  /*700a0*/  LDL.LU R30, [R1+0x58] ;  /* 0x00005800011e7983 */ /* 0x000ee80000300800 */
[----:B------:R-:W3:Y:S04]  /*700b0*/  LDL.LU R31, [R1+0x5c] ;  /* 0x00005c00011f7983 */ /* 0x000ee80000300800 */
        /* <DEDUP_REMOVED lines=23> */
[----:B--2---:R1:W-:Y:S04]  /*70230*/  STL.64 [R1+0x4e60], R28 ;  /* 0x004e601c01007387 */ /* 0x0043e80000100a00 */
[----:B------:R-:W2:Y:S04]  /*70240*/  LDL.LU R16, [R1+0xf0] ;  /* 0x0000f00001107983 */ /* 0x000ea80000300800 */
[----:B------:R-:W2:Y:S04]  /*70250*/  LDL.LU R17, [R1+0xf4] ;  /* 0x0000f40001117983 */ /* 0x000ea80000300800 */
[----:B------:R-:W2:Y:S04]  /*70260*/  LDL.LU R18, [R1+0xf8] ;  /* 0x0000f80001127983 */ /* 0x000ea80000300800 */
[----:B------:R-:W2:Y:S04]  /*70270*/  LDL.LU R19, [R1+0xfc] ;  /* 0x0000fc0001137983 */ /* 0x000ea80000300800 */
[----:B------:R-:W3:Y:S04]  /*70280*/  LDL.LU R44, [R1+0x70] ;  /* 0x00007000012c7983 */ /* 0x000ee80000300800 */
[----:B------:R-:W3:Y:S04]  /*70290*/  LDL.LU R45, [R1+0x74] ;  /* 0x00007400012d7983 */ /* 0x000ee80000300800 */
[----:B------:R-:W3:Y:S04]  /*702a0*/  LDL.LU R46, [R1+0x78] ;  /* 0x00007800012e7983 */ /* 0x000ee80000300800 */
[----:B------:R-:W3:Y:S01]  /*702b0*/  LDL.LU R47, [R1+0x7c] ;  /* 0x00007c00012f7983 */ /* 0x000ee20000300800 */
[----:B----4-:R-:W-:Y:S03]  /*702c0*/  HMMA.16816.F32 R40, R8, R48, R40 ;  /* 0x000000300828723c */ /* 0x010fe60000001828 */
[----:B-1----:R-:W4:Y:S04]  /*702d0*/  LDL.LU R28, [R1+0x100] ;  /* 0x00010000011c7983 */ /* 0x002f280000300800 */
[----:B------:R-:W4:Y:S04]  /*702e0*/  LDL.LU R29, [R1+0x104] ;  /* 0x00010400011d7983 */ /* 0x000f280000300800 */
[----:B------:R-:W4:Y:S04]  /*702f0*/  LDL.LU R30, [R1+0x108] ;  /* 0x00010800011e7983 */ /* 0x000f280000300800 */
[----:B------:R-:W4:Y:S04]  /*70300*/  LDL.LU R31, [R1+0x10c] ;  /* 0x00010c00011f7983 */ /* 0x000f280000300800 */
[----:B------:R-:W4:Y:S04]  /*70310*/  LDL.LU R24, [R1+0xe0] ;  /* 0x0000e00001187983 */ /* 0x000f280000300800 */
[----:B------:R-:W4:Y:S04]  /*70320*/  LDL.LU R25, [R1+0xe4] ;  /* 0x0000e40001197983 */ /* 0x000f280000300800 */
[----:B------:R-:W4:Y:S04]  /*70330*/  LDL.LU R26, [R1+0xe8] ;  /* 0x0000e800011a7983 */ /* 0x000f280000300800 */
[----:B------:R-:W2:Y:S04]  /*70340*/  LDL.LU R39, [R1+0x4edc] ;  /* 0x004edc0001277983 */ /* 0x000ea80000300800 */
[----:B0-----:R-:W-:Y:S04]  /*70350*/  STL.64 [R1+0x4e18], R6 ;  /* 0x004e180601007387 */ /* 0x001fe80000100a00 */
[----:B------:R0:W-:Y:S02]  /*70360*/  STL.64 [R1+0x4e10], R4 ;  /* 0x004e100401007387 */ /* 0x0001e40000100a00 */
[----:B0-----:R-:W-:-:S02]  /*70370*/  IMAD.MOV.U32 R4, RZ, RZ, R38 ;  /* 0x000000ffff047224 */ /* 0x001fc400078e0026 */
[----:B------:R-:W-:Y:S01]  /*70380*/  IMAD.MOV.U32 R5, RZ, RZ, R51 ;  /* 0x000000ffff057224 */ /* 0x000fe200078e0033 */
[----:B------:R-:W3:Y:S04]  /*70390*/  LDL.LU R38, [R1+0x4ed8] ;  /* 0x004ed80001267983 */ /* 0x000ee80000300800 */
[----:B------:R-:W4:Y:S01]  /*703a0*/  LDL.LU R51, [R1+0x4ed4] ;  /* 0x004ed40001337983 */ /* 0x000f220000300800 */
[----:B------:R-:W-:Y:S02]  /*703b0*/  IMAD.MOV.U32 R6, RZ, RZ, R50 ;  /* 0x000000ffff067224 */ /* 0x000fe400078e0032 */
[----:B------:R-:W-:Y:S01]  /*703c0*/  IMAD.MOV.U32 R7, RZ, RZ, R2 ;  /* 0x000000ffff077224 */ /* 0x000fe200078e0002 */
[----:B------:R-:W2:Y:S04]  /*703d0*/  LDL.LU R50, [R1+0x4ed0] ;  /* 0x004ed00001327983 */ /* 0x000ea80000300800 */
[----:B------:R-:W-:Y:S04]  /*703e0*/  STL.64 [R1+0xaa0], R40 ;  /* 0x000aa02801007387 */ /* 0x000fe80000100a00 */
[----:B------:R0:W-:Y:S01]  /*703f0*/  STL [R1+0xaa8], R42 ;  /* 0x000aa82a01007387 */ /* 0x0001e20000100800 */
[----:B------:R-:W-:-:S03]  /*70400*/  IMAD.MOV.U32 R2, RZ, RZ, R43 ;  /* 0x000000ffff027224 */ /* 0x000fc600078e002b */
[----:B0-----:R-:W3:Y:S04]  /*70410*/  LDL.LU.64 R42, [R1+0x4ec8] ;  /* 0x004ec800012a7983 */ /* 0x001ee80000300a00 */
[----:B------:R-:W4:Y:S04]  /*70420*/  LDL.LU.64 R40, [R1+0x4ec0] ;  /* 0x004ec00001287983 */ /* 0x000f280000300a00 */
[----:B------:R-:W-:Y:S01]  /*70430*/  STL [R1+0x4a70], R2 ;  /* 0x004a700201007387 */ /* 0x000fe20000100800 */
        /* <DEDUP_REMOVED lines=10> */
[----:B------:R0:W-:Y:S04]  /*704e0*/  STL.64 [R1+0x610], R8 ;  /* 0x0006100801007387 */ /* 0x0001e80000100a00 */
[----:B------:R3:W-:Y:S01]  /*704f0*/  STL.64 [R1+0x618], R10 ;  /* 0x0006180a01007387 */ /* 0x0007e20000100a00 */
[----:B0-----:R-:W-:Y:S02]  /*70500*/  IMAD.MOV.U32 R8, RZ, RZ, R50 ;  /* 0x000000ffff087224 */ /* 0x001fe400078e0032 */
[----:B------:R-:W-:Y:S01]  /*70510*/  IMAD.MOV.U32 R9, RZ, RZ, R51 ;  /* 0x000000ffff097224 */ /* 0x000fe200078e0033 */
[----:B------:R-:W4:Y:S04]  /*70520*/  LDL.LU R50, [R1+0x4e9c] ;  /* 0x004e9c0001327983 */ /* 0x000f280000300800 */
[----:B------:R-:W4:Y:S01]  /*70530*/  LDL.LU R51, [R1+0x4e98] ;  /* 0x004e980001337983 */ /* 0x000f220000300800 */
[----:B---3--:R-:W-:-:S02]  /*70540*/  IMAD.MOV.U32 R10, RZ, RZ, R38 ;  /* 0x000000ffff0a7224 */ /* 0x008fc400078e0026 */
[----:B------:R-:W-:Y:S01]  /*70550*/  IMAD.MOV.U32 R11, RZ, RZ, R39 ;  /* 0x000000ffff0b7224 */ /* 0x000fe200078e0027 */
[----:B------:R-:W3:Y:S04]  /*70560*/  LDL.LU R38, [R1+0x4e94] ;  /* 0x004e940001267983 */ /* 0x000ee80000300800 */
[----:B------:R-:W3:Y:S01]  /*70570*/  LDL.LU R39, [R1+0x4e90] ;  /* 0x004e900001277983 */ /* 0x000ee20000300800 */
[----:B--2---:R-:W-:-:S15]  /*70580*/  HMMA.16816.F32 R32, R12, R22, R32 ;  /* 0x000000160c20723c */ /* 0x004fde0000001820 */
[----:B------:R-:W-:-:S08]  /*70590*/  NOP ;  /* 0x0000000000007918 */ /* 0x000fd00000000000 */
[----:B------:R-:W-:Y:S04]  /*705a0*/  STL.64 [R1+0x600], R32 ;  /* 0x0006002001007387 */ /* 0x000fe80000100a00 */
[----:B------:R0:W-:Y:S04]  /*705b0*/  STL.64 [R1+0x608], R34 ;  /* 0x0006082201007387 */ /* 0x0001e80000100a00 */
[----:B0-----:R-:W2:Y:S01]  /*705c0*/  LDL.LU.64 R34, [R1+0x4e88] ;  /* 0x004e880001227983 */ /* 0x001ea20000300a00 */
[C---:B---3--:R-:W-:Y:S06]  /*705d0*/  HMMA.16816.F32 R44, R12.reuse, R38, R44 ;  /* 0x000000260c2c723c */ /* 0x048fec000000182c */
[----:B--2---:R-:W-:-:S15]  /*705e0*/  HMMA.16816.F32 R56, R12, R34, R56 ;  /* 0x000000220c38723c */ /* 0x004fde0000001838 */
[----:B------:R-:W-:-:S09]  /*705f0*/  NOP ;  /* 0x0000000000007918 */ /* 0x000fd20000000000 */
[----:B------:R-:W-:Y:S02]  /*70600*/  IMAD.MOV.U32 R37, RZ, RZ, R58 ;  /* 0x000000ffff257224 */ /* 0x000fe400078e003a */
[----:B------:R-:W-:Y:S01]  /*70610*/  IMAD.MOV.U32 R36, RZ, RZ, R59 ;  /* 0x000000ffff247224 */ /* 0x000fe200078e003b */
[----:B------:R-:W-:Y:S04]  /*70620*/  STL.64 [R1+0x5e0], R56 ;  /* 0x0005e03801007387 */ /* 0x000fe80000100a00 */
[----:B------:R-:W2:Y:S04]  /*70630*/  LDL.LU.64 R58, [R1+0x4e80] ;  /* 0x004e8000013a7983 */ /* 0x000ea80000300a00 */
[----:B------:R-:W-:Y:S04]  /*70640*/  STL [R1+0x49a4], R37 ;  /* 0x0049a42501007387 */ /* 0x000fe80000100800 */
[----:B------:R-:W-:Y:S04]  /*70650*/  STL [R1+0x49a0], R36 ;  /* 0x0049a02401007387 */ /* 0x000fe80000100800 */
[----:B------:R-:W-:Y:S04]  /*70660*/  STL.64 [R1+0x5d0], R44 ;  /* 0x0005d02c01007387 */ /* 0x000fe80000100a00 */
[----:B------:R0:W-:Y:S04]  /*70670*/  STL.64 [R1+0x5d8], R46 ;  /* 0x0005d82e01007387 */ /* 0x0001e80000100a00 */
[----:B0-----:R-:W3:Y:S01]  /*70680*/  LDL.LU.64 R46, [R1+0x4e78] ;  /* 0x004e7800012e7983 */ /* 0x001ee20000300a00 */
[----:B----4-:R-:W-:-:S15]  /*70690*/  HMMA.16816.F32 R16, R12, R50, R16 ;  /* 0x000000320c10723c */ /* 0x010fde0000001810 */
[----:B------:R-:W-:-:S09]  /*706a0*/  NOP ;  /* 0x0000000000007918 */ /* 0x000fd20000000000 */
[----:B------:R-:W-:Y:S02]  /*706b0*/  IMAD.MOV.U32 R37, RZ, RZ, R16 ;  /* 0x000000ffff257224 */ /* 0x000fe400078e0010 */
[----:B------:R-:W-:Y:S01]  /*706c0*/  IMAD.MOV.U32 R36, RZ, RZ, R17 ;  /* 0x000000ffff247224 */ /* 0x000fe200078e0011 */
[----:B---3--:R-:W-:-:S15]  /*706d0*/  HMMA.16816.F32 R8, R12, R46, R8 ;  /* 0x0000002e0c08723c */ /* 0x008fde0000001808 */
[----:B------:R-:W-:-:S08]  /*706e0*/  NOP ;  /* 0x0000000000007918 */ /* 0x000fd00000000000 */
[----:B------:R-:W-:Y:S04]  /*706f0*/  STL.64 [R1+0x5a0], R8 ;  /* 0x0005a00801007387 */ /* 0x000fe80000100a00 */
[----:B------:R-:W-:Y:S04]  /*70700*/  STL.64 [R1+0x5a8], R10 ;  /* 0x0005a80a01007387 */ /* 0x000fe80000100a00 */
[----:B------:R-:W0:Y:S01]  /*70710*/  LDSM.16.MT88.4 R8, [R3+UR5+0xa180] ;  /* 0x00a180050308783b */ /* 0x000e220008004200 */
[----:B--2---:R-:W-:Y:S03]  /*70720*/  HMMA.16816.F32 R28, R12, R58, R28 ;  /* 0x0000003a0c1c723c */ /* 0x004fe6000000181c */
[----:B0-----:R-:W-:Y:S04]  /*70730*/  STL.64 [R1+0x4de0], R10 ;  /* 0x004de00a01007387 */ /* 0x001fe80000100a00 */
[----:B------:R0:W-:Y:S02]  /*70740*/  STL.64 [R1+0x4dd8], R8 ;  /* 0x004dd80801007387 */ /* 0x0001e40000100a00 */
[----:B0-----:R-:W-:-:S02]  /*70750*/  IMAD.MOV.U32 R8, RZ, RZ, R42 ;  /* 0x000000ffff087224 */ /* 0x001fc400078e002a */
[----:B------:R-:W-:Y:S01]  /*70760*/  IMAD.MOV.U32 R9, RZ, RZ, R43 ;  /* 0x000000ffff097224 */ /* 0x000fe200078e002b */
[----:B------:R-:W2:Y:S04]  /*70770*/  LDL.LU R42, [R1+0x4e74] ;  /* 0x004e7400012a7983 */ /* 0x000ea80000300800 */
[----:B------:R-:W2:Y:S07]  /*70780*/  LDL.LU R43, [R1+0x4e70] ;  /* 0x004e7000012b7983 */ /* 0x000eae0000300800 */
[----:B------:R-:W-:Y:S04]  /*70790*/  STL.64 [R1+0x550], R28 ;  /* 0x0005501c01007387 */ /* 0x000fe80000100a00 */
[----:B------:R0:W-:Y:S04]  /*707a0*/  STL.64 [R1+0x558], R30 ;  /* 0x0005581e01007387 */ /* 0x0001e80000100a00 */
[----:B0-----:R-:W3:Y:S04]  /*707b0*/  LDL.LU.64 R30, [R1+0x4e68] ;  /* 0x004e6800011e7983 */ /* 0x001ee80000300a00 */
[----:B------:R-:W3:Y:S04]  /*707c0*/  LDL.LU.64 R28, [R1+0x4e60] ;  /* 0x004e6000011c7983 */ /* 0x000ee80000300a00 */
[----:B------:R0:W-:Y:S04]  /*707d0*/  STL.64 [R1+0x538], R18 ;  /* 0x0005381201007387 */ /* 0x0001e80000100a00 */
[----:B0-----:R-:W4:Y:S04]  /*707e0*/  LDL.LU.64 R18, [R1+0x4e58] ;  /* 0x004e580001127983 */ /* 0x001f280000300a00 */
[----:B------:R-:W4:Y:S01]  /*707f0*/  LDL.LU.64 R16, [R1+0x4e50] ;  /* 0x004e500001107983 */ /* 0x000f220000300a00 */
[----:B------:R-:W-:-:S02]  /*70800*/  IMAD.MOV.U32 R10, RZ, RZ, R60 ;  /* 0x000000ffff0a7224 */ /* 0x000fc400078e003c */
[----:B------:R-:W-:Y:S01]  /*70810*/  IMAD.MOV.U32 R11, RZ, RZ, R0 ;  /* 0x000000ffff0b7224 */ /* 0x000fe200078e0000 */
[C---:B--2---:R-:W-:Y:S06]  /*70820*/  HMMA.16816.F32 R24, R12.reuse, R42, R24 ;  /* 0x0000002a0c18723c */ /* 0x044fec0000001818 */
[----:B---3--:R-:W-:-:S15]  /*70830*/  HMMA.16816.F32 R12, R12, R54, R28 ;  /* 0x000000360c0c723c */ /* 0x008fde000000181c */
[----:B------:R-:W-:-:S02]  /*70840*/  NOP ;  /* 0x0000000000007918 */ /* 0x000fc40000000000 */
[----:B------:R-:W-:Y:S04]  /*70850*/  STL.64 [R1+0x510], R24 ;  /* 0x0005101801007387 */ /* 0x000fe80000100a00 */
[----:B------:R0:W-:Y:S04]  /*70860*/  STL.64 [R1+0x518], R26 ;  /* 0x0005181a01007387 */ /* 0x0001e80000100a00 */
[----:B0-----:R-:W2:Y:S04]  /*70870*/  LDL.LU.64 R26, [R1+0x4e48] ;  /* 0x004e4800011a7983 */ /* 0x001ea80000300a00 */
[----:B------:R-:W2:Y:S04]  /*70880*/  LDL.LU.64 R24, [R1+0x4e40] ;  /* 0x004e400001187983 */ /* 0x000ea80000300a00 */
[----:B------:R-:W3:Y:S04]  /*70890*/  LDL.LU.64 R30, [R1+0x4e38] ;  /* 0x004e3800011e7983 */ /* 0x000ee80000300a00 */
[----:B------:R-:W3:Y:S04]  /*708a0*/  LDL.LU.64 R28, [R1+0x4e30] ;  /* 0x004e3000011c7983 */ /* 0x000ee80000300a00 */
[----:B------:R-:W-:Y:S04]  /*708b0*/  STL.64 [R1+0x4b0], R12 ;  /* 0x0004b00c01007387 */ /* 0x000fe80000100a00 */
[----:B------:R4:W-:Y:S02]  /*708c0*/  STL.64 [R1+0x4b8], R14 ;  /* 0x0004b80e01007387 */ /* 0x0009e40000100a00 */
[C---:B----4-:R-:W-:Y:S06]  /*708d0*/  HMMA.16816.F32 R12, R16.reuse, R22, R8 ;  /* 0x00000016100c723c */ /* 0x050fec0000001808 */
[----:B------:R-:W-:Y:S06]  /*708e0*/  HMMA.16816.F32 R4, R16, R34, R4 ;  /* 0x000000221004723c */ /* 0x000fec0000001804 */
[----:B------:R-:W-:-:S02]  /*708f0*/  IMAD.MOV.U32 R11, RZ, RZ, R34 ;  /* 0x000000ffff0b7224 */ /* 0x000fc400078e0022 */
[----:B------:R-:W-:-:S09]  /*70900*/  IMAD.MOV.U32 R10, RZ, RZ, R35 ;  /* 0x000000ffff0a7224 */ /* 0x000fd200078e0023 */
[----:B------:R-:W-:Y:S04]  /*70910*/  STL.64 [R1+0x420], R12 ;  /* 0x0004200c01007387 */ /* 0x000fe80000100a00 */
[----:B------:R3:W-:Y:S04]  /*70920*/  STL.64 [R1+0x428], R14 ;  /* 0x0004280e01007387 */ /* 0x0007e80000100a00 */
[----:B------:R-:W4:Y:S04]  /*70930*/  LDL.LU.64 R34, [R1+0x4e28] ;  /* 0x004e280001227983 */ /* 0x000f280000300a00 */
[----:B------:R-:W4:Y:S01]  /*70940*/  LDL.LU.64 R32, [R1+0x4e20] ;  /* 0x004e200001207983 */ /* 0x000f220000300a00 */
[----:B------:R-:W0:Y:S01]  /*70950*/  S2R R60, SR_TID.X ;  /* 0x00000000003c7919 */ /* 0x000e220000002100 */
[----:B------:R-:W-:-:S02]  /*70960*/  IMAD.MOV.U32 R9, RZ, RZ, R22 ;  /* 0x000000ffff097224 */ /* 0x000fc400078e0016 */
[----:B------:R4:W-:Y:S01]  /*70970*/  STL.64 [R1+0x400], R4 ;  /* 0x0004000401007387 */ /* 0x0009e20000100a00 */
[----:B------:R-:W-:Y:S02]  /*70980*/  IMAD.MOV.U32 R0, RZ, RZ, R7 ;  /* 0x000000ffff007224 */ /* 0x000fe400078e0007 */
[----:B------:R-:W-:Y:S02]  /*70990*/  IMAD.MOV.U32 R8, RZ, RZ, R23 ;  /* 0x000000ffff087224 */ /* 0x000fe400078e0017 */
[----:B------:R-:W1:Y:S01]  /*709a0*/  S2R R23, SR_TID.X ;  /* 0x0000000000177919 */ /* 0x000e620000002100 */
[----:B------:R-:W-:Y:S01]  /*709b0*/  STL [R1+0x4a78], R0 ;  /* 0x004a780001007387 */ /* 0x000fe20000100800 */
[----:B0-----:R-:W-:Y:S01]  /*709c0*/  LOP3.LUT R22, R60, 0x7, RZ, 0xc0, !PT ;  /* 0x000000073c167812 */ /* 0x001fe200078ec0ff */
[----:B------:R-:W-:-:S05]  /*709d0*/  IMAD.MOV.U32 R60, RZ, RZ, R6 ;  /* 0x000000ffff3c7224 */ /* 0x000fca00078e0006 */
[----:B------:R-:W-:Y:S04]  /*709e0*/  STL [R1+0x4a74], R60 ;  /* 0x004a743c01007387 */ /* 0x000fe80000100800 */
[----:B------:R-:W-:Y:S04]  /*709f0*/  STL.64 [R1+0x4df0], R38 ;  /* 0x004df02601007387 */ /* 0x000fe80000100a00 */
[----:B------:R-:W-:Y:S01]  /*70a00*/  STL.64 [R1+0x4de8], R36 ;  /* 0x004de82401007387 */ /* 0x000fe20000100a00 */
[----:B------:R-:W-:Y:S02]  /*70a10*/  IMAD R56, R22, 0x210, RZ ;  /* 0x0000021016387824 */ /* 0x000fe400078e02ff */
[----:B-1----:R-:W-:-:S02]  /*70a20*/  IMAD.SHL.U32 R2, R23, 0x2, RZ ;  /* 0x0000000217027824 */ /* 0x002fc400078e00ff */
[----:B------:R-:W-:Y:S01]  /*70a30*/  IMAD.SHL.U32 R57, R23, 0x100, RZ ;  /* 0x0000010017397824 */ /* 0x000fe200078e00ff */
[C---:B---3--:R-:W-:Y:S06]  /*70a40*/  HMMA.16816.F32 R12, R16.reuse, R46, R28 ;  /* 0x0000002e100c723c */ /* 0x048fec000000181c */
[----:B----4-:R-:W-:-:S15]  /*70a50*/  HMMA.16816.F32 R4, R16, R38, R32 ;  /* 0x000000261004723c */ /* 0x010fde0000001820 */
[----:B------:R-:W-:-:S08]  /*70a60*/  NOP ;  /* 0x0000000000007918 */ /* 0x000fd00000000000 */
[----:B------:R0:W-:Y:S04]  /*70a70*/  STL.64 [R1+0x3f0], R4 ;  /* 0x0003f00401007387 */ /* 0x0001e80000100a00 */
[----:B------:R1:W-:Y:S04]  /*70a80*/  STL.64 [R1+0x3f8], R6 ;  /* 0x0003f80601007387 */ /* 0x0003e80000100a00 */
[----:B0-----:R-:W3:Y:S04]  /*70a90*/  LDL.LU R4, [R1+0xd0] ;  /* 0x0000d00001047983 */ /* 0x001ee80000300800 */
[----:B------:R-:W-:Y:S04]  /*70aa0*/  STL.64 [R1+0x3e0], R12 ;  /* 0x0003e00c01007387 */ /* 0x000fe80000100a00 */
[----:B------:R2:W-:Y:S04]  /*70ab0*/  STL.64 [R1+0x3e8], R14 ;  /* 0x0003e80e01007387 */ /* 0x0005e80000100a00 */
[----:B------:R-:W3:Y:S04]  /*70ac0*/  LDL.LU R5, [R1+0xd4] ;  /* 0x0000d40001057983 */ /* 0x000ee80000300800 */
[----:B-1----:R-:W3:Y:S04]  /*70ad0*/  LDL.LU R6, [R1+0xd8] ;  /* 0x0000d80001067983 */ /* 0x002ee80000300800 */
[----:B------:R-:W3:Y:S04]  /*70ae0*/  LDL.LU R7, [R1+0xdc] ;  /* 0x0000dc0001077983 */ /* 0x000ee80000300800 */
[----:B------:R-:W4:Y:S04]  /*70af0*/  LDL.LU R20, [R1+0xc0] ;  /* 0x0000c00001147983 */ /* 0x000f280000300800 */
[----:B------:R-:W4:Y:S04]  /*70b00*/  LDL.LU R21, [R1+0xc4] ;  /* 0x0000c40001157983 */ /* 0x000f280000300800 */
[----:B------:R-:W4:Y:S04]  /*70b10*/  LDL.LU R22, [R1+0xc8] ;  /* 0x0000c80001167983 */ /* 0x000f280000300800 */
[----:B------:R-:W4:Y:S01]  /*70b20*/  LDL.LU R23, [R1+0xcc] ;  /* 0x0000cc0001177983 */ /* 0x000f220000300800 */
[----:B--2---:R-:W-:Y:S01]  /*70b30*/  HMMA.16816.F32 R12, R16, R58, R24 ;  /* 0x0000003a100c723c */ /* 0x004fe20000001818 */
[----:B------:R-:W-:-:S04]  /*70b40*/  LOP3.LUT R49, R56, 0x10, R2, 0x78, !PT ;  /* 0x0000001038317812 */ /* 0x000fc800078e7802 */
[----:B------:R-:W-:Y:S01]  /*70b50*/  LOP3.LUT R49, R49, 0x1000, R57, 0xf8, !PT ;  /* 0x0000100031317812 */ /* 0x000fe200078ef839 */
[----:B------:R0:W-:Y:S03]  /*70b60*/  STL.64 [R1+0x4df8], R46 ;  /* 0x004df82e01007387 */ /* 0x0001e60000100a00 */
[----:B------:R-:W-:-:S14]  /*70b70*/  LOP3.LUT R49, R49, 0x20, RZ, 0x3c, !PT ;  /* 0x0000002031317812 */ /* 0x000fdc00078e3cff */
[----:B------:R-:W-:Y:S04]  /*70b80*/  STL.64 [R1+0x3d0], R12 ;  /* 0x0003d00c01007387 */ /* 0x000fe80000100a00 */
[----:B------:R-:W-:Y:S04]  /*70b90*/  STL.64 [R1+0x3d8], R14 ;  /* 0x0003d80e01007387 */ /* 0x000fe80000100a00 */
[----:B------:R-:W1:Y:S04]  /*70ba0*/  LDSM.16.MT88.4 R12, [R49+UR5+0xa000] ;  /* 0x00a00005310c783b */ /* 0x000e680008004200 */
[----:B------:R-:W2:Y:S04]  /*70bb0*/  LDL.LU R44, [R1+0xb0] ;  /* 0x0000b000012c7983 */ /* 0x000ea80000300800 */
[----:B------:R-:W2:Y:S04]  /*70bc0*/  LDL.LU R45, [R1+0xb4] ;  /* 0x0000b400012d7983 */ /* 0x000ea80000300800 */
[----:B0-----:R-:W2:Y:S01]  /*70bd0*/  LDL.LU R46, [R1+0xb8] ;  /* 0x0000b800012e7983 */ /* 0x001ea20000300800 */
[----:B------:R-:W-:-:S03]  /*70be0*/  IMAD.MOV.U32 R39, RZ, RZ, R8 ;  /* 0x000000ffff277224 */ /* 0x000fc600078e0008 */
[----:B------:R-:W2:Y:S01]  /*70bf0*/  LDL.LU R47, [R1+0xbc] ;  /* 0x0000bc00012f7983 */ /* 0x000ea20000300800 */
[----:B------:R-:W-:-:S03]  /*70c00*/  IMAD.MOV.U32 R38, RZ, RZ, R9 ;  /* 0x000000ffff267224 */ /* 0x000fc600078e0009 */
[----:B------:R-:W2:Y:S01]  /*70c10*/  LDL.LU R8, [R1+0x40] ;  /* 0x0000400001087983 */ /* 0x000ea20000300800 */
        /* <DEDUP_REMOVED lines=15> */
[----:B0-----:R-:W2:Y:S04]  /*70d10*/  LDL.LU R12, [R1+0x450] ;  /* 0x00045000010c7983 */ /* 0x001ea80000300800 */
[----:B------:R-:W2:Y:S04]  /*70d20*/  LDL.LU R13, [R1+0x454] ;  /* 0x00045400010d7983 */ /* 0x000ea80000300800 */
[----:B------:R-:W2:Y:S04]  /*70d30*/  LDL.LU R14, [R1+0x458] ;  /* 0x00045800010e7983 */ /* 0x000ea80000300800 */
[----:B------:R-:W2:Y:S01]  /*70d40*/  LDL.LU R15, [R1+0x45c] ;  /* 0x00045c00010f7983 */ /* 0x000ea20000300800 */
[C---:B---3--:R-:W-:Y:S06]  /*70d50*/  HMMA.16816.F32 R4, R16.reuse, R50, R4 ;  /* 0x000000321004723c */ /* 0x048fec0000001804 */
[----:B----4-:R-:W-:-:S15]  /*70d60*/  HMMA.16816.F32 R20, R16, R42, R20 ;  /* 0x0000002a1014723c */ /* 0x010fde0000001814 */
[----:B------:R-:W-:-:S02]  /*70d70*/  NOP ;  /* 0x0000000000007918 */ /* 0x000fc40000000000 */
[----:B------:R-:W-:Y:S04]  /*70d80*/  STL.64 [R1+0x3c0], R4 ;  /* 0x0003c00401007387 */ /* 0x000fe80000100a00 */
[----:B------:R0:W-:Y:S04]  /*70d90*/  STL.64 [R1+0x3c8], R6 ;  /* 0x0003c80601007387 */ /* 0x0001e80000100a00 */
[----:B0-----:R-:W2:Y:S04]  /*70da0*/  LDL.LU.64 R6, [R1+0x4e18] ;  /* 0x004e180001067983 */ /* 0x001ea80000300a00 */
[----:B------:R-:W2:Y:S04]  /*70db0*/  LDL.LU.64 R4, [R1+0x4e10] ;  /* 0x004e100001047983 */ /* 0x000ea80000300a00 */
[----:B------:R-:W-:Y:S04]  /*70dc0*/  STL.64 [R1+0x3b0], R20 ;  /* 0x0003b01401007387 */ /* 0x000fe80000100a00 */
[----:B------:R0:W-:Y:S04]  /*70dd0*/  STL.64 [R1+0x3b8], R22 ;  /* 0x0003b81601007387 */ /* 0x0001e80000100a00 */
[----:B0-----:R-:W3:Y:S04]  /*70de0*/  LDL.LU.64 R22, [R1+0x4e08] ;  /* 0x004e080001167983 */ /* 0x001ee80000300a00 */
[----:B------:R-:W3:Y:S02]  /*70df0*/  LDL.LU.64 R20, [R1+0x4e00] ;  /* 0x004e000001147983 */ /* 0x000ee40000300a00 */
[----:B---3--:R-:W-:Y:S02]  /*70e00*/  HMMA.16816.F32 R16, R16, R54, R20 ;  /* 0x000000361010723c */ /* 0x008fe40000001814 */
[----:B------:R-:W3:-:S15]  /*70e10*/  LDL.LU R20, [R1+0x440] ;  /* 0x0004400001147983 */ /* 0x000ede0000300800 */
[----:B------:R-:W-:-:S06]  /*70e20*/  NOP ;  /* 0x0000000000007918 */ /* 0x000fcc0000000000 */
[----:B------:R-:W-:Y:S04]  /*70e30*/  STL.64 [R1+0x390], R16 ;  /* 0x0003901001007387 */ /* 0x000fe80000100a00 */
[----:B------:R-:W-:Y:S04]  /*70e40*/  STL.64 [R1+0x398], R18 ;  /* 0x0003981201007387 */ /* 0x000fe80000100a00 */
[----:B------:R-:W0:Y:S01]  /*70e50*/  LDSM.16.MT88.4 R16, [R49+UR5+0xa080] ;  /* 0x00a080053110783b */ /* 0x000e220008004200 */
[C---:B--2---:R-:W-:Y:S06]  /*70e60*/  HMMA.16816.F32 R36, R4.reuse, R38, R44 ;  /* 0x000000260424723c */ /* 0x044fec000000182c */
[C---:B------:R-:W-:Y:S01]  /*70e70*/  HMMA.16816.F32 R8, R4.reuse, R26, R8 ;  /* 0x0000001a0408723c */ /* 0x040fe20000001808 */
[----:B------:R-:W3:Y:S04]  /*70e80*/  LDL.LU R21, [R1+0x444] ;  /* 0x0004440001157983 */ /* 0x000ee80000300800 */
[----:B------:R-:W3:Y:S04]  /*70e90*/  LDL.LU R22, [R1+0x448] ;  /* 0x0004480001167983 */ /* 0x000ee80000300800 */
[----:B------:R-:W3:Y:S04]  /*70ea0*/  LDL.LU R23, [R1+0x44c] ;  /* 0x00044c0001177983 */ /* 0x000ee80000300800 */
[----:B0-----:R-:W-:Y:S04]  /*70eb0*/  STL.64 [R1+0x4d50], R18 ;  /* 0x004d501201007387 */ /* 0x001fe80000100a00 */
[----:B------:R0:W-:Y:S04]  /*70ec0*/  STL.64 [R1+0x4d48], R16 ;  /* 0x004d481001007387 */ /* 0x0001e80000100a00 */
[----:B0-----:R-:W2:Y:S04]  /*70ed0*/  LDL.LU R16, [R1+0x430] ;  /* 0x0004300001107983 */ /* 0x001ea80000300800 */
[----:B------:R-:W2:Y:S04]  /*70ee0*/  LDL.LU R17, [R1+0x434] ;  /* 0x0004340001117983 */ /* 0x000ea80000300800 */
[----:B------:R-:W2:Y:S04]  /*70ef0*/  LDL.LU R18, [R1+0x438] ;  /* 0x0004380001127983 */ /* 0x000ea80000300800 */
[----:B------:R-:W2:Y:S04]  /*70f00*/  LDL.LU R19, [R1+0x43c] ;  /* 0x00043c0001137983 */ /* 0x000ea80000300800 */
[----:B------:R-:W2:Y:S04]  /*70f10*/  LDL.LU.64 R46, [R1+0x4df8] ;  /* 0x004df800012e7983 */ /* 0x000ea80000300a00 */
[----:B------:R-:W-:Y:S04]  /*70f20*/  STL.64 [R1+0x290], R36 ;  /* 0x0002902401007387 */ /* 0x000fe80000100a00 */
[----:B------:R0:W-:Y:S04]  /*70f30*/  STL.64 [R1+0x298], R38 ;  /* 0x0002982601007387 */ /* 0x0001e80000100a00 */
[----:B0-----:R-:W4:Y:S04]  /*70f40*/  LDL.LU.64 R38, [R1+0x4df0] ;  /* 0x004df00001267983 */ /* 0x001f280000300a00 */
[----:B------:R-:W3:Y:S04]  /*70f50*/  LDL.LU.64 R36, [R1+0x4de8] ;  /* 0x004de80001247983 */ /* 0x000ee80000300a00 */
        /* <DEDUP_REMOVED lines=8> */
[----:B------:R-:W3:Y:S01]  /*70fe0*/  LDL.LU R27, [R1+0x41c] ;  /* 0x00041c00011b7983 */ /* 0x000ee20000300800 */
[----:B------:R-:W-:-:S15]  /*70ff0*/  HMMA.16816.F32 R12, R4, R50, R12 ;  /* 0x00000032040c723c */ /* 0x000fde000000180c */
[----:B------:R-:W-:-:S09]  /*71000*/  NOP ;  /* 0x0000000000007918 */ /* 0x000fd20000000000 */
[----:B------:R-:W-:Y:S02]  /*71010*/  IMAD.MOV.U32 R41, RZ, RZ, R14 ;  /* 0x000000ffff297224 */ /* 0x000fe400078e000e */
[----:B------:R-:W-:Y:S01]  /*71020*/  IMAD.MOV.U32 R40, RZ, RZ, R15 ;  /* 0x000000ffff287224 */ /* 0x000fe200078e000f */
[C---:B--2---:R-:W-:Y:S01]  /*71030*/  HMMA.16816.F32 R16, R4.reuse, R46, R16 ;  /* 0x0000002e0410723c */ /* 0x044fe20000001810 */
[----:B----4-:R-:W-:Y:S04]  /*71040*/  STL.64 [R1+0x4dc0], R38 ;  /* 0x004dc02601007387 */ /* 0x010fe80000100a00 */
[----:B---3--:R-:W-:Y:S01]  /*71050*/  STL.64 [R1+0x4db8], R36 ;  /* 0x004db82401007387 */ /* 0x008fe20000100a00 */
[----:B------:R-:W-:-:S15]  /*71060*/  HMMA.16816.F32 R24, R4, R38, R24 ;  /* 0x000000260418723c */ /* 0x000fde0000001818 */
[----:B------:R-:W-:-:S03]  /*71070*/  NOP ;  /* 0x0000000000007918 */ /* 0x000fc60000000000 */
[----:B------:R-:W-:Y:S02]  /*71080*/  IMAD.MOV.U32 R44, RZ, RZ, R16 ;  /* 0x000000ffff2c7224 */ /* 0x000fe400078e0010 */
[----:B------:R-:W-:-:S03]  /*71090*/  IMAD.MOV.U32 R45, RZ, RZ, R17 ;  /* 0x000000ffff2d7224 */ /* 0x000fc600078e0011 */
[----:B------:R-:W-:Y:S04]  /*710a0*/  STL.64 [R1+0x140], R24 ;  /* 0x0001401801007387 */ /* 0x000fe80000100a00 */
        /* <DEDUP_REMOVED lines=8> */
[----:B------:R-:W-:Y:S04]  /*71130*/  STL.64 [R1+0x288], R18 ;  /* 0x0002881201007387 */ /* 0x000fe80000100a00 */
[----:B------:R0:W-:Y:S02]  /*71140*/  STL.64 [R1+0x270], R12 ;  /* 0x0002700c01007387 */ /* 0x0001e40000100a00 */
[C---:B0-----:R-:W-:Y:S06]  /*71150*/  HMMA.16816.F32 R12, R4.reuse, R42, R28 ;  /* 0x0000002a040c723c */ /* 0x041fec000000181c */
[----:B------:R-:W-:Y:S01]  /*71160*/  HMMA.16816.F32 R4, R4, R54, R32 ;  /* 0x000000360404723c */ /* 0x000fe20000001820 */
[----:B------:R-:W-:Y:S04]  /*71170*/  STL [R1+0x4974], R40 ;  /* 0x0049742801007387 */ /* 0x000fe80000100800 */
[----:B------:R-:W-:Y:S04]  /*71180*/  STL [R1+0x4970], R41 ;  /* 0x0049702901007387 */ /* 0x000fe80000100800 */
[----:B------:R-:W-:Y:S08]  /*71190*/  STL.64 [R1+0x4dc8], R42 ;  /* 0x004dc82a01007387 */ /* 0x000ff00000100a00 */
[----:B------:R-:W-:Y:S04]  /*711a0*/  STL.64 [R1+0x260], R12 ;  /* 0x0002600c01007387 */ /* 0x000fe80000100a00 */
[----:B------:R-:W-:Y:S04]  /*711b0*/  STL.64 [R1+0x268], R14 ;  /* 0x0002680e01007387 */ /* 0x000fe80000100a00 */
[----:B------:R0:W-:Y:S04]  /*711c0*/  STL.64 [R1+0x4d80], R54 ;  /* 0x004d803601007387 */ /* 0x0001e80000100a00 */
[----:B------:R-:W2:Y:S04]  /*711d0*/  LDL.LU R20, [R1+0x560] ;  /* 0x0005600001147983 */ /* 0x000ea80000300800 */
[----:B------:R-:W-:Y:S04]  /*711e0*/  STL.64 [R1+0x120], R4 ;  /* 0x0001200401007387 */ /* 0x000fe80000100a00 */
[----:B------:R-:W-:Y:S04]  /*711f0*/  STL.64 [R1+0x128], R6 ;  /* 0x0001280601007387 */ /* 0x000fe80000100a00 */
[----:B------:R-:W2:Y:S04]  /*71200*/  LDL.LU R21, [R1+0x564] ;  /* 0x0005640001157983 */ /* 0x000ea80000300800 */
[----:B------:R-:W3:Y:S04]  /*71210*/  LDL.LU R22, [R1+0x568] ;  /* 0x0005680001167983 */ /* 0x000ee80000300800 */
[----:B------:R-:W3:Y:S04]  /*71220*/  LDL.LU R23, [R1+0x56c] ;  /* 0x00056c0001177983 */ /* 0x000ee80000300800 */
[----:B------:R-:W1:Y:S04]  /*71230*/  LDSM.16.MT88.4 R4, [R49+UR5+0xa100] ;  /* 0x00a100053104783b */ /* 0x000e680008004200 */
[----:B---3--:R-:W-:Y:S04]  /*71240*/  STL.64 [R1+0x4d90], R22 ;  /* 0x004d901601007387 */ /* 0x008fe80000100a00 */
[----:B--2---:R2:W-:Y:S04]  /*71250*/  STL.64 [R1+0x4d88], R20 ;  /* 0x004d881401007387 */ /* 0x0045e80000100a00 */
[----:B------:R-:W3:Y:S04]  /*71260*/  LDL.LU R52, [R1+0x4e0] ;  /* 0x0004e00001347983 */ /* 0x000ee80000300800 */
[----:B------:R-:W3:Y:S04]  /*71270*/  LDL.LU R53, [R1+0x4e4] ;  /* 0x0004e40001357983 */ /* 0x000ee80000300800 */
[----:B0-----:R-:W3:Y:S04]  /*71280*/  LDL.LU R54, [R1+0x4e8] ;  /* 0x0004e80001367983 */ /* 0x001ee80000300800 */
[----:B------:R-:W3:Y:S04]  /*71290*/  LDL.LU R55, [R1+0x4ec] ;  /* 0x0004ec0001377983 */ /* 0x000ee80000300800 */
[----:B--2---:R-:W2:Y:S04]  /*712a0*/  LDL.LU R20, [R1+0x4d0] ;  /* 0x0004d00001147983 */ /* 0x004ea80000300800 */
        /* <DEDUP_REMOVED lines=11> */
[----:B------:R-:W3:Y:S04]  /*71360*/  LDL.64 R42, [R1+0x18] ;  /* 0x00001800012a7983 */ /* 0x000ee80000100a00 */
        /* <DEDUP_REMOVED lines=24> */
[----:B-1----:R-:W-:Y:S04]  /*714f0*/  STL.64 [R1+0x4cf0], R6 ;  /* 0x004cf00601007387 */ /* 0x002fe80000100a00 */
        /* <DEDUP_REMOVED lines=9> */
[----:B0-----:R-:W2:Y:S01]  /*71590*/  LDL.LU.64 R26, [R1+0x4dd0] ;  /* 0x004dd000011a7983 */ /* 0x001ea20000300a00 */
[----:B------:R-:W-:Y:S02]  /*715a0*/  IMAD.MOV.U32 R24, RZ, RZ, R42 ;  /* 0x000000ffff187224 */ /* 0x000fe400078e002a */
[----:B------:R-:W-:-:S02]  /*715b0*/  IMAD.MOV.U32 R0, RZ, RZ, R43 ;  /* 0x000000ffff007224 */ /* 0x000fc400078e002b */
[----:B------:R-:W3:Y:S01]  /*715c0*/  LDL.LU.64 R42, [R1+0x4dc8] ;  /* 0x004dc800012a7983 */ /* 0x000ee20000300a00 */
[----:B--2---:R-:W-:-:S15]  /*715d0*/  HMMA.16816.F32 R36, R8, R26, R36 ;  /* 0x0000001a0824723c */ /* 0x004fde0000001824 */
[----:B------:R-:W-:-:S08]  /*715e0*/  NOP ;  /* 0x0000000000007918 */ /* 0x000fd00000000000 */
[----:B------:R0:W-:Y:S01]  /*715f0*/  STL.64 [R1+0xf0], R36 ;  /* 0x0000f02401007387 */ /* 0x0001e20000100a00 */
[----:B------:R-:W-:Y:S02]  /*71600*/  IMAD.MOV.U32 R40, RZ, RZ, R38 ;  /* 0x000000ffff287224 */ /* 0x000fe400078e0026 */
[----:B------:R-:W-:Y:S02]  /*71610*/  IMAD.MOV.U32 R41, RZ, RZ, R39 ;  /* 0x000000ffff297224 */ /* 0x000fe400078e0027 */
[----:B------:R-:W4:Y:S04]  /*71620*/  LDL.LU.64 R38, [R1+0x4dc0] ;  /* 0x004dc00001267983 */ /* 0x000f280000300a00 */
[----:B0-----:R-:W2:Y:S01]  /*71630*/  LDL.LU.64 R36, [R1+0x4db8] ;  /* 0x004db80001247983 */ /* 0x001ea20000300a00 */
        /* <DEDUP_REMOVED lines=10> */
[----:B0-----:R-:W4:Y:S01]  /*716e0*/  LDL.LU.64 R58, [R1+0x4da0] ;  /* 0x004da000013a7983 */ /* 0x001f220000300a00 */
[C---:B------:R-:W-:Y:S06]  /*716f0*/  HMMA.16816.F32 R52, R8.reuse, R50, R52 ;  /* 0x000000320834723c */ /* 0x040fec0000001834 */
[C---:B---3--:R-:W-:Y:S01]  /*71700*/  HMMA.16816.F32 R12, R8.reuse, R42, R12 ;  /* 0x0000002a080c723c */ /* 0x048fe2000000180c */
[----:B------:R-:W3:Y:S05]  /*71710*/  LDL.LU.64 R56, [R1+0x4d98] ;  /* 0x004d980001387983 */ /* 0x000eea0000300a00 */
[----:B----4-:R-:W-:-:S15]  /*71720*/  HMMA.16816.F32 R20, R8, R58, R20 ;  /* 0x0000003a0814723c */ /* 0x010fde0000001814 */
[----:B------:R-:W-:-:S08]  /*71730*/  NOP ;  /* 0x0000000000007918 */ /* 0x000fd00000000000 */
[----:B------:R-:W-:Y:S04]  /*71740*/  STL [R1+0xc4], R21 ;  /* 0x0000c41501007387 */ /* 0x000fe80000100800 */
[----:B------:R0:W-:Y:S01]  /*71750*/  STL.64 [R1+0xc8], R22 ;  /* 0x0000c81601007387 */ /* 0x0001e20000100a00 */
[----:B------:R-:W-:-:S03]  /*71760*/  IMAD.MOV.U32 R48, RZ, RZ, R20 ;  /* 0x000000ffff307224 */ /* 0x000fc600078e0014 */
[----:B0-----:R-:W4:Y:S04]  /*71770*/  LDL.LU.64 R22, [R1+0x4d90] ;  /* 0x004d900001167983 */ /* 0x001f280000300a00 */
[----:B------:R-:W4:Y:S04]  /*71780*/  LDL.LU.64 R20, [R1+0x4d88] ;  /* 0x004d880001147983 */ /* 0x000f280000300a00 */
[----:B------:R-:W-:Y:S04]  /*71790*/  STL.64 [R1+0x1e0], R52 ;  /* 0x0001e03401007387 */ /* 0x000fe80000100a00 */
[----:B------:R0:W-:Y:S04]  /*717a0*/  STL.64 [R1+0x1e8], R54 ;  /* 0x0001e83601007387 */ /* 0x0001e80000100a00 */
[----:B0-----:R-:W2:Y:S04]  /*717b0*/  LDL.LU.64 R54, [R1+0x4d80] ;  /* 0x004d800001367983 */ /* 0x001ea80000300a00 */
[----:B------:R-:W-:Y:S04]  /*717c0*/  STL.64 [R1+0x1d0], R12 ;  /* 0x0001d00c01007387 */ /* 0x000fe80000100a00 */
[----:B------:R0:W-:Y:S04]  /*717d0*/  STL.64 [R1+0x1d8], R14 ;  /* 0x0001d80e01007387 */ /* 0x0001e80000100a00 */
[----:B0-----:R-:W3:Y:S04]  /*717e0*/  LDL.LU.64 R14, [R1+0x4d78] ;  /* 0x004d7800010e7983 */ /* 0x001ee80000300a00 */
[----:B------:R-:W3:Y:S04]  /*717f0*/  LDL.LU.64 R12, [R1+0x4d70] ;  /* 0x004d7000010c7983 */ /* 0x000ee80000300a00 */
[----:B------:R-:W-:Y:S04]  /*71800*/  STL.64 [R1+0x4d68], R42 ;  /* 0x004d682a01007387 */ /* 0x000fe80000100a00 */
[----:B------:R0:W-:Y:S04]  /*71810*/  STL.64 [R1+0x4d60], R40 ;  /* 0x004d602801007387 */ /* 0x0001e80000100a00 */
[----:B0-----:R-:W2:Y:S04]  /*71820*/  LDL.LU R40, [R1+0x4f0] ;  /* 0x0004f00001287983 */ /* 0x001ea80000300800 */
[----:B------:R-:W2:Y:S04]  /*71830*/  LDL.LU R41, [R1+0x4f4] ;  /* 0x0004f40001297983 */ /* 0x000ea80000300800 */
[----:B------:R-:W2:Y:S04]  /*71840*/  LDL.LU R42, [R1+0x4f8] ;  /* 0x0004f800012a7983 */ /* 0x000ea80000300800 */
[----:B------:R-:W2:Y:S02]  /*71850*/  LDL.LU R43, [R1+0x4fc] ;  /* 0x0004fc00012b7983 */ /* 0x000ea40000300800 */
[----:B--2---:R-:W-:Y:S02]  /*71860*/  HMMA.16816.F32 R40, R8, R54, R40 ;  /* 0x000000360828723c */ /* 0x004fe40000001828 */
[----:B------:R-:W0:Y:S04]  /*71870*/  LDSM.16.MT88.4 R8, [R49+UR5+0xa180] ;  /* 0x00a180053108783b */ /* 0x000e280008004200 */
[----:B------:R-:W-:Y:S01]  /*71880*/  STL.64 [R1+0x4d58], R54 ;  /* 0x004d583601007387 */ /* 0x000fe20000100a00 */
[----:B---3--:R-:W-:-:S15]  /*71890*/  HMMA.16816.F32 R16, R12, R26, R16 ;  /* 0x0000001a0c10723c */ /* 0x008fde0000001810 */
[----:B------:R-:W-:-:S01]  /*718a0*/  NOP ;  /* 0x0000000000007918 */ /* 0x000fc20000000000 */
[----:B------:R-:W-:Y:S04]  /*718b0*/  STL.64 [R1+0xb0], R40 ;  /* 0x0000b02801007387 */ /* 0x000fe80000100a00 */
[----:B------:R-:W-:Y:S04]  /*718c0*/  STL.64 [R1+0xb8], R42 ;  /* 0x0000b82a01007387 */ /* 0x000fe80000100a00 */
[----:B0-----:R0:W-:Y:S02]  /*718d0*/  STL.64 [R1+0x4cb0], R10 ;  /* 0x004cb00a01007387 */ /* 0x0011e40000100a00 */
[----:B0-----:R-:W-:-:S02]  /*718e0*/  IMAD.MOV.U32 R10, RZ, RZ, R24 ;  /* 0x000000ffff0a7224 */ /* 0x001fc400078e0018 */
[----:B------:R-:W-:-:S07]  /*718f0*/  IMAD.MOV.U32 R11, RZ, RZ, R0 ;  /* 0x000000ffff0b7224 */ /* 0x000fce00078e0000 */
[C---:B------:R-:W-:Y:S06]  /*71900*/  HMMA.16816.F32 R40, R12.reuse, R10, R4 ;  /* 0x0000000a0c28723c */ /* 0x040fec0000001804 */
[----:B----4-:R-:W-:Y:S01]  /*71910*/  HMMA.16816.F32 R4, R12, R38, R20 ;  /* 0x000000260c04723c */ /* 0x010fe20000001814 */
[----:B------:R-:W-:-:S15]  /*71920*/  STL.64 [R1+0x4ca8], R8 ;  /* 0x004ca80801007387 */ /* 0x000fde0000100a00 */
[----:B------:R-:W-:-:S01]  /*71930*/  NOP ;  /* 0x0000000000007918 */ /* 0x000fc20000000000 */
        /* <DEDUP_REMOVED lines=8> */
[----:B0-----:R-:W-:Y:S06]  /*719c0*/  HMMA.16816.F32 R4, R12, R46, R28 ;  /* 0x0000002e0c04723c */ /* 0x001fec000000181c */
[----:B------:R-:W-:Y:S04]  /*719d0*/  STL.64 [R1+0x4d20], R46 ;  /* 0x004d202e01007387 */ /* 0x000fe80000100a00 */
[----:B------:R-:W-:-:S13]  /*719e0*/  STL.64 [R1+0x4d18], R44 ;  /* 0x004d182c01007387 */ /* 0x000fda0000100a00 */
[----:B------:R-:W-:Y:S04]  /*719f0*/  STL.64 [R1+0x350], R4 ;  /* 0x0003500401007387 */ /* 0x000fe80000100a00 */
[----:B------:R0:W-:Y:S02]  /*71a00*/  STL.64 [R1+0x358], R6 ;  /* 0x0003580601007387 */ /* 0x0001e40000100a00 */
[----:B0-----:R-:W-:Y:S06]  /*71a10*/  HMMA.16816.F32 R4, R12, R58, R32 ;  /* 0x0000003a0c04723c */ /* 0x001fec0000001820 */
[----:B------:R-:W-:Y:S04]  /*71a20*/  STL.64 [R1+0x4d40], R58 ;  /* 0x004d403a01007387 */ /* 0x000fe80000100a00 */
[----:B------:R-:W-:-:S13]  /*71a30*/  STL.64 [R1+0x4d38], R56 ;  /* 0x004d383801007387 */ /* 0x000fda0000100a00 */
        /* <DEDUP_REMOVED lines=37> */
[----:B--2---:R0:W-:Y:S01]  /*71c90*/  STL.64 [R1+0x4d08], R28 ;  /* 0x004d081c01007387 */ /* 0x0041e20000100a00 */
[C---:B----4-:R-:W-:Y:S03]  /*71ca0*/  HMMA.16816.F32 R40, R12.reuse, R50, R40 ;  /* 0x000000320c28723c */ /* 0x050fe60000001828 */
        /* <DEDUP_REMOVED lines=29> */
[----:B------:R0:W-:Y:S01]  /*71e80*/  STL.64 [R1+0x198], R14 ;  /* 0x0001980e01007387 */ /* 0x0001e20000100a00 */
[----:B------:R-:W-:Y:S02]  /*71e90*/  IMAD.MOV.U32 R52, RZ, RZ, R12 ;  /* 0x000000ffff347224 */ /* 0x000fe400078e000c */
[----:B------:R-:W-:Y:S01]  /*71ea0*/  IMAD.MOV.U32 R53, RZ, RZ, R13 ;  /* 0x000000ffff357224 */ /* 0x000fe200078e000d */
[----:B------:R-:W4:Y:S04]  /*71eb0*/  LDL.LU R12, [R1+0x640] ;  /* 0x00064000010c7983 */ /* 0x000f280000300800 */
[----:B------:R-:W4:Y:S04]  /*71ec0*/  LDL.LU R13, [R1+0x644] ;  /* 0x00064400010d7983 */ /* 0x000f280000300800 */
[----:B0-----:R-:W4:Y:S04]  /*71ed0*/  LDL.LU R14, [R1+0x648] ;  /* 0x00064800010e7983 */ /* 0x001f280000300800 */
[----:B------:R-:W4:Y:S01]  /*71ee0*/  LDL.LU R15, [R1+0x64c] ;  /* 0x00064c00010f7983 */ /* 0x000f220000300800 */
[C---:B--2---:R-:W-:Y:S06]  /*71ef0*/  HMMA.16816.F32 R56, R16.reuse, R10, R56 ;  /* 0x0000000a1038723c */ /* 0x044fec0000001838 */
[----:B------:R-:W-:-:S15]  /*71f00*/  HMMA.16816.F32 R36, R16, R26, R36 ;  /* 0x0000001a1024723c */ /* 0x000fde0000001824 */
[----:B------:R-:W-:-:S02]  /*71f10*/  NOP ;  /* 0x0000000000007918 */ /* 0x000fc40000000000 */
        /* <DEDUP_REMOVED lines=8> */
[----:B------:R-:W0:Y:S01]  /*71fa0*/  S2R R0, SR_TID.X ;  /* 0x0000000000007919 */ /* 0x000e220000002100 */
[----:B----4-:R-:W-:-:S15]  /*71fb0*/  HMMA.16816.F32 R44, R16, R38, R44 ;  /* 0x00000026102c723c */ /* 0x010fde000000182c */
[----:B------:R-:W-:-:S08]  /*71fc0*/  NOP ;  /* 0x0000000000007918 */ /* 0x000fd00000000000 */
[----:B------:R-:W-:Y:S04]  /*71fd0*/  STL.64 [R1+0x2e0], R44 ;  /* 0x0002e02c01007387 */ /* 0x000fe80000100a00 */
[----:B------:R1:W-:Y:S04]  /*71fe0*/  STL.64 [R1+0x2e8], R46 ;  /* 0x0002e82e01007387 */ /* 0x0003e80000100a00 */
[----:B-1----:R-:W4:Y:S01]  /*71ff0*/  LDL.LU.64 R46, [R1+0x4d20] ;  /* 0x004d2000012e7983 */ /* 0x002f220000300a00 */
[C---:B0-----:R-:W-:Y:S01]  /*72000*/  LOP3.LUT R60, R0.reuse, 0x7, RZ, 0xc0, !PT ;  /* 0x00000007003c7812 */ /* 0x041fe200078ec0ff */
[----:B------:R-:W-:-:S02]  /*72010*/  IMAD.SHL.U32 R25, R0, 0x2, RZ ;  /* 0x0000000200197824 */ /* 0x000fc400078e00ff */
[----:B------:R-:W3:Y:S02]  /*72020*/  LDL.LU.64 R44, [R1+0x4d18] ;  /* 0x004d1800012c7983 */ /* 0x000ee40000300a00 */
[----:B------:R-:W-:Y:S02]  /*72030*/  IMAD R60, R60, 0x210, RZ ;  /* 0x000002103c3c7824 */ /* 0x000fe400078e02ff */
[----:B------:R-:W-:-:S03]  /*72040*/  IMAD.SHL.U32 R0, R0, 0x100, RZ ;  /* 0x0000010000007824 */ /* 0x000fc600078e00ff */
[----:B------:R-:W-:-:S04]  /*72050*/  LOP3.LUT R60, R60, 0x10, R25, 0x78, !PT ;  /* 0x000000103c3c7812 */ /* 0x000fc800078e7819 */
[----:B------:R-:W-:-:S04]  /*72060*/  LOP3.LUT R60, R60, 0x1000, R0, 0xf8, !PT ;  /* 0x000010003c3c7812 */ /* 0x000fc800078ef800 */
[----:B------:R-:W-:Y:S01]  /*72070*/  LOP3.LUT R60, R60, 0x40, RZ, 0x3c, !PT ;  /* 0x000000403c3c7812 */ /* 0x000fe200078e3cff */
[C---:B--2---:R-:W-:Y:S06]  /*72080*/  HMMA.16816.F32 R28, R16.reuse, R58, R28 ;  /* 0x0000003a101c723c */ /* 0x044fec000000181c */
[----:B----4-:R-:W-:-:S15]  /*72090*/  HMMA.16816.F32 R12, R16, R46, R12 ;  /* 0x0000002e100c723c */ /* 0x010fde000000180c */
[----:B------:R-:W-:-:S08]  /*720a0*/  NOP ;  /* 0x0000000000007918 */ /* 0x000fd00000000000 */
        /* <DEDUP_REMOVED lines=29> */
[----:B------:R-:W4:Y:S04]  /*72280*/  LDL.LU.64 R4, [R1+0x4ce8] ;  /* 0x004ce80001047983 */ /* 0x000f280000300a00 */
[----:B------:R-:W-:Y:S04]  /*72290*/  STL.64 [R1+0x4cd0], R42 ;  /* 0x004cd02a01007387 */ /* 0x000fe80000100a00 */
[----:B---3--:R-:W-:Y:S04]  /*722a0*/  STL.64 [R1+0x4cc8], R40 ;  /* 0x004cc82801007387 */ /* 0x008fe80000100a00 */
[----:B------:R-:W-:Y:S04]  /*722b0*/  STL.64 [R1+0x4cc0], R54 ;  /* 0x004cc03601007387 */ /* 0x000fe80000100a00 */
[----:B------:R-:W-:Y:S01]  /*722c0*/  STL.64 [R1+0x4cb8], R52 ;  /* 0x004cb83401007387 */ /* 0x000fe20000100a00 */
[----:B--2---:R-:W-:-:S15]  /*722d0*/  HMMA.16816.F32 R16, R16, R54, R48 ;  /* 0x000000361010723c */ /* 0x004fde0000001830 */
[----:B------:R-:W-:-:S08]  /*722e0*/  NOP ;  /* 0x0000000000007918 */ /* 0x000fd00000000000 */
[----:B------:R-:W-:Y:S04]  /*722f0*/  STL.64 [R1+0x160], R16 ;  /* 0x0001601001007387 */ /* 0x000fe80000100a00 */
[----:B------:R4:W-:Y:S02]  /*72300*/  STL.64 [R1+0x168], R18 ;  /* 0x0001681201007387 */ /* 0x0009e40000100a00 */
[C---:B----4-:R-:W-:Y:S06]  /*72310*/  HMMA.16816.F32 R16, R4.reuse, R10, R12 ;  /* 0x0000000a0410723c */ /* 0x050fec000000180c */
        /* <DEDUP_REMOVED lines=10> */
[----:B------:R-:W1:Y:S01]  /*723c0*/  LDSM.16.MT88.4 R16, [R60+UR5+0xa080] ;  /* 0x00a080053c10783b */ /* 0x000e620008004200 */
        /* <DEDUP_REMOVED lines=10> */
[----:B--2---:R-:W-:Y:S04]  /*72470*/  STL.64 [R1+0x4c18], R32 ;  /* 0x004c182001007387 */ /* 0x004fe80000100a00 */
        /* <DEDUP_REMOVED lines=50> */
[----:B------:R-:W3:Y:S04]  /*727a0*/  LDL.64 R14, [R1+0x18] ;  /* 0x00001800010e7983 */ /* 0x000ee80000100a00 */
        /* <DEDUP_REMOVED lines=20> */
[----:B-1----:R-:W-:Y:S04]  /*728f0*/  STL.64 [R1+0x4c10], R18 ;  /* 0x004c101201007387 */ /* 0x002fe80000100a00 */
        /* <DEDUP_REMOVED lines=25> */
[----:B------:R-:W3:-:S15]  /*72a90*/  LDL.LU.64 R8, [R1+0x4ca8] ;  /* 0x004ca80001087983 */ /* 0x000ede0000300a00 */
[----:B------:R-:W-:-:S01]  /*72aa0*/  NOP ;  /* 0x0000000000007918 */ /* 0x000fc20000000000 */
[----:B------:R-:W-:Y:S04]  /*72ab0*/  STL.64 [R1+0x110], R4 ;  /* 0x0001100401007387 */ /* 0x000fe80000100a00 */
[----:B------:R0:W-:Y:S04]  /*72ac0*/  STL.64 [R1+0x118], R6 ;  /* 0x0001180601007387 */ /* 0x0001e80000100a00 */
[----:B0-----:R-:W2:Y:S01]  /*72ad0*/  LDL.64 R6, [R1+0x8] ;  /* 0x0000080001067983 */ /* 0x001ea20000100a00 */
[----:B------:R-:W-:Y:S02]  /*72ae0*/  IMAD.MOV.U32 R4, RZ, RZ, R14 ;  /* 0x000000ffff047224 */ /* 0x000fe400078e000e */
[----:B------:R-:W-:Y:S01]  /*72af0*/  IMAD.MOV.U32 R0, RZ, RZ, R15 ;  /* 0x000000ffff007224 */ /* 0x000fe200078e000f */
[C---:B---3--:R-:W-:Y:S06]  /*72b00*/  HMMA.16816.F32 R44, R8.reuse, R14, R44 ;  /* 0x0000000e082c723c */ /* 0x048fec000000182c */
[----:B--2---:R-:W-:-:S15]  /*72b10*/  HMMA.16816.F32 R36, R8, R6, R36 ;  /* 0x000000060824723c */ /* 0x004fde0000001824 */
        /* <DEDUP_REMOVED lines=22> */
[----:B------:R0:W-:Y:S04]  /*72c80*/  STL.64 [R1+0x78], R14 ;  /* 0x0000780e01007387 */ /* 0x0001e80000100a00 */
[----:B0-----:R-:W3:Y:S04]  /*72c90*/  LDL.LU.64 R14, [R1+0x4c60] ;  /* 0x004c6000010e7983 */ /* 0x001ee80000300a00 */
[----:B------:R-:W3:Y:S04]  /*72ca0*/  LDL.LU.64 R12, [R1+0x4c58] ;  /* 0x004c5800010c7983 */ /* 0x000ee80000300a00 */
[----:B------:R-:W-:Y:S04]  /*72cb0*/  STL.64 [R1+0x1c0], R20 ;  /* 0x0001c01401007387 */ /* 0x000fe80000100a00 */
[----:B------:R-:W-:Y:S04]  /*72cc0*/  STL.64 [R1+0x1c8], R22 ;  /* 0x0001c81601007387 */ /* 0x000fe80000100a00 */
[----:B------:R-:W0:Y:S01]  /*72cd0*/  LDSM.16.MT88.4 R20, [R60+UR5+0xa100] ;  /* 0x00a100053c14783b */ /* 0x000e220008004200 */
[C---:B------:R-:W-:Y:S03]  /*72ce0*/  HMMA.16816.F32 R24, R8.reuse, R42, R24 ;  /* 0x0000002a0818723c */ /* 0x040fe60000001818 */
        /* <DEDUP_REMOVED lines=11> */
[----:B------:R0:W-:Y:S04]  /*72da0*/  STL.64 [R1+0x1a8], R26 ;  /* 0x0001a81a01007387 */ /* 0x0001e80000100a00 */
[----:B0-----:R-:W2:Y:S04]  /*72db0*/  LDL.LU.64 R26, [R1+0x4c40] ;  /* 0x004c4000011a7983 */ /* 0x001ea80000300a00 */
[----:B------:R-:W2:Y:S01]  /*72dc0*/  LDL.LU.64 R24, [R1+0x4c38] ;  /* 0x004c380001187983 */ /* 0x000ea20000300a00 */
[----:B---3--:R-:W-:Y:S03]  /*72dd0*/  HMMA.16816.F32 R8, R8, R54, R12 ;  /* 0x000000360808723c */ /* 0x008fe6000000180c */
[----:B------:R-:W3:Y:S04]  /*72de0*/  LDL.LU.64 R14, [R1+0x4c30] ;  /* 0x004c3000010e7983 */ /* 0x000ee80000300a00 */
[----:B------:R-:W3:-:S15]  /*72df0*/  LDL.LU.64 R12, [R1+0x4c28] ;  /* 0x004c2800010c7983 */ /* 0x000ede0000300a00 */
[----:B------:R-:W-:-:S01]  /*72e00*/  NOP ;  /* 0x0000000000007918 */ /* 0x000fc20000000000 */
[----:B------:R-:W-:Y:S04]  /*72e10*/  STL.64 [R1+0x60], R8 ;  /* 0x0000600801007387 */ /* 0x000fe80000100a00 */
[----:B------:R-:W-:Y:S04]  /*72e20*/  STL.64 [R1+0x68], R10 ;  /* 0x0000680a01007387 */ /* 0x000fe80000100a00 */
[----:B------:R-:W0:Y:S04]  /*72e30*/  LDSM.16.MT88.4 R8, [R60+UR5+0xa180] ;  /* 0x00a180053c08783b */ /* 0x000e280008004200 */
[----:B0-----:R0:W-:Y:S04]  /*72e40*/  STL.64 [R1+0x4b78], R10 ;  /* 0x004b780a01007387 */ /* 0x0011e80000100a00 */
[----:B------:R3:W-:Y:S01]  /*72e50*/  STL.64 [R1+0x4b70], R8 ;  /* 0x004b700801007387 */ /* 0x0007e20000100a00 */
[----:B0-----:R-:W-:-:S02]  /*72e60*/  IMAD.MOV.U32 R10, RZ, RZ, R4 ;  /* 0x000000ffff0a7224 */ /* 0x001fc400078e0004 */
[----:B------:R-:W-:-:S07]  /*72e70*/  IMAD.MOV.U32 R11, RZ, RZ, R0 ;  /* 0x000000ffff0b7224 */ /* 0x000fce00078e0000 */
[----:B---3--:R-:W-:Y:S01]  /*72e80*/  HMMA.16816.F32 R8, R12, R10, R32 ;  /* 0x0000000a0c08723c */ /* 0x008fe20000001820 */
[----:B------:R-:W3:Y:S04]  /*72e90*/  LDL.LU.64 R34, [R1+0x4c20] ;  /* 0x004c200001227983 */ /* 0x000ee80000300a00 */
[----:B------:R-:W3:Y:S01]  /*72ea0*/  LDL.LU.64 R32, [R1+0x4c18] ;  /* 0x004c180001207983 */ /* 0x000ee20000300a00 */
[----:B------:R-:W-:Y:S02]  /*72eb0*/  IMAD.MOV.U32 R60, RZ, RZ, R6 ;  /* 0x000000ffff3c7224 */ /* 0x000fe400078e0006 */
[----:B------:R-:W-:-:S15]  /*72ec0*/  IMAD.MOV.U32 R0, RZ, RZ, R7 ;  /* 0x000000ffff007224 */ /* 0x000fde00078e0007 */
[----:B------:R-:W-:Y:S04]  /*72ed0*/  STL.64 [R1+0x180], R8 ;  /* 0x0001800801007387 */ /* 0x000fe80000100a00 */
[----:B------:R4:W-:Y:S02]  /*72ee0*/  STL.64 [R1+0x188], R10 ;  /* 0x0001880a01007387 */ /* 0x0009e40000100a00 */
[C---:B----4-:R-:W-:Y:S06]  /*72ef0*/  HMMA.16816.F32 R8, R12.reuse, R6, R20 ;  /* 0x000000060c08723c */ /* 0x050fec0000001814 */
[----:B------:R-:W-:-:S15]  /*72f00*/  HMMA.16816.F32 R4, R12, R38, R16 ;  /* 0x000000260c04723c */ /* 0x000fde0000001810 */
[----:B------:R-:W-:-:S02]  /*72f10*/  NOP ;  /* 0x0000000000007918 */ /* 0x000fc40000000000 */
[----:B------:R-:W-:Y:S04]  /*72f20*/  STL.64 [R1+0x170], R8 ;  /* 0x0001700801007387 */ /* 0x000fe80000100a00 */
[----:B------:R-:W-:Y:S04]  /*72f30*/  STL.64 [R1+0x178], R10 ;  /* 0x0001780a01007387 */ /* 0x000fe80000100a00 */
[----:B------:R-:W-:Y:S04]  /*72f40*/  STL.64 [R1+0x4be8], R38 ;  /* 0x004be82601007387 */ /* 0x000fe80000100a00 */
[----:B------:R-:W-:Y:S04]  /*72f50*/  STL.64 [R1+0x4be0], R36 ;  /* 0x004be02401007387 */ /* 0x000fe80000100a00 */
[----:B------:R-:W-:Y:S04]  /*72f60*/  STL.64 [R1+0x310], R4 ;  /* 0x0003100401007387 */ /* 0x000fe80000100a00 */
[----:B------:R2:W-:Y:S02]  /*72f70*/  STL.64 [R1+0x318], R6 ;  /* 0x0003180601007387 */ /* 0x0005e40000100a00 */
[C---:B--2---:R-:W-:Y:S06]  /*72f80*/  HMMA.16816.F32 R4, R12.reuse, R46, R24 ;  /* 0x0000002e0c04723c */ /* 0x044fec0000001818 */
[----:B------:R-:W-:Y:S04]  /*72f90*/  STL.64 [R1+0x4bf8], R46 ;  /* 0x004bf82e01007387 */ /* 0x000fe80000100a00 */
[----:B------:R-:W-:Y:S01]  /*72fa0*/  STL.64 [R1+0x4bf0], R44 ;  /* 0x004bf02c01007387 */ /* 0x000fe20000100a00 */
[----:B------:R-:W-:-:S12]  /*72fb0*/  HMMA.16816.F32 R8, R12, R58, R28 ;  /* 0x0000003a0c08723c */ /* 0x000fd8000000181c */
[----:B------:R-:W-:Y:S04]  /*72fc0*/  STL.64 [R1+0x3a0], R4 ;  /* 0x0003a00401007387 */ /* 0x000fe80000100a00 */
[----:B------:R3:W-:Y:S04]  /*72fd0*/  STL.64 [R1+0x3a8], R6 ;  /* 0x0003a80601007387 */ /* 0x0007e80000100a00 */
[----:B------:R-:W-:Y:S04]  /*72fe0*/  STL.64 [R1+0x4c00], R58 ;  /* 0x004c003a01007387 */ /* 0x000fe80000100a00 */
[----:B------:R-:W-:Y:S04]  /*72ff0*/  STL.64 [R1+0x450], R8 ;  /* 0x0004500801007387 */ /* 0x000fe80000100a00 */
[----:B------:R-:W-:Y:S01]  /*73000*/  STL.64 [R1+0x458], R10 ;  /* 0x0004580a01007387 */ /* 0x000fe20000100a00 */
[----:B---3--:R-:W-:-:S15]  /*73010*/  HMMA.16816.F32 R4, R12, R50, R32 ;  /* 0x000000320c04723c */ /* 0x008fde0000001820 */
[----:B------:R-:W-:-:S08]  /*73020*/  NOP ;  /* 0x0000000000007918 */ /* 0x000fd00000000000 */
[----:B------:R0:W-:Y:S04]  /*73030*/  STL.64 [R1+0x470], R4 ;  /* 0x0004700401007387 */ /* 0x0001e80000100a00 */
[----:B------:R1:W-:Y:S04]  /*73040*/  STL.64 [R1+0x478], R6 ;  /* 0x0004780601007387 */ /* 0x0003e80000100a00 */
        /* <DEDUP_REMOVED lines=12> */
[----:B------:R-:W-:-:S03]  /*73110*/  LOP3.LUT R2, R56, 0x10, R2, 0x78, !PT ;  /* 0x0000001038027812 */ /* 0x000fc600078e7802 */
        /* <DEDUP_REMOVED lines=8> */
[----:B------:R-:W4:Y:S04]  /*731a0*/  LDL.LU R59, [R1+0x85c] ;  /* 0x00085c00013b7983 */ /* 0x000f280000300800 */
[----:B------:R-:W4:Y:S04]  /*731b0*/  LDL.64 R46, [R1+0x18] ;  /* 0x00001800012e7983 */ /* 0x000f280000100a00 */
        /* <DEDUP_REMOVED lines=15> */
[----:B------:R-:W-:Y:S01]  /*732b0*/  IMAD.MOV.U32 R35, RZ, RZ, R61 ;  /* 0x000000ffff237224 */ /* 0x000fe200078e003d */
[----:B---3--:R-:W-:-:S15]  /*732c0*/  HMMA.16816.F32 R16, R12, R42, R16 ;  /* 0x0000002a0c10723c */ /* 0x008fde0000001810 */
[----:B------:R-:W-:-:S08]  /*732d0*/  NOP ;  /* 0x0000000000007918 */ /* 0x000fd00000000000 */
[----:B------:R-:W-:Y:S04]  /*732e0*/  STL.64 [R1+0x4a0], R16 ;  /* 0x0004a01001007387 */ /* 0x000fe80000100a00 */
[----:B------:R0:W-:Y:S01]  /*732f0*/  STL [R1+0x4a8], R18 ;  /* 0x0004a81201007387 */ /* 0x0001e20000100800 */
[----:B------:R-:W-:-:S03]  /*73300*/  IMAD.MOV.U32 R61, RZ, RZ, R19 ;  /* 0x000000ffff3d7224 */ /* 0x000fc600078e0013 */
[----:B0-----:R-:W3:Y:S04]  /*73310*/  LDL.LU.64 R18, [R1+0x4c10] ;  /* 0x004c100001127983 */ /* 0x001ee80000300a00 */
[----:B------:R-:W3:Y:S01]  /*73320*/  LDL.LU.64 R16, [R1+0x4c08] ;  /* 0x004c080001107983 */ /* 0x000ee20000300a00 */
[----:B--2---:R-:W-:Y:S01]  /*73330*/  HMMA.16816.F32 R4, R12, R54, R4 ;  /* 0x000000360c04723c */ /* 0x004fe20000001804 */
[----:B------:R-:W-:Y:S02]  /*73340*/  LOP3.LUT R2, R2, 0x60, RZ, 0x3c, !PT ;  /* 0x0000006002027812 */ /* 0x000fe400078e3cff */
[----:B------:R-:W-:Y:S04]  /*73350*/  STL [R1+0x4750], R61 ;  /* 0x0047503d01007387 */ /* 0x000fe80000100800 */
[----:B------:R-:W2:-:S15]  /*73360*/  LDL.LU R12, [R1+0x820] ;  /* 0x00082000010c7983 */ /* 0x000e9e0000300800 */
[----:B------:R-:W-:-:S01]  /*73370*/  NOP ;  /* 0x0000000000007918 */ /* 0x000fc20000000000 */
[----:B------:R-:W-:Y:S04]  /*73380*/  STL.64 [R1+0x490], R4 ;  /* 0x0004900401007387 */ /* 0x000fe80000100a00 */
[----:B------:R-:W-:Y:S04]  /*73390*/  STL.64 [R1+0x498], R6 ;  /* 0x0004980601007387 */ /* 0x000fe80000100a00 */
[----:B------:R-:W0:Y:S04]  /*733a0*/  LDSM.16.MT88.4 R4, [R2+UR5+0xa000] ;  /* 0x00a000050204783b */ /* 0x000e280008004200 */
[----:B------:R-:W2:Y:S04]  /*733b0*/  LDL.LU R13, [R1+0x824] ;  /* 0x00082400010d7983 */ /* 0x000ea80000300800 */
[----:B------:R-:W2:Y:S04]  /*733c0*/  LDL.LU R14, [R1+0x828] ;  /* 0x00082800010e7983 */ /* 0x000ea80000300800 */
[----:B------:R-:W2:Y:S04]  /*733d0*/  LDL.LU R15, [R1+0x82c] ;  /* 0x00082c00010f7983 */ /* 0x000ea80000300800 */
[----:B0-----:R0:W-:Y:S02]  /*733e0*/  STL.64 [R1+0x4b40], R6 ;  /* 0x004b400601007387 */ /* 0x0011e40000100a00 */
[----:B0-----:R-:W-:-:S02]  /*733f0*/  IMAD.MOV.U32 R6, RZ, RZ, R60 ;  /* 0x000000ffff067224 */ /* 0x001fc400078e003c */
[----:B------:R-:W-:Y:S01]  /*73400*/  IMAD.MOV.U32 R7, RZ, RZ, R0 ;  /* 0x000000ffff077224 */ /* 0x000fe200078e0000 */
[----:B------:R0:W-:Y:S01]  /*73410*/  STL.64 [R1+0x4b38], R4 ;  /* 0x004b380401007387 */ /* 0x0001e20000100a00 */
[----:B----4-:R-:W-:Y:S02]  /*73420*/  IMAD.MOV.U32 R0, RZ, RZ, R47 ;  /* 0x000000ffff007224 */ /* 0x010fe400078e002f */
[----:B0-----:R-:W-:Y:S01]  /*73430*/  IMAD.MOV.U32 R4, RZ, RZ, R46 ;  /* 0x000000ffff047224 */ /* 0x001fe200078e002e */
[C---:B---3--:R-:W-:Y:S06]  /*73440*/  HMMA.16816.F32 R56, R16.reuse, R46, R56 ;  /* 0x0000002e1038723c */ /* 0x048fec0000001838 */
[----:B------:R-:W-:-:S15]  /*73450*/  HMMA.16816.F32 R36, R16, R6, R36 ;  /* 0x000000061024723c */ /* 0x000fde0000001824 */
[----:B------:R-:W-:-:S02]  /*73460*/  NOP ;  /* 0x0000000000007918 */ /* 0x000fc40000000000 */
[----:B------:R-:W-:Y:S04]  /*73470*/  STL.64 [R1+0x4c0], R56 ;  /* 0x0004c03801007387 */ /* 0x000fe80000100a00 */
[----:B------:R0:W-:Y:S04]  /*73480*/  STL.64 [R1+0x4c8], R58 ;  /* 0x0004c83a01007387 */ /* 0x0001e80000100a00 */
[----:B0-----:R-:W3:Y:S04]  /*73490*/  LDL.LU.64 R58, [R1+0x4c00] ;  /* 0x004c0000013a7983 */ /* 0x001ee80000300a00 */
[----:B------:R-:W2:Y:S04]  /*734a0*/  LDL.LU.64 R46, [R1+0x4bf8] ;  /* 0x004bf800012e7983 */ /* 0x000ea80000300a00 */
[----:B------:R-:W4:Y:S04]  /*734b0*/  LDL.LU.64 R44, [R1+0x4bf0] ;  /* 0x004bf000012c7983 */ /* 0x000f280000300a00 */
[----:B------:R0:W-:Y:S04]  /*734c0*/  STL.64 [R1+0x4e8], R38 ;  /* 0x0004e82601007387 */ /* 0x0001e80000100a00 */
[----:B0-----:R-:W4:Y:S01]  /*734d0*/  LDL.LU.64 R38, [R1+0x4be8] ;  /* 0x004be80001267983 */ /* 0x001f220000300a00 */
[----:B------:R-:W-:-:S02]  /*734e0*/  IMAD.MOV.U32 R56, RZ, RZ, R36 ;  /* 0x000000ffff387224 */ /* 0x000fc400078e0024 */
[----:B------:R-:W-:Y:S02]  /*734f0*/  IMAD.MOV.U32 R57, RZ, RZ, R37 ;  /* 0x000000ffff397224 */ /* 0x000fe400078e0025 */
[----:B------:R-:W4:Y:S01]  /*73500*/  LDL.LU.64 R36, [R1+0x4be0] ;  /* 0x004be00001247983 */ /* 0x000f220000300a00 */
[C---:B--2---:R-:W-:Y:S06]  /*73510*/  HMMA.16816.F32 R12, R16.reuse, R46, R12 ;  /* 0x0000002e100c723c */ /* 0x044fec000000180c */
[C---:B---3--:R-:W-:Y:S06]  /*73520*/  HMMA.16816.F32 R8, R16.reuse, R58, R8 ;  /* 0x0000003a1008723c */ /* 0x048fec0000001808 */
[----:B----4-:R-:W-:-:S15]  /*73530*/  HMMA.16816.F32 R20, R16, R38, R20 ;  /* 0x000000261014723c */ /* 0x010fde0000001814 */
[----:B------:R-:W-:-:S08]  /*73540*/  NOP ;  /* 0x0000000000007918 */ /* 0x000fd00000000000 */
[----:B------:R-:W-:Y:S04]  /*73550*/  STL.64 [R1+0x500], R20 ;  /* 0x0005001401007387 */ /* 0x000fe80000100a00 */
[----:B------:R0:W-:Y:S01]  /*73560*/  STL [R1+0x508], R22 ;  /* 0x0005081601007387 */ /* 0x0001e20000100800 */
[----:B------:R-:W-:-:S03]  /*73570*/  IMAD.MOV.U32 R61, RZ, RZ, R23 ;  /* 0x000000ffff3d7224 */ /* 0x000fc600078e0017 */
        /* <DEDUP_REMOVED lines=44> */
[----:B----4-:R0:W-:Y:S04]  /*73840*/  STL.64 [R1+0x4b60], R34 ;  /* 0x004b602201007387 */ /* 0x0101e80000100a00 */
[----:B---3--:R-:W-:Y:S04]  /*73850*/  STL.64 [R1+0x4b58], R32 ;  /* 0x004b582001007387 */ /* 0x008fe80000100a00 */
        /* <DEDUP_REMOVED lines=19> */
[----:B------:R-:W3:Y:S01]  /*73990*/  LDL.LU R47, [R1+0x96c] ;  /* 0x00096c00012f7983 */ /* 0x000ee20000300800 */
[----:B0-----:R-:W-:-:S02]  /*739a0*/  IMAD.MOV.U32 R34, RZ, RZ, R4 ;  /* 0x000000ffff227224 */ /* 0x001fc400078e0004 */
[----:B------:R-:W-:Y:S01]  /*739b0*/  IMAD.MOV.U32 R35, RZ, RZ, R0 ;  /* 0x000000ffff237224 */ /* 0x000fe200078e0000 */
[----:B------:R-:W4:Y:S04]  /*739c0*/  LDL.LU R52, [R1+0x920] ;  /* 0x0009200001347983 */ /* 0x000f280000300800 */
[----:B------:R-:W4:Y:S04]  /*739d0*/  LDL.LU R53, [R1+0x924] ;  /* 0x0009240001357983 */ /* 0x000f280000300800 */
[----:B------:R-:W4:Y:S04]  /*739e0*/  LDL.LU R54, [R1+0x928] ;  /* 0x0009280001367983 */ /* 0x000f280000300800 */
[----:B------:R-:W4:Y:S04]  /*739f0*/  LDL.LU R55, [R1+0x92c] ;  /* 0x00092c0001377983 */ /* 0x000f280000300800 */
[----:B-1----:R-:W-:Y:S01]  /*73a00*/  STL.64 [R1+0x4ac8], R14 ;  /* 0x004ac80e01007387 */ /* 0x002fe20000100a00 */
[C---:B--2---:R-:W-:Y:S03]  /*73a10*/  HMMA.16816.F32 R16, R20.reuse, R34, R24 ;  /* 0x000000221410723c */ /* 0x044fe60000001818 */
[----:B------:R0:W-:Y:S03]  /*73a20*/  STL.64 [R1+0x4ac0], R12 ;  /* 0x004ac00c01007387 */ /* 0x0001e60000100a00 */
[C---:B0-----:R-:W-:Y:S06]  /*73a30*/  HMMA.16816.F32 R12, R20.reuse, R6, R28 ;  /* 0x00000006140c723c */ /* 0x041fec000000181c */
[----:B------:R0:W-:Y:S11]  /*73a40*/  STL.64 [R1+0x4b68], R6 ;  /* 0x004b680601007387 */ /* 0x0001f60000100a00 */
[----:B------:R-:W-:Y:S04]  /*73a50*/  STL.64 [R1+0x640], R16 ;  /* 0x0006401001007387 */ /* 0x000fe80000100a00 */
[----:B------:R-:W-:Y:S04]  /*73a60*/  STL.64 [R1+0x648], R18 ;  /* 0x0006481201007387 */ /* 0x000fe80000100a00 */
[----:B------:R-:W2:Y:S04]  /*73a70*/  LDL.LU R4, [R1+0x8a0] ;  /* 0x0008a00001047983 */ /* 0x000ea80000300800 */
[----:B------:R1:W-:Y:S04]  /*73a80*/  STL.64 [R1+0x660], R12 ;  /* 0x0006600c01007387 */ /* 0x0003e80000100a00 */
[----:B------:R1:W-:Y:S04]  /*73a90*/  STL.64 [R1+0x668], R14 ;  /* 0x0006680e01007387 */ /* 0x0003e80000100a00 */
[----:B------:R-:W2:Y:S04]  /*73aa0*/  LDL.LU R5, [R1+0x8a4] ;  /* 0x0008a40001057983 */ /* 0x000ea80000300800 */
[----:B0-----:R-:W2:Y:S04]  /*73ab0*/  LDL.LU R6, [R1+0x8a8] ;  /* 0x0008a80001067983 */ /* 0x001ea80000300800 */
        /* <DEDUP_REMOVED lines=17> */
[----:B---3--:R-:W-:-:S15]  /*73bd0*/  HMMA.16816.F32 R44, R20, R38, R44 ;  /* 0x00000026142c723c */ /* 0x008fde000000182c */
        /* <DEDUP_REMOVED lines=29> */
[----:B----4-:R-:W-:Y:S03]  /*73db0*/  HMMA.16816.F32 R20, R20, R54, R8 ;  /* 0x000000361414723c */ /* 0x010fe60000001808 */
[----:B------:R-:W2:Y:S04]  /*73dc0*/  LDL.LU.64 R10, [R1+0x4b78] ;  /* 0x004b7800010a7983 */ /* 0x000ea80000300a00 */
[----:B------:R-:W2:-:S15]  /*73dd0*/  LDL.LU.64 R8, [R1+0x4b70] ;  /* 0x004b700001087983 */ /* 0x000e9e0000300a00 */
[----:B------:R-:W-:-:S01]  /*73de0*/  NOP ;  /* 0x0000000000007918 */ /* 0x000fc20000000000 */
[----:B------:R0:W-:Y:S04]  /*73df0*/  STL.64 [R1+0x710], R20 ;  /* 0x0007101401007387 */ /* 0x0001e80000100a00 */
[----:B------:R1:W-:Y:S04]  /*73e00*/  STL.64 [R1+0x718], R22 ;  /* 0x0007181601007387 */ /* 0x0003e80000100a00 */
[----:B0-----:R-:W4:Y:S04]  /*73e10*/  LDL.LU R20, [R1+0x910] ;  /* 0x0009100001147983 */ /* 0x001f280000300800 */
[----:B------:R-:W4:Y:S04]  /*73e20*/  LDL.LU R21, [R1+0x914] ;  /* 0x0009140001157983 */ /* 0x000f280000300800 */
[----:B-1----:R-:W4:Y:S04]  /*73e30*/  LDL.LU R22, [R1+0x918] ;  /* 0x0009180001167983 */ /* 0x002f280000300800 */
[----:B------:R-:W4:Y:S01]  /*73e40*/  LDL.LU R23, [R1+0x91c] ;  /* 0x00091c0001177983 */ /* 0x000f220000300800 */
[----:B--2---:R-:W-:Y:S03]  /*73e50*/  HMMA.16816.F32 R32, R8, R34, R4 ;  /* 0x000000220820723c */ /* 0x004fe60000001804 */
[----:B------:R-:W2:-:S15]  /*73e60*/  LDL.LU.64 R6, [R1+0x4b68] ;  /* 0x004b680001067983 */ /* 0x000e9e0000300a00 */
[----:B------:R-:W-:-:S05]  /*73e70*/  NOP ;  /* 0x0000000000007918 */ /* 0x000fca0000000000 */
[----:B------:R-:W-:Y:S04]  /*73e80*/  STL.64 [R1+0x760], R32 ;  /* 0x0007602001007387 */ /* 0x000fe80000100a00 */
[----:B------:R0:W-:Y:S04]  /*73e90*/  STL.64 [R1+0x768], R34 ;  /* 0x0007682201007387 */ /* 0x0001e80000100a00 */
[----:B0-----:R-:W2:Y:S04]  /*73ea0*/  LDL.LU.64 R34, [R1+0x4b60] ;  /* 0x004b600001227983 */ /* 0x001ea80000300a00 */
[----:B------:R-:W2:Y:S02]  /*73eb0*/  LDL.LU.64 R32, [R1+0x4b58] ;  /* 0x004b580001207983 */ /* 0x000ea40000300a00 */
[----:B--2---:R-:W-:Y:S02]  /*73ec0*/  HMMA.16816.F32 R4, R8, R6, R32 ;  /* 0x000000060804723c */ /* 0x004fe40000001820 */
[----:B------:R-:W2:Y:S04]  /*73ed0*/  LDL.LU.64 R34, [R1+0x4b50] ;  /* 0x004b500001227983 */ /* 0x000ea80000300a00 */
[----:B------:R-:W2:-:S15]  /*73ee0*/  LDL.LU.64 R32, [R1+0x4b48] ;  /* 0x004b480001207983 */ /* 0x000e9e0000300a00 */
[----:B------:R-:W-:-:S02]  /*73ef0*/  NOP ;  /* 0x0000000000007918 */ /* 0x000fc40000000000 */
[----:B------:R-:W-:Y:S04]  /*73f00*/  STL.64 [R1+0x780], R4 ;  /* 0x0007800401007387 */ /* 0x000fe80000100a00 */
[----:B------:R0:W-:Y:S04]  /*73f10*/  STL.64 [R1+0x788], R6 ;  /* 0x0007880601007387 */ /* 0x0001e80000100a00 */
[----:B0-----:R-:W3:Y:S04]  /*73f20*/  LDL.LU.64 R6, [R1+0x4b40] ;  /* 0x004b400001067983 */ /* 0x001ee80000300a00 */
[----:B------:R-:W3:Y:S04]  /*73f30*/  LDL.LU.64 R4, [R1+0x4b38] ;  /* 0x004b380001047983 */ /* 0x000ee80000300a00 */
[----:B------:R-:W-:Y:S04]  /*73f40*/  STL.64 [R1+0x4b28], R38 ;  /* 0x004b282601007387 */ /* 0x000fe80000100a00 */
[----:B------:R-:W-:Y:S01]  /*73f50*/  STL.64 [R1+0x4b20], R36 ;  /* 0x004b202401007387 */ /* 0x000fe20000100a00 */
[C---:B----4-:R-:W-:Y:S06]  /*73f60*/  HMMA.16816.F32 R20, R8.reuse, R46, R20 ;  /* 0x0000002e0814723c */ /* 0x050fec0000001814 */
[C---:B------:R-:W-:Y:S06]  /*73f70*/  HMMA.16816.F32 R12, R8.reuse, R58, R12 ;  /* 0x0000003a080c723c */ /* 0x040fec000000180c */
[----:B--2---:R-:W-:Y:S01]  /*73f80*/  HMMA.16816.F32 R32, R8, R38, R32 ;  /* 0x000000260820723c */ /* 0x004fe20000001820 */
[----:B------:R-:W0:-:S15]  /*73f90*/  LDSM.16.MT88.4 R36, [R2+UR5+0xa100] ;  /* 0x00a100050224783b */ /* 0x000e1e0008004200 */
[----:B------:R-:W-:-:S07]  /*73fa0*/  NOP ;  /* 0x0000000000007918 */ /* 0x000fce0000000000 */
[----:B------:R-:W-:Y:S04]  /*73fb0*/  STL.64 [R1+0x7a0], R32 ;  /* 0x0007a02001007387 */ /* 0x000fe80000100a00 */
[----:B------:R0:W-:Y:S02]  /*73fc0*/  STL.64 [R1+0x7a8], R34 ;  /* 0x0007a82201007387 */ /* 0x0001e40000100a00 */
[----:B0-----:R-:W-:Y:S02]  /*73fd0*/  IMAD.MOV.U32 R34, RZ, RZ, R37 ;  /* 0x000000ffff227224 */ /* 0x001fe400078e0025 */
[----:B------:R-:W-:Y:S02]  /*73fe0*/  IMAD.MOV.U32 R33, RZ, RZ, R38 ;  /* 0x000000ffff217224 */ /* 0x000fe400078e0026 */
[----:B------:R-:W-:Y:S01]  /*73ff0*/  IMAD.MOV.U32 R32, RZ, RZ, R39 ;  /* 0x000000ffff207224 */ /* 0x000fe200078e0027 */
[----:B------:R-:W-:Y:S04]  /*74000*/  STL [R1+0x4a88], R34 ;  /* 0x004a882201007387 */ /* 0x000fe80000100800 */
[----:B------:R-:W-:Y:S04]  /*74010*/  STL.64 [R1+0x4a80], R32 ;  /* 0x004a802001007387 */ /* 0x000fe80000100a00 */
[----:B------:R-:W-:Y:S04]  /*74020*/  STL.64 [R1+0x4b18], R46 ;  /* 0x004b182e01007387 */ /* 0x000fe80000100a00 */
[----:B---3--:R-:W-:Y:S04]  /*74030*/  STL.64 [R1+0x4b10], R44 ;  /* 0x004b102c01007387 */ /* 0x008fe80000100a00 */
        /* <DEDUP_REMOVED lines=11> */
[C---:B0-----:R-:W-:Y:S06]  /*740f0*/  HMMA.16816.F32 R12, R8.reuse, R42, R24 ;  /* 0x0000002a080c723c */ /* 0x041fec0000001818 */
[----:B------:R-:W-:Y:S01]  /*74100*/  HMMA.16816.F32 R8, R8, R54, R28 ;  /* 0x000000360808723c */ /* 0x000fe2000000181c */
        /* <DEDUP_REMOVED lines=12> */
[----:B---3--:R0:W-:Y:S04]  /*741d0*/  STL.64 [R1+0x4a98], R18 ;  /* 0x004a981201007387 */ /* 0x0081e80000100a00 */
[----:B--2---:R1:W-:Y:S04]  /*741e0*/  STL.64 [R1+0x4a90], R16 ;  /* 0x004a901001007387 */ /* 0x0043e80000100a00 */
[----:B0-----:R-:W2:Y:S01]  /*741f0*/  LDL.LU.64 R18, [R1+0x8] ;  /* 0x0000080001127983 */ /* 0x001ea20000300a00 */
[----:B------:R-:W-:-:S03]  /*74200*/  IMAD.MOV.U32 R0, RZ, RZ, R36 ;  /* 0x000000ffff007224 */ /* 0x000fc600078e0024 */
[----:B--2---:R0:W-:Y:S04]  /*74210*/  STL.64 [R1+0x4b30], R18 ;  /* 0x004b301201007387 */ /* 0x0041e80000100a00 */
        /* <DEDUP_REMOVED lines=48> */
[----:B0-----:R-:W4:Y:S04]  /*74520*/  LDL.LU.64 R34, [R1+0x18] ;  /* 0x0000180001227983 */ /* 0x001f280000300a00 */
        /* <DEDUP_REMOVED lines=26> */
[----:B------:R-:W-:Y:S04]  /*746d0*/  STL.64 [R1+0x8a8], R46 ;  /* 0x0008a82e01007387 */ /* 0x000fe80000100a00 */
[----:B------:R-:W0:Y:S04]  /*746e0*/  LDSM.16.MT88.4 R44, [R2+UR5+0xa180] ;  /* 0x00a18005022c783b */ /* 0x000e280008004200 */
[----:B0-----:R-:W-:Y:S04]  /*746f0*/  STL.64 [R1+0x30], R44 ;  /* 0x0000302c01007387 */ /* 0x001fe80000100a00 */
        /* <DEDUP_REMOVED lines=28> */
[----:B------:R-:W4:Y:S04]  /*748c0*/  LDL.LU.64 R14, [R1+0x4ac8] ;  /* 0x004ac800010e7983 */ /* 0x000f280000300a00 */
[----:B------:R-:W4:-:S15]  /*748d0*/  LDL.LU.64 R12, [R1+0x4ac0] ;  /* 0x004ac000010c7983 */ /* 0x000f1e0000300a00 */
[----:B------:R-:W-:-:S01]  /*748e0*/  NOP ;  /* 0x0000000000007918 */ /* 0x000fc20000000000 */
        /* <DEDUP_REMOVED lines=8> */
[----:B------:R0:W-:Y:S04]  /*74970*/  STL.64 [R1+0x940], R28 ;  /* 0x0009401c01007387 */ /* 0x0001e80000100a00 */
[----:B------:R-:W-:Y:S01]  /*74980*/  STL.64 [R1+0x948], R30 ;  /* 0x0009481e01007387 */ /* 0x000fe20000100a00 */
[----:B0-----:R-:W-:Y:S02]  /*74990*/  IMAD.MOV.U32 R29, RZ, RZ, R34 ;  /* 0x000000ffff1d7224 */ /* 0x001fe400078e0022 */
[----:B------:R-:W-:Y:S02]  /*749a0*/  IMAD.MOV.U32 R28, RZ, RZ, R35 ;  /* 0x000000ffff1c7224 */ /* 0x000fe400078e0023 */
[----:B------:R-:W4:Y:S04]  /*749b0*/  LDL.LU.64 R34, [R1+0x4ab8] ;  /* 0x004ab80001227983 */ /* 0x000f280000300a00 */
[----:B------:R-:W4:Y:S01]  /*749c0*/  LDL.LU.64 R32, [R1+0x4ab0] ;  /* 0x004ab00001207983 */ /* 0x000f220000300a00 */
[----:B------:R-:W-:-:S02]  /*749d0*/  IMAD.MOV.U32 R60, RZ, RZ, R18 ;  /* 0x000000ffff3c7224 */ /* 0x000fc400078e0012 */
[----:B------:R-:W-:Y:S01]  /*749e0*/  IMAD.MOV.U32 R2, RZ, RZ, R19 ;  /* 0x000000ffff027224 */ /* 0x000fe200078e0013 */
[----:B----4-:R-:W-:-:S15]  /*749f0*/  HMMA.16816.F32 R32, R12, R18, R32 ;  /* 0x000000120c20723c */ /* 0x010fde0000001820 */
[----:B------:R-:W-:-:S08]  /*74a00*/  NOP ;  /* 0x0000000000007918 */ /* 0x000fd00000000000 */
[----:B------:R-:W-:Y:S04]  /*74a10*/  STL.64 [R1+0x960], R32 ;  /* 0x0009602001007387 */ /* 0x000fe80000100a00 */
[----:B------:R0:W-:Y:S04]  /*74a20*/  STL.64 [R1+0x968], R34 ;  /* 0x0009682201007387 */ /* 0x0001e80000100a00 */
[----:B0-----:R-:W4:Y:S04]  /*74a30*/  LDL.LU.64 R34, [R1+0x4aa8] ;  /* 0x004aa80001227983 */ /* 0x001f280000300a00 */
[----:B------:R-:W4:Y:S04]  /*74a40*/  LDL.LU.64 R32, [R1+0x4aa0] ;  /* 0x004aa00001207983 */ /* 0x000f280000300a00 */
[----:B------:R-:W3:Y:S04]  /*74a50*/  LDL.LU.64 R18, [R1+0x4a98] ;  /* 0x004a980001127983 */ /* 0x000ee80000300a00 */
[----:B------:R-:W3:Y:S01]  /*74a60*/  LDL.LU.64 R16, [R1+0x4a90] ;  /* 0x004a900001107983 */ /* 0x000ee20000300a00 */
[----:B--2---:R-:W-:Y:S01]  /*74a70*/  HMMA.16816.F32 R4, R12, R46, R4 ;  /* 0x0000002e0c04723c */ /* 0x004fe20000001804 */
[----:B------:R-:W0:Y:S02]  /*74a80*/  S2R R31, SR_TID.X ;  /* 0x00000000001f7919 */ /* 0x000e240000002100 */
[----:B0-----:R-:W-:-:S03]  /*74a90*/  IMAD.SHL.U32 R31, R31, 0x2, RZ ;  /* 0x000000021f1f7824 */ /* 0x001fc600078e00ff */
[----:B----4-:R-:W-:-:S15]  /*74aa0*/  HMMA.16816.F32 R32, R12, R38, R32 ;  /* 0x000000260c20723c */ /* 0x010fde0000001820 */
[----:B------:R-:W-:-:S08]  /*74ab0*/  NOP ;  /* 0x0000000000007918 */ /* 0x000fd00000000000 */
[----:B------:R-:W-:Y:S04]  /*74ac0*/  STL.64 [R1+0x990], R32 ;  /* 0x0009902001007387 */ /* 0x000fe80000100a00 */
[----:B------:R0:W-:Y:S04]  /*74ad0*/  STL.64 [R1+0x998], R34 ;  /* 0x0009982201007387 */ /* 0x0001e80000100a00 */
[----:B0-----:R-:W2:Y:S04]  /*74ae0*/  LDL.LU R34, [R1+0x4a88] ;  /* 0x004a880001227983 */ /* 0x001ea80000300800 */
[----:B------:R-:W4:Y:S04]  /*74af0*/  LDL.LU.64 R32, [R1+0x4a80] ;  /* 0x004a800001207983 */ /* 0x000f280000300a00 */
[----:B------:R-:W-:Y:S04]  /*74b00*/  STL.64 [R1+0x4a58], R38 ;  /* 0x004a582601007387 */ /* 0x000fe80000100a00 */
[----:B------:R-:W-:Y:S04]  /*74b10*/  STL.64 [R1+0x4a50], R36 ;  /* 0x004a502401007387 */ /* 0x000fe80000100a00 */
[----:B------:R-:W-:Y:S04]  /*74b20*/  STL.64 [R1+0x4a48], R46 ;  /* 0x004a482e01007387 */ /* 0x000fe80000100a00 */
[----:B---3--:R-:W-:Y:S04]  /*74b30*/  STL.64 [R1+0x4a40], R44 ;  /* 0x004a402c01007387 */ /* 0x008fe80000100a00 */
[----:B------:R-:W-:Y:S04]  /*74b40*/  STL.64 [R1+0x9b0], R4 ;  /* 0x0009b00401007387 */ /* 0x000fe80000100a00 */
[----:B------:R0:W-:Y:S02]  /*74b50*/  STL.64 [R1+0x9b8], R6 ;  /* 0x0009b80601007387 */ /* 0x0001e40000100a00 */
[----:B0-----:R-:W-:Y:S06]  /*74b60*/  HMMA.16816.F32 R4, R12, R58, R8 ;  /* 0x0000003a0c04723c */ /* 0x001fec0000001808 */
[----:B------:R-:W-:Y:S04]  /*74b70*/  STL.64 [R1+0x4a68], R58 ;  /* 0x004a683a01007387 */ /* 0x000fe80000100a00 */
[----:B------:R-:W-:Y:S01]  /*74b80*/  STL.64 [R1+0x4a60], R56 ;  /* 0x004a603801007387 */ /* 0x000fe20000100a00 */
[----:B------:R-:W0:-:S12]  /*74b90*/  S2R R35, SR_TID.X ;  /* 0x0000000000237919 */ /* 0x000e180000002100 */
[----:B------:R-:W-:Y:S04]  /*74ba0*/  STL.64 [R1+0x9d0], R4 ;  /* 0x0009d00401007387 */ /* 0x000fe80000100a00 */
[----:B------:R1:W-:Y:S02]  /*74bb0*/  STL.64 [R1+0x9d8], R6 ;  /* 0x0009d80601007387 */ /* 0x0003e40000100a00 */
[C---:B-1----:R-:W-:Y:S06]  /*74bc0*/  HMMA.16816.F32 R4, R12.reuse, R50, R20 ;  /* 0x000000320c04723c */ /* 0x042fec0000001814 */
[----:B------:R-:W-:Y:S01]  /*74bd0*/  STL.64 [R1+0x4a38], R50 ;  /* 0x004a383201007387 */ /* 0x000fe20000100a00 */
[----:B------:R-:W-:Y:S01]  /*74be0*/  HMMA.16816.F32 R8, R12, R42, R16 ;  /* 0x0000002a0c08723c */ /* 0x000fe20000001810 */
[----:B0-----:R-:W-:-:S05]  /*74bf0*/  LOP3.LUT R35, R35, 0x7, RZ, 0xc0, !PT ;  /* 0x0000000723237812 */ /* 0x001fca00078ec0ff */
[----:B------:R-:W-:-:S10]  /*74c00*/  IMAD R35, R35, 0x110, RZ ;  /* 0x0000011023237824 */ /* 0x000fd400078e02ff */
[----:B------:R-:W-:Y:S04]  /*74c10*/  STL.64 [R1+0x9f0], R4 ;  /* 0x0009f00401007387 */ /* 0x000fe80000100a00 */
[----:B------:R0:W-:Y:S02]  /*74c20*/  STL.64 [R1+0x9f8], R6 ;  /* 0x0009f80601007387 */ /* 0x0001e40000100a00 */
[----:B0-----:R-:W-:Y:S01]  /*74c30*/  HMMA.16816.F32 R4, R12, R54, R24 ;  /* 0x000000360c04723c */ /* 0x001fe20000001818 */
[----:B------:R-:W-:Y:S01]  /*74c40*/  LOP3.LUT R35, R35, 0x30, R31, 0x78, !PT ;  /* 0x0000003023237812 */ /* 0x000fe200078e781f */
[----:B------:R-:W-:Y:S04]  /*74c50*/  STL.64 [R1+0x4a30], R48 ;  /* 0x004a303001007387 */ /* 0x000fe80000100a00 */
[----:B------:R-:W-:Y:S01]  /*74c60*/  STL.64 [R1+0xa30], R8 ;  /* 0x000a300801007387 */ /* 0x000fe20000100a00 */
[----:B------:R-:W-:-:S03]  /*74c70*/  LOP3.LUT R35, R35, 0x40, RZ, 0x3c, !PT ;  /* 0x0000004023237812 */ /* 0x000fc600078e3cff */
[----:B------:R-:W-:Y:S04]  /*74c80*/  STL.64 [R1+0xa38], R10 ;  /* 0x000a380a01007387 */ /* 0x000fe80000100a00 */
[----:B------:R-:W-:Y:S04]  /*74c90*/  LDSM.16.MT88.4 R8, [R3+UR5+0xc000] ;  /* 0x00c000050308783b */ /* 0x000fe80008004200 */
[----:B------:R-:W-:Y:S04]  /*74ca0*/  LDSM.16.M88.4 R12, [R35+UR5+0x11080] ;  /* 0x01108005230c783b */ /* 0x000fe80008000200 */
[----:B------:R-:W-:Y:S04]  /*74cb0*/  LDSM.16.M88.4 R16, [R35+UR5+0x11880] ;  /* 0x011880052310783b */ /* 0x000fe80008000200 */
[----:B------:R-:W-:Y:S04]  /*74cc0*/  LDSM.16.M88.4 R20, [R35+UR5+0x12080] ;  /* 0x012080052314783b */ /* 0x000fe80008000200 */
[----:B------:R-:W-:Y:S04]  /*74cd0*/  LDSM.16.M88.4 R24, [R35+UR5+0x12880] ;  /* 0x012880052318783b */ /* 0x000fe80008000200 */
[----:B------:R-:W-:Y:S04]  /*74ce0*/  STL.64 [R1+0xa10], R4 ;  /* 0x000a100401007387 */ /* 0x000fe80000100a00 */
[----:B------:R-:W-:Y:S04]  /*74cf0*/  STL.64 [R1+0xa18], R6 ;  /* 0x000a180601007387 */ /* 0x000fe80000100a00 */
[----:B------:R-:W0:Y:S04]  /*74d00*/  LDSM.16.M88.4 R4, [R35+UR5+0x10080] ;  /* 0x010080052304783b */ /* 0x000e280008000200 */
[----:B------:R-:W-:Y:S04]  /*74d10*/  STL.64 [R1+0x4a28], R54 ;  /* 0x004a283601007387 */ /* 0x000fe80000100a00 */
[----:B------:R-:W-:Y:S04]  /*74d20*/  STL.64 [R1+0x4a20], R52 ;  /* 0x004a203401007387 */ /* 0x000fe80000100a00 */
[----:B0-----:R-:W-:Y:S04]  /*74d30*/  STL [R1+0x448c], R6 ;  /* 0x00448c0601007387 */ /* 0x001fe80000100800 */
[----:B------:R-:W-:Y:S04]  /*74d40*/  STL.64 [R1+0x50], R8 ;  /* 0x0000500801007387 */ /* 0x000fe80000100a00 */
[----:B------:R-:W-:Y:S04]  /*74d50*/  STL.64 [R1+0x58], R10 ;  /* 0x0000580a01007387 */ /* 0x000fe80000100a00 */
[----:B------:R-:W0:Y:S04]  /*74d60*/  LDSM.16.M88.4 R8, [R35+UR5+0x10880] ;  /* 0x010880052308783b */ /* 0x000e280008000200 */
[----:B------:R-:W-:Y:S04]  /*74d70*/  STL [R1+0x4488], R7 ;  /* 0x0044880701007387 */ /* 0x000fe80000100800 */
[----:B------:R-:W-:Y:S04]  /*74d80*/  STL.64 [R1+0x49a8], R4 ;  /* 0x0049a80401007387 */ /* 0x000fe80000100a00 */
[----:B0-----:R-:W-:Y:S04]  /*74d90*/  STL [R1+0x4490], R10 ;  /* 0x0044900a01007387 */ /* 0x001fe80000100800 */
[----:B------:R-:W-:Y:S04]  /*74da0*/  STL [R1+0x4460], R11 ;  /* 0x0044600b01007387 */ /* 0x000fe80000100800 */
[----:B------:R-:W-:Y:S04]  /*74db0*/  STL.64 [R1+0x49c0], R8 ;  /* 0x0049c00801007387 */ /* 0x000fe80000100a00 */
[----:B------:R-:W-:Y:S04]  /*74dc0*/  STL [R1+0x445c], R14 ;  /* 0x00445c0e01007387 */ /* 0x000fe80000100800 */
        /* <DEDUP_REMOVED lines=8> */
[----:B------:R0:W-:Y:S04]  /*74e50*/  STL [R1+0x44b0], R26 ;  /* 0x0044b01a01007387 */ /* 0x0001e80000100800 */
[----:B------:R1:W-:Y:S01]  /*74e60*/  STL [R1+0x442c], R27 ;  /* 0x00442c1b01007387 */ /* 0x0003e20000100800 */
[----:B0-----:R-:W-:-:S02]  /*74e70*/  IMAD.MOV.U32 R26, RZ, RZ, R29 ;  /* 0x000000ffff1a7224 */ /* 0x001fc400078e001d */
[----:B-1----:R-:W-:Y:S02]  /*74e80*/  IMAD.MOV.U32 R27, RZ, RZ, R28 ;  /* 0x000000ffff1b7224 */ /* 0x002fe400078e001c */
[----:B------:R-:W0:Y:S04]  /*74e90*/  LDSM.16.M88.4 R28, [R35+UR5+0x13080] ;  /* 0x01308005231c783b */ /* 0x000e280008000200 */
[----:B------:R-:W-:Y:S04]  /*74ea0*/  STL.64 [R1+0x49e8], R24 ;  /* 0x0049e81801007387 */ /* 0x000fe80000100a00 */
[----:B0-----:R-:W-:Y:S04]  /*74eb0*/  STL [R1+0x4494], R30 ;  /* 0x0044941e01007387 */ /* 0x001fe80000100800 */
[----:B------:R-:W-:Y:S04]  /*74ec0*/  STL [R1+0x4428], R31 ;  /* 0x0044281f01007387 */ /* 0x000fe80000100800 */
[----:B------:R0:W-:Y:S04]  /*74ed0*/  STL.64 [R1+0x49b8], R28 ;  /* 0x0049b81c01007387 */ /* 0x0001e80000100a00 */
[----:B0-----:R-:W3:Y:S04]  /*74ee0*/  LDL.LU.64 R28, [R1+0x30] ;  /* 0x00003000011c7983 */ /* 0x001ee80000300a00 */
[----:B------:R-:W2:Y:S04]  /*74ef0*/  LDL.LU.64 R30, [R1+0x38] ;  /* 0x00003800011e7983 */ /* 0x000ea80000300a00 */
[----:B--2---:R-:W-:Y:S04]  /*74f00*/  STL.64 [R1+0x4a08], R30 ;  /* 0x004a081e01007387 */ /* 0x004fe80000100a00 */
[----:B---3--:R0:W-:Y:S02]  /*74f10*/  STL.64 [R1+0x4a00], R28 ;  /* 0x004a001c01007387 */ /* 0x0081e40000100a00 */
[----:B0-----:R-:W-:-:S02]  /*74f20*/  IMAD.MOV.U32 R28, RZ, RZ, R0 ;  /* 0x000000ffff1c7224 */ /* 0x001fc400078e0000 */
        /* <DEDUP_REMOVED lines=47> */
[----:B------:R-:W3:Y:S04]  /*75220*/  LDL.LU R14, [R1+0xad8] ;  /* 0x000ad800010e7983 */ /* 0x000ee80000300800 */
[----:B------:R-:W3:Y:S01]  /*75230*/  LDL.LU R15, [R1+0xadc] ;  /* 0x000adc00010f7983 */ /* 0x000ee20000300800 */
[----:B------:R-:W-:-:S02]  /*75240*/  IMAD.MOV.U32 R29, RZ, RZ, R34 ;  /* 0x000000ffff1d7224 */ /* 0x000fc400078e0022 */
[----:B------:R-:W-:Y:S02]  /*75250*/  IMAD.MOV.U32 R30, RZ, RZ, R33 ;  /* 0x000000ffff1e7224 */ /* 0x000fe400078e0021 */
[----:B------:R-:W-:Y:S02]  /*75260*/  IMAD.MOV.U32 R31, RZ, RZ, R32 ;  /* 0x000000ffff1f7224 */ /* 0x000fe400078e0020 */
[----:B------:R-:W0:Y:S05]  /*75270*/  LDSM.16.M88.4 R32, [R35+UR5+0x13880] ;  /* 0x013880052320783b */ /* 0x000e2a0008000200 */
[----:B--2---:R-:W-:Y:S01]  /*75280*/  HMMA.16816.F32 R56, R28, R26, R56 ;  /* 0x0000001a1c38723c */ /* 0x004fe20000001838 */
[----:B---3--:R1:W-:Y:S04]  /*75290*/  STL.64 [R1+0x49d8], R14 ;  /* 0x0049d80e01007387 */ /* 0x0083e80000100a00 */
[----:B----4-:R-:W-:Y:S01]  /*752a0*/  STL.64 [R1+0x49d0], R12 ;  /* 0x0049d00c01007387 */ /* 0x010fe20000100a00 */
[----:B-1----:R-:W-:-:S02]  /*752b0*/  IMAD.MOV.U32 R14, RZ, RZ, R60 ;  /* 0x000000ffff0e7224 */ /* 0x002fc400078e003c */
[----:B------:R-:W-:Y:S01]  /*752c0*/  IMAD.MOV.U32 R15, RZ, RZ, R2 ;  /* 0x000000ffff0f7224 */ /* 0x000fe200078e0002 */
[----:B------:R-:W2:Y:S04]  /*752d0*/  LDL.LU R60, [R1+0x4a74] ;  /* 0x004a7400013c7983 */ /* 0x000ea80000300800 */
[----:B------:R-:W3:Y:S04]  /*752e0*/  LDL.LU R2, [R1+0x4a70] ;  /* 0x004a700001027983 */ /* 0x000ee80000300800 */
[----:B------:R-:W4:Y:S04]  /*752f0*/  LDL.LU R4, [R1+0xac0] ;  /* 0x000ac00001047983 */ /* 0x000f280000300800 */
[----:B------:R-:W4:Y:S04]  /*75300*/  LDL.LU R5, [R1+0xac4] ;  /* 0x000ac40001057983 */ /* 0x000f280000300800 */
[----:B------:R-:W4:Y:S04]  /*75310*/  LDL.LU R6, [R1+0xac8] ;  /* 0x000ac80001067983 */ /* 0x000f280000300800 */
[----:B------:R-:W4:Y:S04]  /*75320*/  LDL.LU R7, [R1+0xacc] ;  /* 0x000acc0001077983 */ /* 0x000f280000300800 */
[----:B0-----:R-:W-:Y:S04]  /*75330*/  STL [R1+0x44ec], R34 ;  /* 0x0044ec2201007387 */ /* 0x001fe80000100800 */
[----:B------:R-:W-:Y:S04]  /*75340*/  STL [R1+0x44e8], R35 ;  /* 0x0044e82301007387 */ /* 0x000fe80000100800 */
[----:B------:R-:W-:Y:S04]  /*75350*/  STL.64 [R1+0xa20], R56 ;  /* 0x000a203801007387 */ /* 0x000fe80000100a00 */
[----:B------:R-:W-:Y:S04]  /*75360*/  STL.64 [R1+0xa28], R58 ;  /* 0x000a283a01007387 */ /* 0x000fe80000100a00 */
[----:B------:R-:W0:Y:S01]  /*75370*/  LDSM.16.MT88.4 R56, [R3+UR5+0xc080] ;  /* 0x00c080050338783b */ /* 0x000e220008004200 */
[C---:B------:R-:W-:Y:S03]  /*75380*/  HMMA.16816.F32 R36, R28.reuse, R14, R36 ;  /* 0x0000000e1c24723c */ /* 0x040fe60000001824 */
[----:B0-----:R-:W-:Y:S04]  /*75390*/  STL.64 [R1+0x40], R56 ;  /* 0x0000403801007387 */ /* 0x001fe80000100a00 */
[----:B------:R0:W-:Y:S04]  /*753a0*/  STL.64 [R1+0x48], R58 ;  /* 0x0000483a01007387 */ /* 0x0001e80000100a00 */
[----:B0-----:R-:W2:Y:S04]  /*753b0*/  LDL.LU.64 R58, [R1+0x4a68] ;  /* 0x004a6800013a7983 */ /* 0x001ea80000300a00 */
[----:B------:R-:W4:Y:S08]  /*753c0*/  LDL.LU.64 R56, [R1+0x4a60] ;  /* 0x004a600001387983 */ /* 0x000f300000300a00 */
        /* <DEDUP_REMOVED lines=8> */
[----:B0-----:R-:W3:Y:S01]  /*75450*/  LDL.LU.64 R46, [R1+0x4a48] ;  /* 0x004a4800012e7983 */ /* 0x001ee20000300a00 */
[C---:B--2---:R-:W-:Y:S03]  /*75460*/  HMMA.16816.F32 R48, R28.reuse, R58, R48 ;  /* 0x0000003a1c30723c */ /* 0x044fe60000001830 */
[----:B------:R-:W2:Y:S03]  /*75470*/  LDL.LU.64 R44, [R1+0x4a40] ;  /* 0x004a4000012c7983 */ /* 0x000ea60000300a00 */
[----:B---3--:R-:W-:-:S15]  /*75480*/  HMMA.16816.F32 R8, R28, R46, R8 ;  /* 0x0000002e1c08723c */ /* 0x008fde0000001808 */
[----:B------:R-:W-:-:S08]  /*75490*/  NOP ;  /* 0x0000000000007918 */ /* 0x000fd00000000000 */
[----:B------:R0:W-:Y:S04]  /*754a0*/  STL.64 [R1+0xb10], R8 ;  /* 0x000b100801007387 */ /* 0x0001e80000100a00 */
[----:B------:R1:W-:Y:S04]  /*754b0*/  STL.64 [R1+0xb18], R10 ;  /* 0x000b180a01007387 */ /* 0x0003e80000100a00 */
[----:B0-----:R-:W3:Y:S04]  /*754c0*/  LDL.LU R8, [R1+0xab0] ;  /* 0x000ab00001087983 */ /* 0x001ee80000300800 */
[----:B------:R-:W3:Y:S04]  /*754d0*/  LDL.LU R9, [R1+0xab4] ;  /* 0x000ab40001097983 */ /* 0x000ee80000300800 */
[----:B-1----:R-:W3:Y:S04]  /*754e0*/  LDL.LU R10, [R1+0xab8] ;  /* 0x000ab800010a7983 */ /* 0x002ee80000300800 */
[----:B------:R-:W3:Y:S04]  /*754f0*/  LDL.LU R11, [R1+0xabc] ;  /* 0x000abc00010b7983 */ /* 0x000ee80000300800 */
[----:B------:R-:W-:Y:S04]  /*75500*/  STL.64 [R1+0xb50], R48 ;  /* 0x000b503001007387 */ /* 0x000fe80000100a00 */
[----:B------:R0:W-:Y:S04]  /*75510*/  STL.64 [R1+0xb58], R50 ;  /* 0x000b583201007387 */ /* 0x0001e80000100a00 */
[----:B0-----:R-:W4:Y:S01]  /*75520*/  LDL.LU.64 R50, [R1+0x4a38] ;  /* 0x004a380001327983 */ /* 0x001f220000300a00 */
[C---:B------:R-:W-:Y:S03]  /*75530*/  HMMA.16816.F32 R52, R28.reuse, R42, R52 ;  /* 0x0000002a1c34723c */ /* 0x040fe60000001834 */
[----:B------:R-:W2:Y:S03]  /*75540*/  LDL.LU.64 R48, [R1+0x4a30] ;  /* 0x004a300001307983 */ /* 0x000ea60000300a00 */
[----:B----4-:R-:W-:-:S15]  /*75550*/  HMMA.16816.F32 R20, R28, R50, R20 ;  /* 0x000000321c14723c */ /* 0x010fde0000001814 */
[----:B------:R-:W-:-:S08]  /*75560*/  NOP ;  /* 0x0000000000007918 */ /* 0x000fd00000000000 */
[----:B------:R0:W-:Y:S04]  /*75570*/  STL.64 [R1+0xb80], R20 ;  /* 0x000b801401007387 */ /* 0x0001e80000100a00 */
[----:B------:R1:W-:Y:S04]  /*75580*/  STL.64 [R1+0xb88], R22 ;  /* 0x000b881601007387 */ /* 0x0003e80000100a00 */
[----:B0-----:R-:W4:Y:S04]  /*75590*/  LDL.LU R20, [R1+0xaa0] ;  /* 0x000aa00001147983 */ /* 0x001f280000300800 */
[----:B------:R-:W4:Y:S04]  /*755a0*/  LDL.LU R21, [R1+0xaa4] ;  /* 0x000aa40001157983 */ /* 0x000f280000300800 */
[----:B-1----:R-:W4:Y:S04]  /*755b0*/  LDL.LU R22, [R1+0xaa8] ;  /* 0x000aa80001167983 */ /* 0x002f280000300800 */
        /* <DEDUP_REMOVED lines=16> */
[----:B------:R-:W-:Y:S04]  /*756c0*/  STL.64 [R1+0xb30], R24 ;  /* 0x000b301801007387 */ /* 0x000fe80000100a00 */
[----:B------:R-:W-:Y:S04]  /*756d0*/  STL.64 [R1+0xb38], R26 ;  /* 0x000b381a01007387 */ /* 0x000fe80000100a00 */
[----:B------:R-:W0:Y:S01]  /*756e0*/  LDSM.16.MT88.4 R24, [R3+UR5+0xc100] ;  /* 0x00c100050318783b */ /* 0x000e220008004200 */
[----:B------:R-:W-:-:S03]  /*756f0*/  IMAD.MOV.U32 R23, RZ, RZ, R2 ;  /* 0x000000ffff177224 */ /* 0x000fc600078e0002 */
[----:B0-----:R0:W-:Y:S04]  /*75700*/  STL.64 [R1+0x10], R24 ;  /* 0x0000101801007387 */ /* 0x0011e80000100a00 */
[----:B------:R1:W-:Y:S04]  /*75710*/  STL.64 [R1+0x18], R26 ;  /* 0x0000181a01007387 */ /* 0x0003e80000100a00 */
[----:B0-----:R-:W4:Y:S01]  /*75720*/  LDL.LU.64 R24, [R1+0x49e8] ;  /* 0x0049e80001187983 */ /* 0x001f220000300a00 */
[----:B---3--:R-:W-:Y:S03]  /*75730*/  HMMA.16816.F32 R12, R28, R14, R16 ;  /* 0x0000000e1c0c723c */ /* 0x008fe60000001810 */
[----:B------:R-:W3:-:S15]  /*75740*/  LDL.LU.64 R16, [R1+0x49e0] ;  /* 0x0049e00001107983 */ /* 0x000ede0000300a00 */
[----:B------:R-:W-:-:S06]  /*75750*/  NOP ;  /* 0x0000000000007918 */ /* 0x000fcc0000000000 */
[----:B------:R-:W-:Y:S02]  /*75760*/  IMAD.MOV.U32 R19, RZ, RZ, R14 ;  /* 0x000000ffff137224 */ /* 0x000fe400078e000e */
[----:B------:R-:W-:Y:S02]  /*75770*/  IMAD.MOV.U32 R2, RZ, RZ, R15 ;  /* 0x000000ffff027224 */ /* 0x000fe400078e000f */
[----:B-1----:R-:W-:Y:S02]  /*75780*/  IMAD.MOV.U32 R26, RZ, RZ, R12 ;  /* 0x000000ffff1a7224 */ /* 0x002fe400078e000c */
[----:B------:R-:W-:Y:S01]  /*75790*/  IMAD.MOV.U32 R18, RZ, RZ, R13 ;  /* 0x000000ffff127224 */ /* 0x000fe200078e000d */
[----:B------:R-:W2:Y:S04]  /*757a0*/  LDL.LU.64 R14, [R1+0x49d8] ;  /* 0x0049d800010e7983 */ /* 0x000ea80000300a00 */
[----:B------:R-:W2:Y:S01]  /*757b0*/  LDL.LU.64 R12, [R1+0x49d0] ;  /* 0x0049d000010c7983 */ /* 0x000ea20000300a00 */
[C---:B------:R-:W-:Y:S06]  /*757c0*/  HMMA.16816.F32 R4, R28.reuse, R46, R4 ;  /* 0x0000002e1c04723c */ /* 0x040fec0000001804 */
[C---:B------:R-:W-:Y:S01]  /*757d0*/  HMMA.16816.F32 R8, R28.reuse, R58, R8 ;  /* 0x0000003a1c08723c */ /* 0x040fe20000001808 */
[----:B------:R0:W-:Y:S04]  /*757e0*/  STL [R1+0x4528], R2 ;  /* 0x0045280201007387 */ /* 0x0001e80000100800 */
[----:B------:R-:W-:Y:S04]  /*757f0*/  STL [R1+0x44f4], R18 ;  /* 0x0044f41201007387 */ /* 0x000fe80000100800 */
[----:B------:R-:W-:Y:S09]  /*75800*/  STL [R1+0x44f0], R26 ;  /* 0x0044f01a01007387 */ /* 0x000ff20000100800 */
[----:B0-----:R-:W-:Y:S01]  /*75810*/  IMAD.MOV.U32 R2, RZ, RZ, R7 ;  /* 0x000000ffff027224 */ /* 0x001fe200078e0007 */
[----:B--2---:R-:W-:-:S15]  /*75820*/  HMMA.16816.F32 R12, R28, R38, R12 ;  /* 0x000000261c0c723c */ /* 0x004fde000000180c */
[----:B------:R-:W-:-:S08]  /*75830*/  NOP ;  /* 0x0000000000007918 */ /* 0x000fd00000000000 */
[----:B------:R0:W-:Y:S04]  /*75840*/  STL.64 [R1+0xb00], R12 ;  /* 0x000b000c01007387 */ /* 0x0001e80000100a00 */
[----:B------:R-:W-:Y:S04]  /*75850*/  STL.64 [R1+0xb08], R14 ;  /* 0x000b080e01007387 */ /* 0x000fe80000100a00 */
[----:B0-----:R-:W2:Y:S04]  /*75860*/  LDL.LU.64 R12, [R1+0x49c8] ;  /* 0x0049c800010c7983 */ /* 0x001ea80000300a00 */
[----:B------:R0:W-:Y:S04]  /*75870*/  STL.64 [R1+0xaf0], R4 ;  /* 0x000af00401007387 */ /* 0x0001e80000100a00 */
[----:B------:R1:W-:Y:S04]  /*75880*/  STL [R1+0xaf8], R6 ;  /* 0x000af80601007387 */ /* 0x0003e80000100800 */
[----:B0-----:R-:W3:Y:S04]  /*75890*/  LDL.LU R4, [R1+0x610] ;  /* 0x0006100001047983 */ /* 0x001ee80000300800 */
[----:B------:R-:W3:Y:S04]  /*758a0*/  LDL.LU R5, [R1+0x614] ;  /* 0x0006140001057983 */ /* 0x000ee80000300800 */
[----:B-1----:R-:W3:Y:S04]  /*758b0*/  LDL.LU R6, [R1+0x618] ;  /* 0x0006180001067983 */ /* 0x002ee80000300800 */
[----:B------:R-:W3:Y:S04]  /*758c0*/  LDL.LU R7, [R1+0x61c] ;  /* 0x00061c0001077983 */ /* 0x000ee80000300800 */
[----:B------:R0:W-:Y:S04]  /*758d0*/  STL.64 [R1+0x4978], R44 ;  /* 0x0049782c01007387 */ /* 0x0001e80000100a00 */
[----:B0-----:R-:W2:Y:S04]  /*758e0*/  LDL.LU R44, [R1+0x5a0] ;  /* 0x0005a000012c7983 */ /* 0x001ea80000300800 */
[----:B------:R-:W2:Y:S04]  /*758f0*/  LDL.LU R45, [R1+0x5a4] ;  /* 0x0005a400012d7983 */ /* 0x000ea80000300800 */
[----:B------:R-:W2:Y:S04]  /*75900*/  LDL.LU R46, [R1+0x5a8] ;  /* 0x0005a800012e7983 */ /* 0x000ea80000300800 */
[----:B------:R-:W2:Y:S04]  /*75910*/  LDL.LU R47, [R1+0x5ac] ;  /* 0x0005ac00012f7983 */ /* 0x000ea80000300800 */
[----:B------:R0:W-:Y:S04]  /*75920*/  STL.64 [R1+0xae0], R8 ;  /* 0x000ae00801007387 */ /* 0x0001e80000100a00 */
[----:B------:R-:W-:Y:S04]  /*75930*/  STL.64 [R1+0xae8], R10 ;  /* 0x000ae80a01007387 */ /* 0x000fe80000100a00 */
[----:B0-----:R-:W2:Y:S04]  /*75940*/  LDL.LU.64 R8, [R1+0x49c0] ;  /* 0x0049c00001087983 */ /* 0x001ea80000300a00 */
[----:B------:R0:W-:Y:S04]  /*75950*/  STL.64 [R1+0x4838], R56 ;  /* 0x0048383801007387 */ /* 0x0001e80000100a00 */
[----:B0-----:R-:W3:Y:S04]  /*75960*/  LDL.LU R56, [R1+0xa90] ;  /* 0x000a900001387983 */ /* 0x001ee80000300800 */
[----:B------:R-:W3:Y:S04]  /*75970*/  LDL.LU R57, [R1+0xa94] ;  /* 0x000a940001397983 */ /* 0x000ee80000300800 */
[----:B------:R-:W3:Y:S04]  /*75980*/  LDL.LU R58, [R1+0xa98] ;  /* 0x000a9800013a7983 */ /* 0x000ee80000300800 */
[----:B------:R-:W3:Y:S01]  /*75990*/  LDL.LU R59, [R1+0xa9c] ;  /* 0x000a9c00013b7983 */ /* 0x000ee20000300800 */
[----:B----4-:R-:W-:Y:S06]  /*759a0*/  HMMA.16816.F32 R20, R28, R50, R20 ;  /* 0x000000321c14723c */ /* 0x010fec0000001814 */
[----:B------:R-:W-:-:S02]  /*759b0*/  IMAD.MOV.U32 R15, RZ, RZ, R28 ;  /* 0x000000ffff0f7224 */ /* 0x000fc400078e001c */
[----:B------:R-:W-:Y:S02]  /*759c0*/  IMAD.MOV.U32 R14, RZ, RZ, R29 ;  /* 0x000000ffff0e7224 */ /* 0x000fe400078e001d */
[----:B------:R-:W-:Y:S02]  /*759d0*/  IMAD.MOV.U32 R11, RZ, RZ, R30 ;  /* 0x000000ffff0b7224 */ /* 0x000fe400078e001e */
[----:B------:R-:W-:Y:S01]  /*759e0*/  IMAD.MOV.U32 R10, RZ, RZ, R31 ;  /* 0x000000ffff0a7224 */ /* 0x000fe200078e001f */
[----:B------:R-:W4:Y:S11]  /*759f0*/  LDL.LU.64 R28, [R1+0x49b8] ;  /* 0x0049b800011c7983 */ /* 0x000f360000300a00 */
[----:B------:R-:W-:-:S02]  /*75a00*/  IMAD.MOV.U32 R34, RZ, RZ, R22 ;  /* 0x000000ffff227224 */ /* 0x000fc400078e0016 */
[----:B------:R-:W-:Y:S02]  /*75a10*/  IMAD.MOV.U32 R35, RZ, RZ, R23 ;  /* 0x000000ffff237224 */ /* 0x000fe400078e0017 */
[----:B------:R-:W-:Y:S02]  /*75a20*/  IMAD.MOV.U32 R18, RZ, RZ, R20 ;  /* 0x000000ffff127224 */ /* 0x000fe400078e0014 */
[----:B------:R-:W-:Y:S02]  /*75a30*/  IMAD.MOV.U32 R26, RZ, RZ, R21 ;  /* 0x000000ffff1a7224 */ /* 0x000fe400078e0015 */
[----:B------:R-:W4:Y:S04]  /*75a40*/  LDL.LU.64 R20, [R1+0x49b0] ;  /* 0x0049b00001147983 */ /* 0x000f280000300a00 */
[----:B------:R0:W-:Y:S04]  /*75a50*/  STL.64 [R1+0x4990], R34 ;  /* 0x0049902201007387 */ /* 0x0001e80000100a00 */
[----:B------:R1:W-:Y:S01]  /*75a60*/  STL.64 [R1+0x4988], R32 ;  /* 0x0049882001007387 */ /* 0x0003e20000100a00 */
[----:B0-----:R-:W-:-:S02]  /*75a70*/  IMAD.MOV.U32 R34, RZ, RZ, R11 ;  /* 0x000000ffff227224 */ /* 0x001fc400078e000b */
[----:B-1----:R-:W-:Y:S02]  /*75a80*/  IMAD.MOV.U32 R32, RZ, RZ, R15 ;  /* 0x000000ffff207224 */ /* 0x002fe400078e000f */
[----:B------:R-:W-:Y:S02]  /*75a90*/  IMAD.MOV.U32 R33, RZ, RZ, R14 ;  /* 0x000000ffff217224 */ /* 0x000fe400078e000e */
[----:B------:R-:W-:Y:S01]  /*75aa0*/  IMAD.MOV.U32 R35, RZ, RZ, R10 ;  /* 0x000000ffff237224 */ /* 0x000fe200078e000a */
[----:B------:R0:W-:Y:S04]  /*75ab0*/  STL.64 [R1+0x4980], R48 ;  /* 0x0049803001007387 */ /* 0x0001e80000100a00 */
[----:B0-----:R-:W4:Y:S04]  /*75ac0*/  LDL.LU R48, [R1+0x5d0] ;  /* 0x0005d00001307983 */ /* 0x001f280000300800 */
[----:B------:R-:W4:Y:S04]  /*75ad0*/  LDL.LU R49, [R1+0x5d4] ;  /* 0x0005d40001317983 */ /* 0x000f280000300800 */
[----:B------:R-:W4:Y:S04]  /*75ae0*/  LDL.LU R50, [R1+0x5d8] ;  /* 0x0005d80001327983 */ /* 0x000f280000300800 */
[----:B------:R-:W4:Y:S01]  /*75af0*/  LDL.LU R51, [R1+0x5dc] ;  /* 0x0005dc0001337983 */ /* 0x000f220000300800 */
[C---:B---3--:R-:W-:Y:S06]  /*75b00*/  HMMA.16816.F32 R56, R32.reuse, R42, R56 ;  /* 0x0000002a2038723c */ /* 0x048fec0000001838 */
[----:B------:R-:W-:-:S15]  /*75b10*/  HMMA.16816.F32 R32, R32, R54, R4 ;  /* 0x000000362020723c */ /* 0x000fde0000001804 */
[----:B------:R-:W-:-:S02]  /*75b20*/  NOP ;  /* 0x0000000000007918 */ /* 0x000fc40000000000 */
[----:B------:R0:W-:Y:S04]  /*75b30*/  STL.64 [R1+0xad0], R56 ;  /* 0x000ad03801007387 */ /* 0x0001e80000100a00 */
[----:B------:R1:W-:Y:S04]  /*75b40*/  STL.64 [R1+0xad8], R58 ;  /* 0x000ad83a01007387 */ /* 0x0003e80000100a00 */
[----:B0-----:R-:W3:Y:S04]  /*75b50*/  LDL.LU R56, [R1+0x550] ;  /* 0x0005500001387983 */ /* 0x001ee80000300800 */
[----:B------:R-:W3:Y:S04]  /*75b60*/  LDL.LU R57, [R1+0x554] ;  /* 0x0005540001397983 */ /* 0x000ee80000300800 */
[----:B-1----:R-:W3:Y:S04]  /*75b70*/  LDL.LU R58, [R1+0x558] ;  /* 0x00055800013a7983 */ /* 0x002ee80000300800 */
[----:B------:R-:W3:Y:S04]  /*75b80*/  LDL.LU R59, [R1+0x55c] ;  /* 0x00055c00013b7983 */ /* 0x000ee80000300800 */
[----:B------:R0:W-:Y:S04]  /*75b90*/  STL.64 [R1+0x4998], R40 ;  /* 0x0049982801007387 */ /* 0x0001e80000100a00 */
[----:B0-----:R-:W2:Y:S04]  /*75ba0*/  LDL.LU.64 R40, [R1+0x50] ;  /* 0x0000500001287983 */ /* 0x001ea80000300a00 */
[----:B------:R-:W2:Y:S04]  /*75bb0*/  LDL.LU.64 R42, [R1+0x58] ;  /* 0x00005800012a7983 */ /* 0x000ea80000300a00 */
[----:B------:R-:W3:Y:S04]  /*75bc0*/  LDL.LU.64 R4, [R1+0x49a8] ;  /* 0x0049a80001047983 */ /* 0x000ee80000300a00 */
[----:B------:R0:W-:Y:S04]  /*75bd0*/  STL.64 [R1], R32 ;  /* 0x0000002001007387 */ /* 0x0001e80000100a00 */
[----:B------:R1:W-:Y:S01]  /*75be0*/  STL.64 [R1+0x8], R34 ;  /* 0x0000082201007387 */ /* 0x0003e20000100a00 */
[----:B0-----:R-:W-:-:S02]  /*75bf0*/  IMAD.MOV.U32 R32, RZ, RZ, R37 ;  /* 0x000000ffff207224 */ /* 0x001fc400078e0025 */
[----:B------:R-:W-:Y:S01]  /*75c00*/  IMAD.MOV.U32 R33, RZ, RZ, R36 ;  /* 0x000000ffff217224 */ /* 0x000fe200078e0024 */
[----:B------:R-:W4:Y:S04]  /*75c10*/  LDL.LU R37, [R1+0x49a4] ;  /* 0x0049a40001257983 */ /* 0x000f280000300800 */
[----:B------:R-:W2:Y:S04]  /*75c20*/  LDL.LU R36, [R1+0x49a0] ;  /* 0x0049a00001247983 */ /* 0x000ea80000300800 */
[----:B-1----:R-:W3:Y:S04]  /*75c30*/  LDL.LU R34, [R1+0x538] ;  /* 0x0005380001227983 */ /* 0x002ee80000300800 */
[----:B------:R-:W3:Y:S04]  /*75c40*/  LDL.LU R35, [R1+0x53c] ;  /* 0x00053c0001237983 */ /* 0x000ee80000300800 */
[----:B------:R0:W-:Y:S04]  /*75c50*/  STL.64 [R1+0x48c8], R52 ;  /* 0x0048c83401007387 */ /* 0x0001e80000100a00 */
[----:B0-----:R-:W3:Y:S04]  /*75c60*/  LDL.LU R52, [R1+0x5e0] ;  /* 0x0005e00001347983 */ /* 0x001ee80000300800 */
[----:B------:R-:W3:Y:S01]  /*75c70*/  LDL.LU R53, [R1+0x5e4] ;  /* 0x0005e40001357983 */ /* 0x000ee20000300800 */
[----:B----4-:R-:W-:-:S02]  /*75c80*/  IMAD.MOV.U32 R54, RZ, RZ, R37 ;  /* 0x000000ffff367224 */ /* 0x010fc400078e0025 */
[----:B--2---:R-:W-:Y:S02]  /*75c90*/  IMAD.MOV.U32 R55, RZ, RZ, R36 ;  /* 0x000000ffff377224 */ /* 0x004fe400078e0024 */
[----:B------:R-:W0:Y:S04]  /*75ca0*/  LDSM.16.MT88.4 R36, [R3+UR5+0xc180] ;  /* 0x00c180050324783b */ /* 0x000e280008004200 */
[----:B0-----:R-:W-:Y:S04]  /*75cb0*/  STL.64 [R1+0x48d8], R38 ;  /* 0x0048d82601007387 */ /* 0x001fe80000100a00 */
[----:B------:R0:W-:Y:S04]  /*75cc0*/  STL.64 [R1+0x48d0], R36 ;  /* 0x0048d02401007387 */ /* 0x0001e80000100a00 */
[----:B0-----:R-:W2:Y:S04]  /*75cd0*/  LDL.LU R36, [R1+0x600] ;  /* 0x0006000001247983 */ /* 0x001ea80000300800 */
[----:B------:R-:W2:Y:S04]  /*75ce0*/  LDL.LU R37, [R1+0x604] ;  /* 0x0006040001257983 */ /* 0x000ea80000300800 */
[----:B------:R-:W2:Y:S04]  /*75cf0*/  LDL.LU R38, [R1+0x608] ;  /* 0x0006080001267983 */ /* 0x000ea80000300800 */
[----:B------:R-:W2:Y:S01]  /*75d00*/  LDL.LU R39, [R1+0x60c] ;  /* 0x00060c0001277983 */ /* 0x000ea20000300800 */
[C---:B---3--:R-:W-:Y:S06]  /*75d10*/  HMMA.16816.F32 R52, R40.reuse, R8, R52 ;  /* 0x000000082834723c */ /* 0x048fec0000001834 */
[C---:B------:R-:W-:Y:S06]  /*75d20*/  HMMA.16816.F32 R48, R40.reuse, R12, R48 ;  /* 0x0000000c2830723c */ /* 0x040fec0000001830 */
[C---:B------:R-:W-:Y:S06]  /*75d30*/  HMMA.16816.F32 R56, R40.reuse, R20, R56 ;  /* 0x000000142838723c */ /* 0x040fec0000001838 */
[----:B------:R-:W-:Y:S06]  /*75d40*/  HMMA.16816.F32 R32, R40, R24, R32 ;  /* 0x000000182820723c */ /* 0x000fec0000001820 */
[----:B------:R-:W-:-:S02]  /*75d50*/  IMAD.MOV.U32 R10, RZ, RZ, R40 ;  /* 0x000000ffff0a7224 */ /* 0x000fc400078e0028 */
[----:B------:R-:W-:-:S10]  /*75d60*/  IMAD.MOV.U32 R7, RZ, RZ, R41 ;  /* 0x000000ffff077224 */ /* 0x000fd400078e0029 */
[----:B------:R-:W-:Y:S02]  /*75d70*/  IMAD.MOV.U32 R31, RZ, RZ, R59 ;  /* 0x000000ffff1f7224 */ /* 0x000fe400078e003b */
[----:B------:R-:W-:Y:S02]  /*75d80*/  IMAD.MOV.U32 R22, RZ, RZ, R56 ;  /* 0x000000ffff167224 */ /* 0x000fe400078e0038 */
[----:B------:R-:W-:Y:S02]  /*75d90*/  IMAD.MOV.U32 R23, RZ, RZ, R57 ;  /* 0x000000ffff177224 */ /* 0x000fe400078e0039 */
[----:B------:R-:W-:Y:S02]  /*75da0*/  IMAD.MOV.U32 R27, RZ, RZ, R58 ;  /* 0x000000ffff1b7224 */ /* 0x000fe400078e003a */
[----:B------:R-:W-:Y:S02]  /*75db0*/  IMAD.MOV.U32 R58, RZ, RZ, R60 ;  /* 0x000000ffff3a7224 */ /* 0x000fe400078e003c */
[----:B------:R-:W-:-:S02]  /*75dc0*/  IMAD.MOV.U32 R15, RZ, RZ, R34 ;  /* 0x000000ffff0f7224 */ /* 0x000fc400078e0022 */
[----:B------:R-:W-:Y:S02]  /*75dd0*/  IMAD.MOV.U32 R60, RZ, RZ, R35 ;  /* 0x000000ffff3c7224 */ /* 0x000fe400078e0023 */
[----:B------:R-:W-:Y:S02]  /*75de0*/  IMAD.MOV.U32 R11, RZ, RZ, R32 ;  /* 0x000000ffff0b7224 */ /* 0x000fe400078e0020 */
[----:B------:R-:W-:Y:S01]  /*75df0*/  IMAD.MOV.U32 R14, RZ, RZ, R33 ;  /* 0x000000ffff0e7224 */ /* 0x000fe200078e0021 */
[----:B--2---:R-:W-:-:S15]  /*75e00*/  HMMA.16816.F32 R36, R40, R4, R36 ;  /* 0x000000042824723c */ /* 0x004fde0000001824 */
[----:B------:R-:W-:-:S08]  /*75e10*/  NOP ;  /* 0x0000000000007918 */ /* 0x000fd00000000000 */
        /* <DEDUP_REMOVED lines=8> */
[----:B------:R1:W-:Y:S04]  /*75ea0*/  STL.64 [R1+0xaa8], R50 ;  /* 0x000aa83201007387 */ /* 0x0003e80000100a00 */
[----:B------:R2:W-:Y:S04]  /*75eb0*/  STL [R1+0xa98], R38 ;  /* 0x000a982601007387 */ /* 0x0005e80000100800 */
[----:B------:R-:W3:Y:S04]  /*75ec0*/  LDL.LU R44, [R1+0x4b0] ;  /* 0x0004b000012c7983 */ /* 0x000ee80000300800 */
[----:B------:R-:W3:Y:S04]  /*75ed0*/  LDL.LU R45, [R1+0x4b4] ;  /* 0x0004b400012d7983 */ /* 0x000ee80000300800 */
[----:B------:R-:W3:Y:S04]  /*75ee0*/  LDL.LU R46, [R1+0x4b8] ;  /* 0x0004b800012e7983 */ /* 0x000ee80000300800 */
[----:B------:R-:W3:Y:S01]  /*75ef0*/  LDL.LU R47, [R1+0x4bc] ;  /* 0x0004bc00012f7983 */ /* 0x000ee20000300800 */
[----:B------:R-:W-:-:S03]  /*75f00*/  IMAD.MOV.U32 R30, RZ, RZ, R39 ;  /* 0x000000ffff1e7224 */ /* 0x000fc600078e0027 */
[----:B0-----:R-:W4:Y:S04]  /*75f10*/  LDL.LU R48, [R1+0x510] ;  /* 0x0005100001307983 */ /* 0x001f280000300800 */
[----:B------:R-:W4:Y:S04]  /*75f20*/  LDL.LU R49, [R1+0x514] ;  /* 0x0005140001317983 */ /* 0x000f280000300800 */
[----:B-1----:R-:W4:Y:S04]  /*75f30*/  LDL.LU R50, [R1+0x518] ;  /* 0x0005180001327983 */ /* 0x002f280000300800 */
[----:B------:R-:W4:Y:S04]  /*75f40*/  LDL.LU R51, [R1+0x51c] ;  /* 0x00051c0001337983 */ /* 0x000f280000300800 */
[----:B------:R-:W3:Y:S04]  /*75f50*/  LDL.LU R36, [R1+0x420] ;  /* 0x0004200001247983 */ /* 0x000ee80000300800 */
[----:B------:R-:W3:Y:S04]  /*75f60*/  LDL.LU R37, [R1+0x424] ;  /* 0x0004240001257983 */ /* 0x000ee80000300800 */
[----:B--2---:R-:W3:Y:S04]  /*75f70*/  LDL.LU R38, [R1+0x428] ;  /* 0x0004280001267983 */ /* 0x004ee80000300800 */
[----:B------:R-:W3:Y:S04]  /*75f80*/  LDL.LU R39, [R1+0x42c] ;  /* 0x00042c0001277983 */ /* 0x000ee80000300800 */
[----:B------:R-:W3:Y:S04]  /*75f90*/  LDL.LU.64 R52, [R1+0x40] ;  /* 0x0000400001347983 */ /* 0x000ee80000300a00 */
[----:B------:R-:W3:Y:S04]  /*75fa0*/  LDL.LU.64 R54, [R1+0x48] ;  /* 0x0000480001367983 */ /* 0x000ee80000300a00 */
[----:B------:R-:W-:Y:S04]  /*75fb0*/  STL [R1+0x44a0], R30 ;  /* 0x0044a01e01007387 */ /* 0x000fe80000100800 */
[----:B------:R-:W2:Y:S04]  /*75fc0*/  LDL.LU R56, [R1+0x400] ;  /* 0x0004000001387983 */ /* 0x000ea80000300800 */
[----:B------:R-:W2:Y:S04]  /*75fd0*/  LDL.LU R57, [R1+0x404] ;  /* 0x0004040001397983 */ /* 0x000ea80000300800 */
[----:B------:R-:W-:Y:S04]  /*75fe0*/  STL [R1+0x4498], R31 ;  /* 0x0044981f01007387 */ /* 0x000fe80000100800 */
[----:B------:R-:W2:Y:S04]  /*75ff0*/  LDL.LU.64 R40, [R1+0x4998] ;  /* 0x0049980001287983 */ /* 0x000ea80000300a00 */
[----:B------:R-:W2:Y:S04]  /*76000*/  LDL.LU.64 R34, [R1+0x4990] ;  /* 0x0049900001227983 */ /* 0x000ea80000300a00 */
[----:B------:R-:W2:Y:S01]  /*76010*/  LDL.LU.64 R32, [R1+0x4988] ;  /* 0x0049880001207983 */ /* 0x000ea20000300a00 */
[----:B------:R-:W-:-:S02]  /*76020*/  IMAD.MOV.U32 R59, RZ, RZ, R0 ;  /* 0x000000ffff3b7224 */ /* 0x000fc400078e0000 */
[----:B------:R-:W-:Y:S02]  /*76030*/  IMAD.MOV.U32 R6, RZ, RZ, R42 ;  /* 0x000000ffff067224 */ /* 0x000fe400078e002a */
[----:B------:R-:W-:Y:S01]  /*76040*/  IMAD.MOV.U32 R0, RZ, RZ, R43 ;  /* 0x000000ffff007224 */ /* 0x000fe200078e002b */
[----:B------:R0:W-:Y:S04]  /*76050*/  STL.64 [R1+0x4968], R26 ;  /* 0x0049681a01007387 */ /* 0x0001e80000100a00 */
[----:B------:R1:W-:Y:S01]  /*76060*/  STL.64 [R1+0x4960], R24 ;  /* 0x0049601801007387 */ /* 0x0003e20000100a00 */
[----:B0-----:R-:W-:Y:S02]  /*76070*/  IMAD.MOV.U32 R26, RZ, RZ, R6 ;  /* 0x000000ffff1a7224 */ /* 0x001fe400078e0006 */
[----:B-1----:R-:W-:-:S02]  /*76080*/  IMAD.MOV.U32 R24, RZ, RZ, R10 ;  /* 0x000000ffff187224 */ /* 0x002fc400078e000a */
[----:B------:R-:W-:Y:S02]  /*76090*/  IMAD.MOV.U32 R25, RZ, RZ, R7 ;  /* 0x000000ffff197224 */ /* 0x000fe400078e0007 */
[----:B------:R-:W-:Y:S01]  /*760a0*/  IMAD.MOV.U32 R27, RZ, RZ, R0 ;  /* 0x000000ffff1b7224 */ /* 0x000fe200078e0000 */
[----:B------:R-:W-:Y:S04]  /*760b0*/  STL [R1+0x44a4], R14 ;  /* 0x0044a40e01007387 */ /* 0x000fe80000100800 */
[----:B------:R-:W-:Y:S02]  /*760c0*/  STL [R1+0x449c], R11 ;  /* 0x00449c0b01007387 */ /* 0x000fe40000100800 */
[----:B----4-:R-:W-:Y:S06]  /*760d0*/  HMMA.16816.F32 R48, R24, R28, R48 ;  /* 0x0000001c1830723c */ /* 0x010fec0000001830 */
[----:B---3--:R-:W-:Y:S06]  /*760e0*/  HMMA.16816.F32 R36, R52, R4, R36 ;  /* 0x000000043424723c */ /* 0x008fec0000001824 */
[----:B--2---:R-:W-:Y:S11]  /*760f0*/  HMMA.16816.F32 R24, R24, R32, R44 ;  /* 0x000000201818723c */ /* 0x004ff6000000182c */
[----:B------:R0:W-:Y:S04]  /*76100*/  STL.64 [R1+0xa40], R48 ;  /* 0x000a403001007387 */ /* 0x0001e80000100a00 */
[----:B------:R-:W-:Y:S03]  /*76110*/  STL.64 [R1+0xa48], R50 ;  /* 0x000a483201007387 */ /* 0x000fe60000100a00 */
[----:B------:R-:W-:-:S02]  /*76120*/  IMAD.MOV.U32 R6, RZ, RZ, R37 ;  /* 0x000000ffff067224 */ /* 0x000fc400078e0025 */
[----:B------:R-:W-:Y:S01]  /*76130*/  IMAD.MOV.U32 R7, RZ, RZ, R38 ;  /* 0x000000ffff077224 */ /* 0x000fe200078e0026 */
[----:B0-----:R-:W2:Y:S04]  /*76140*/  LDL.LU.64 R48, [R1+0x4980] ;  /* 0x0049800001307983 */ /* 0x001ea80000300a00 */
[----:B------:R-:W3:Y:S01]  /*76150*/  LDL.LU.64 R44, [R1+0x4978] ;  /* 0x00497800012c7983 */ /* 0x000ee20000300a00 */
[----:B------:R-:W-:Y:S02]  /*76160*/  IMAD.MOV.U32 R30, RZ, RZ, R25 ;  /* 0x000000ffff1e7224 */ /* 0x000fe400078e0019 */
[----:B------:R-:W-:Y:S02]  /*76170*/  IMAD.MOV.U32 R31, RZ, RZ, R27 ;  /* 0x000000ffff1f7224 */ /* 0x000fe400078e001b */
[----:B------:R-:W-:-:S02]  /*76180*/  IMAD.MOV.U32 R14, RZ, RZ, R24 ;  /* 0x000000ffff0e7224 */ /* 0x000fc400078e0018 */
[----:B------:R-:W-:Y:S02]  /*76190*/  IMAD.MOV.U32 R11, RZ, RZ, R26 ;  /* 0x000000ffff0b7224 */ /* 0x000fe400078e001a */
[----:B------:R-:W-:Y:S01]  /*761a0*/  IMAD.MOV.U32 R27, RZ, RZ, R52 ;  /* 0x000000ffff1b7224 */ /* 0x000fe200078e0034 */
[----:B------:R-:W-:Y:S04]  /*761b0*/  STL.64 [R1+0x4958], R30 ;  /* 0x0049581e01007387 */ /* 0x000fe80000100a00 */
[----:B------:R-:W-:Y:S04]  /*761c0*/  STL.64 [R1+0x4950], R28 ;  /* 0x0049501c01007387 */ /* 0x000fe80000100a00 */
[----:B------:R-:W-:Y:S01]  /*761d0*/  STL.64 [R1+0x4948], R34 ;  /* 0x0049482201007387 */ /* 0x000fe20000100a00 */
[----:B------:R-:W-:-:S02]  /*761e0*/  IMAD.MOV.U32 R26, RZ, RZ, R53 ;  /* 0x000000ffff1a7224 */ /* 0x000fc400078e0035 */
[----:B------:R-:W-:Y:S02]  /*761f0*/  IMAD.MOV.U32 R25, RZ, RZ, R54 ;  /* 0x000000ffff197224 */ /* 0x000fe400078e0036 */
[----:B------:R-:W-:Y:S01]  /*76200*/  IMAD.MOV.U32 R24, RZ, RZ, R55 ;  /* 0x000000ffff187224 */ /* 0x000fe200078e0037 */
[----:B------:R-:W-:Y:S04]  /*76210*/  STL.64 [R1+0x4940], R32 ;  /* 0x0049402001007387 */ /* 0x000fe80000100a00 */
[----:B------:R0:W-:Y:S04]  /*76220*/  STL.64 [R1+0x4928], R6 ;  /* 0x0049280601007387 */ /* 0x0001e80000100a00 */
[----:B------:R1:W-:Y:S01]  /*76230*/  STL.64 [R1+0x4920], R4 ;  /* 0x0049200401007387 */ /* 0x0003e20000100a00 */
[----:B0-----:R-:W-:-:S02]  /*76240*/  IMAD.MOV.U32 R6, RZ, RZ, R25 ;  /* 0x000000ffff067224 */ /* 0x001fc400078e0019 */
[----:B-1----:R-:W-:Y:S02]  /*76250*/  IMAD.MOV.U32 R4, RZ, RZ, R27 ;  /* 0x000000ffff047224 */ /* 0x002fe400078e001b */
[----:B------:R-:W-:Y:S02]  /*76260*/  IMAD.MOV.U32 R5, RZ, RZ, R26 ;  /* 0x000000ffff057224 */ /* 0x000fe400078e001a */
[----:B------:R-:W-:-:S07]  /*76270*/  IMAD.MOV.U32 R7, RZ, RZ, R24 ;  /* 0x000000ffff077224 */ /* 0x000fce00078e0018 */
[----:B------:R-:W-:Y:S01]  /*76280*/  HMMA.16816.F32 R24, R4, R8, R56 ;  /* 0x000000080418723c */ /* 0x000fe20000001838 */
[----:B------:R-:W-:-:S05]  /*76290*/  IMAD.MOV.U32 R10, RZ, RZ, R36 ;  /* 0x000000ffff0a7224 */ /* 0x000fca00078e0024 */
[----:B------:R-:W-:Y:S04]  /*762a0*/  STL.64 [R1+0x4918], R10 ;  /* 0x0049180a01007387 */ /* 0x000fe80000100a00 */
[----:B------:R-:W-:-:S13]  /*762b0*/  STL.64 [R1+0x4910], R8 ;  /* 0x0049100801007387 */ /* 0x000fda0000100a00 */
[----:B------:R-:W-:Y:S04]  /*762c0*/  STL.64 [R1+0x9c0], R24 ;  /* 0x0009c01801007387 */ /* 0x000fe80000100a00 */
[----:B------:R-:W-:Y:S04]  /*762d0*/  STL.64 [R1+0x9c8], R26 ;  /* 0x0009c81a01007387 */ /* 0x000fe80000100a00 */
        /* <DEDUP_REMOVED lines=17> */
[----:B------:R-:W4:Y:S01]  /*763f0*/  LDL.LU R37, [R1+0x3f4] ;  /* 0x0003f40001257983 */ /* 0x000f220000300800 */
[----:B------:R-:W-:-:S03]  /*76400*/  IMAD.MOV.U32 R0, RZ, RZ, R39 ;  /* 0x000000ffff007224 */ /* 0x000fc600078e0027 */
[----:B------:R-:W4:Y:S04]  /*76410*/  LDL.LU R38, [R1+0x3f8] ;  /* 0x0003f80001267983 */ /* 0x000f280000300800 */
[----:B------:R-:W4:Y:S01]  /*76420*/  LDL.LU R39, [R1+0x3fc] ;  /* 0x0003fc0001277983 */ /* 0x000f220000300800 */
        /* <DEDUP_REMOVED lines=20> */
[----:B----4-:R-:W-:Y:S04]  /*76570*/  STL.64 [R1+0x4908], R46 ;  /* 0x0049082e01007387 */ /* 0x010fe80000100a00 */
[----:B------:R0:W-:Y:S04]  /*76580*/  STL.64 [R1+0x4900], R44 ;  /* 0x0049002c01007387 */ /* 0x0001e80000100a00 */
[----:B0-----:R-:W4:Y:S04]  /*76590*/  LDL.LU R44, [R1+0x150] ;  /* 0x00015000012c7983 */ /* 0x001f280000300800 */
[----:B------:R-:W4:Y:S04]  /*765a0*/  LDL.LU R45, [R1+0x154] ;  /* 0x00015400012d7983 */ /* 0x000f280000300800 */
[----:B------:R-:W4:Y:S04]  /*765b0*/  LDL.LU R46, [R1+0x158] ;  /* 0x00015800012e7983 */ /* 0x000f280000300800 */
[----:B------:R-:W4:Y:S04]  /*765c0*/  LDL.LU R47, [R1+0x15c] ;  /* 0x00015c00012f7983 */ /* 0x000f280000300800 */
[----:B------:R-:W2:Y:S04]  /*765d0*/  LDL.LU R56, [R1+0xf0] ;  /* 0x0000f00001387983 */ /* 0x000ea80000300800 */
[----:B------:R-:W2:Y:S04]  /*765e0*/  LDL.LU R57, [R1+0xf4] ;  /* 0x0000f40001397983 */ /* 0x000ea80000300800 */
[----:B------:R-:W4:Y:S04]  /*765f0*/  LDL.LU R40, [R1+0x4974] ;  /* 0x0049740001287983 */ /* 0x000f280000300800 */
[----:B------:R-:W4:Y:S01]  /*76600*/  LDL.LU R41, [R1+0x4970] ;  /* 0x0049700001297983 */ /* 0x000f220000300800 */
[C---:B------:R-:W-:Y:S06]  /*76610*/  HMMA.16816.F32 R36, R4.reuse, R12, R36 ;  /* 0x0000000c0424723c */ /* 0x040fec0000001824 */
[C---:B------:R-:W-:Y:S01]  /*76620*/  HMMA.16816.F32 R52, R4.reuse, R16, R52 ;  /* 0x000000100434723c */ /* 0x040fe20000001834 */
[----:B------:R-:W-:Y:S04]  /*76630*/  STL.64 [R1+0x48e8], R58 ;  /* 0x0048e83a01007387 */ /* 0x000fe80000100a00 */
[----:B--2---:R0:W-:Y:S04]  /*76640*/  STL.64 [R1+0x48e0], R56 ;  /* 0x0048e03801007387 */ /* 0x0041e80000100a00 */
[----:B0-----:R-:W2:Y:S04]  /*76650*/  LDL.LU.64 R56, [R1+0x10] ;  /* 0x0000100001387983 */ /* 0x001ea80000300a00 */
[----:B------:R-:W2:Y:S04]  /*76660*/  LDL.LU.64 R58, [R1+0x18] ;  /* 0x00001800013a7983 */ /* 0x000ea80000300a00 */
[----:B------:R0:W-:Y:S04]  /*76670*/  STL.64 [R1+0x9a0], R36 ;  /* 0x0009a02401007387 */ /* 0x0001e80000100a00 */
[----:B------:R1:W-:Y:S04]  /*76680*/  STL.64 [R1+0x9a8], R38 ;  /* 0x0009a82601007387 */ /* 0x0003e80000100a00 */
[----:B0-----:R-:W2:Y:S04]  /*76690*/  LDL.LU R36, [R1+0x280] ;  /* 0x0002800001247983 */ /* 0x001ea80000300800 */
[----:B------:R0:W-:Y:S04]  /*766a0*/  STL.64 [R1+0x980], R52 ;  /* 0x0009803401007387 */ /* 0x0001e80000100a00 */
[----:B------:R4:W-:Y:S01]  /*766b0*/  STL.64 [R1+0x988], R54 ;  /* 0x0009883601007387 */ /* 0x0009e20000100a00 */
[----:B---3--:R-:W-:Y:S03]  /*766c0*/  HMMA.16816.F32 R24, R4, R20, R24 ;  /* 0x000000140418723c */ /* 0x008fe60000001818 */
[----:B------:R-:W3:Y:S04]  /*766d0*/  LDL.LU R37, [R1+0x284] ;  /* 0x0002840001257983 */ /* 0x000ee80000300800 */
[----:B-1----:R-:W3:Y:S04]  /*766e0*/  LDL.LU R38, [R1+0x288] ;  /* 0x0002880001267983 */ /* 0x002ee80000300800 */
[----:B------:R-:W3:Y:S04]  /*766f0*/  LDL.LU R39, [R1+0x28c] ;  /* 0x00028c0001277983 */ /* 0x000ee80000300800 */
[----:B0-----:R-:W3:Y:S01]  /*76700*/  LDL.LU R52, [R1+0x270] ;  /* 0x0002700001347983 */ /* 0x001ee20000300800 */
[----:B----4-:R-:W-:-:S02]  /*76710*/  IMAD.MOV.U32 R54, RZ, RZ, R41 ;  /* 0x000000ffff367224 */ /* 0x010fc400078e0029 */
[----:B------:R-:W-:Y:S01]  /*76720*/  IMAD.MOV.U32 R55, RZ, RZ, R40 ;  /* 0x000000ffff377224 */ /* 0x000fe200078e0028 */
[----:B------:R-:W4:Y:S04]  /*76730*/  LDL.LU R53, [R1+0x274] ;  /* 0x0002740001357983 */ /* 0x000f280000300800 */
[----:B------:R-:W0:Y:S04]  /*76740*/  LDSM.16.MT88.4 R40, [R49+UR5+0xc000] ;  /* 0x00c000053128783b */ /* 0x000e280008004200 */
        /* <DEDUP_REMOVED lines=50> */
[----:B------:R0:W-:Y:S04]  /*76a70*/  STL.64 [R1+0x870], R44 ;  /* 0x0008702c01007387 */ /* 0x0001e80000100a00 */
[----:B------:R1:W-:Y:S01]  /*76a80*/  STL.64 [R1+0x878], R46 ;  /* 0x0008782e01007387 */ /* 0x0003e20000100a00 */
[----:B0-----:R-:W-:Y:S02]  /*76a90*/  IMAD.MOV.U32 R45, RZ, RZ, R58 ;  /* 0x000000ffff2d7224 */ /* 0x001fe400078e003a */
[----:B-1----:R-:W-:Y:S02]  /*76aa0*/  IMAD.MOV.U32 R47, RZ, RZ, R56 ;  /* 0x000000ffff2f7224 */ /* 0x002fe400078e0038 */
[----:B------:R-:W-:Y:S02]  /*76ab0*/  IMAD.MOV.U32 R46, RZ, RZ, R57 ;  /* 0x000000ffff2e7224 */ /* 0x000fe400078e0039 */
[----:B------:R-:W-:-:S02]  /*76ac0*/  IMAD.MOV.U32 R44, RZ, RZ, R59 ;  /* 0x000000ffff2c7224 */ /* 0x000fc400078e003b */
[----:B------:R-:W2:Y:S04]  /*76ad0*/  LDL.LU.64 R58, [R1+0x48e8] ;  /* 0x0048e800013a7983 */ /* 0x000ea80000300a00 */
[----:B------:R-:W2:Y:S04]  /*76ae0*/  LDL.LU.64 R56, [R1+0x48e0] ;  /* 0x0048e00001387983 */ /* 0x000ea80000300a00 */
[----:B------:R0:W-:Y:S04]  /*76af0*/  STL.64 [R1+0x48c0], R18 ;  /* 0x0048c01201007387 */ /* 0x0001e80000100a00 */
[----:B------:R1:W-:Y:S01]  /*76b00*/  STL.64 [R1+0x48b8], R16 ;  /* 0x0048b81001007387 */ /* 0x0003e20000100a00 */
[----:B0-----:R-:W-:-:S02]  /*76b10*/  IMAD.MOV.U32 R18, RZ, RZ, R45 ;  /* 0x000000ffff127224 */ /* 0x001fc400078e002d */
[----:B-1----:R-:W-:Y:S02]  /*76b20*/  IMAD.MOV.U32 R16, RZ, RZ, R47 ;  /* 0x000000ffff107224 */ /* 0x002fe400078e002f */
[----:B------:R-:W-:Y:S02]  /*76b30*/  IMAD.MOV.U32 R17, RZ, RZ, R46 ;  /* 0x000000ffff117224 */ /* 0x000fe400078e002e */
[----:B------:R-:W-:Y:S02]  /*76b40*/  IMAD.MOV.U32 R19, RZ, RZ, R44 ;  /* 0x000000ffff137224 */ /* 0x000fe400078e002c */
[----:B------:R-:W0:Y:S05]  /*76b50*/  LDSM.16.MT88.4 R44, [R49+UR5+0xc080] ;  /* 0x00c08005312c783b */ /* 0x000e2a0008004200 */
[C---:B------:R-:W-:Y:S01]  /*76b60*/  HMMA.16816.F32 R36, R16.reuse, R20, R36 ;  /* 0x000000141024723c */ /* 0x040fe20000001824 */
[----:B------:R-:W-:Y:S04]  /*76b70*/  STL [R1+0x48a0], R49 ;  /* 0x0048a03101007387 */ /* 0x000fe80000100800 */
        /* <DEDUP_REMOVED lines=15> */
[----:B------:R-:W2:Y:S01]  /*76c70*/  LDL.LU R23, [R1+0x26c] ;  /* 0x00026c0001177983 */ /* 0x000ea20000300800 */
[----:B------:R-:W-:-:S15]  /*76c80*/  HMMA.16816.F32 R52, R16, R24, R52 ;  /* 0x000000181034723c */ /* 0x000fde0000001834 */
[----:B------:R-:W-:-:S08]  /*76c90*/  NOP ;  /* 0x0000000000007918 */ /* 0x000fd00000000000 */
[----:B------:R0:W-:Y:S04]  /*76ca0*/  STL.64 [R1+0x840], R52 ;  /* 0x0008403401007387 */ /* 0x0001e80000100a00 */
[----:B------:R-:W-:Y:S04]  /*76cb0*/  STL.64 [R1+0x848], R54 ;  /* 0x0008483601007387 */ /* 0x000fe80000100a00 */
[----:B0-----:R-:W4:Y:S04]  /*76cc0*/  LDL.LU.64 R52, [R1+0x48c8] ;  /* 0x0048c80001347983 */ /* 0x001f280000300a00 */
[----:B------:R-:W-:Y:S04]  /*76cd0*/  STL.64 [R1+0x4898], R30 ;  /* 0x0048981e01007387 */ /* 0x000fe80000100a00 */
[----:B------:R-:W-:Y:S01]  /*76ce0*/  STL.64 [R1+0x4890], R28 ;  /* 0x0048901c01007387 */ /* 0x000fe20000100a00 */
[C---:B--2---:R-:W-:Y:S06]  /*76cf0*/  HMMA.16816.F32 R20, R16.reuse, R28, R20 ;  /* 0x0000001c1014723c */ /* 0x044fec0000001814 */
[----:B---3--:R-:W-:-:S15]  /*76d00*/  HMMA.16816.F32 R16, R16, R32, R44 ;  /* 0x000000201010723c */ /* 0x008fde000000182c */
[----:B------:R-:W-:-:S02]  /*76d10*/  NOP ;  /* 0x0000000000007918 */ /* 0x000fc40000000000 */
[----:B------:R-:W-:Y:S04]  /*76d20*/  STL.64 [R1+0x830], R20 ;  /* 0x0008301401007387 */ /* 0x000fe80000100a00 */
[----:B------:R4:W-:Y:S04]  /*76d30*/  STL.64 [R1+0x838], R22 ;  /* 0x0008381601007387 */ /* 0x0009e80000100a00 */
[----:B------:R-:W-:Y:S04]  /*76d40*/  STL.64 [R1+0x4888], R34 ;  /* 0x0048882201007387 */ /* 0x000fe80000100a00 */
[----:B------:R-:W-:Y:S04]  /*76d50*/  STL.64 [R1+0x4880], R32 ;  /* 0x0048802001007387 */ /* 0x000fe80000100a00 */
[----:B------:R-:W-:Y:S04]  /*76d60*/  STL.64 [R1+0x7f0], R16 ;  /* 0x0007f01001007387 */ /* 0x000fe80000100a00 */
[----:B------:R0:W-:Y:S01]  /*76d70*/  STL.64 [R1+0x7f8], R18 ;  /* 0x0007f81201007387 */ /* 0x0001e20000100a00 */
[C---:B----4-:R-:W-:Y:S06]  /*76d80*/  HMMA.16816.F32 R20, R36.reuse, R4, R40 ;  /* 0x000000042414723c */ /* 0x050fec0000001828 */
[----:B0-----:R-:W-:Y:S01]  /*76d90*/  HMMA.16816.F32 R16, R36, R8, R56 ;  /* 0x000000082410723c */ /* 0x001fe20000001838 */
[----:B------:R-:W-:-:S15]  /*76da0*/  STL.64 [R1+0x4868], R10 ;  /* 0x0048680a01007387 */ /* 0x000fde0000100a00 */
[----:B------:R-:W-:-:S01]  /*76db0*/  NOP ;  /* 0x0000000000007918 */ /* 0x000fc20000000000 */
[----:B------:R0:W-:Y:S04]  /*76dc0*/  STL.64 [R1+0x7d0], R20 ;  /* 0x0007d01401007387 */ /* 0x0001e80000100a00 */
[----:B------:R1:W-:Y:S04]  /*76dd0*/  STL.64 [R1+0x7d8], R22 ;  /* 0x0007d81601007387 */ /* 0x0003e80000100a00 */
[----:B------:R-:W-:Y:S04]  /*76de0*/  STL.64 [R1+0x4860], R8 ;  /* 0x0048600801007387 */ /* 0x000fe80000100a00 */
        /* <DEDUP_REMOVED lines=33> */
[----:B----4-:R-:W-:Y:S01]  /*77000*/  STL.64 [R1+0x4858], R58 ;  /* 0x0048583a01007387 */ /* 0x010fe20000100a00 */
[C---:B--2---:R-:W-:Y:S03]  /*77010*/  HMMA.16816.F32 R16, R36.reuse, R12, R16 ;  /* 0x0000000c2410723c */ /* 0x044fe60000001810 */
[----:B------:R0:W-:Y:S04]  /*77020*/  STL.64 [R1+0x4850], R56 ;  /* 0x0048503801007387 */ /* 0x0001e80000100a00 */
[----:B0-----:R-:W2:Y:S04]  /*77030*/  LDL.LU R56, [R1+0x370] ;  /* 0x0003700001387983 */ /* 0x001ea80000300800 */
        /* <DEDUP_REMOVED lines=21> */
[----:B------:R0:W-:Y:S04]  /*77190*/  STL.64 [R1+0x750], R48 ;  /* 0x0007503001007387 */ /* 0x0001e80000100a00 */
[----:B------:R-:W-:Y:S04]  /*771a0*/  STL.64 [R1+0x758], R50 ;  /* 0x0007583201007387 */ /* 0x000fe80000100a00 */
[----:B0-----:R-:W2:Y:S01]  /*771b0*/  LDL.LU R49, [R1+0x48a0] ;  /* 0x0048a00001317983 */ /* 0x001ea20000300800 */
[C---:B------:R-:W-:Y:S03]  /*771c0*/  HMMA.16816.F32 R28, R36.reuse, R24, R28 ;  /* 0x00000018241c723c */ /* 0x040fe6000000181c */
        /* <DEDUP_REMOVED lines=50> */
[----:B------:R-:W4:Y:S04]  /*774f0*/  LDL.LU.64 R56, [R1+0x4850] ;  /* 0x0048500001387983 */ /* 0x000f280000300a00 */
[----:B--2---:R-:W-:Y:S04]  /*77500*/  STL.64 [R1+0x4830], R10 ;  /* 0x0048300a01007387 */ /* 0x004fe80000100a00 */
[----:B------:R0:W-:Y:S04]  /*77510*/  STL.64 [R1+0x4828], R8 ;  /* 0x0048280801007387 */ /* 0x0001e80000100a00 */
[----:B0-----:R-:W2:Y:S04]  /*77520*/  LDL.LU R8, [R1+0x340] ;  /* 0x0003400001087983 */ /* 0x001ea80000300800 */
[----:B------:R-:W2:Y:S04]  /*77530*/  LDL.LU R9, [R1+0x344] ;  /* 0x0003440001097983 */ /* 0x000ea80000300800 */
[----:B------:R-:W2:Y:S04]  /*77540*/  LDL.LU R10, [R1+0x348] ;  /* 0x00034800010a7983 */ /* 0x000ea80000300800 */
[----:B------:R-:W2:Y:S01]  /*77550*/  LDL.LU R11, [R1+0x34c] ;  /* 0x00034c00010b7983 */ /* 0x000ea20000300800 */
[----:B------:R-:W-:-:S15]  /*77560*/  HMMA.16816.F32 R44, R40, R12, R44 ;  /* 0x0000000c282c723c */ /* 0x000fde000000182c */
[----:B------:R-:W-:-:S08]  /*77570*/  NOP ;  /* 0x0000000000007918 */ /* 0x000fd00000000000 */
[----:B------:R-:W-:Y:S04]  /*77580*/  STL.64 [R1+0x6b0], R44 ;  /* 0x0006b02c01007387 */ /* 0x000fe80000100a00 */
[----:B------:R0:W-:Y:S04]  /*77590*/  STL.64 [R1+0x6b8], R46 ;  /* 0x0006b82e01007387 */ /* 0x0001e80000100a00 */
[----:B0-----:R-:W3:Y:S04]  /*775a0*/  LDL.LU.64 R46, [R1+0x4848] ;  /* 0x00484800012e7983 */ /* 0x001ee80000300a00 */
[----:B------:R-:W3:Y:S01]  /*775b0*/  LDL.LU.64 R44, [R1+0x4840] ;  /* 0x00484000012c7983 */ /* 0x000ee20000300a00 */
[----:B----4-:R-:W-:-:S15]  /*775c0*/  HMMA.16816.F32 R56, R40, R16, R56 ;  /* 0x000000102838723c */ /* 0x010fde0000001838 */
[----:B------:R-:W-:-:S08]  /*775d0*/  NOP ;  /* 0x0000000000007918 */ /* 0x000fd00000000000 */
[----:B------:R0:W-:Y:S04]  /*775e0*/  STL.64 [R1+0x690], R56 ;  /* 0x0006903801007387 */ /* 0x0001e80000100a00 */
[----:B------:R-:W-:Y:S04]  /*775f0*/  STL.64 [R1+0x698], R58 ;  /* 0x0006983a01007387 */ /* 0x000fe80000100a00 */
[----:B0-----:R-:W4:Y:S04]  /*77600*/  LDL.LU.64 R56, [R1+0x4838] ;  /* 0x0048380001387983 */ /* 0x001f280000300a00 */
[----:B------:R-:W-:Y:S04]  /*77610*/  STL.64 [R1+0x4820], R18 ;  /* 0x0048201201007387 */ /* 0x000fe80000100a00 */
[----:B------:R2:W-:Y:S02]  /*77620*/  STL.64 [R1+0x4818], R16 ;  /* 0x0048181001007387 */ /* 0x0005e40000100a00 */
[C---:B--2---:R-:W-:Y:S06]  /*77630*/  HMMA.16816.F32 R16, R40.reuse, R20, R8 ;  /* 0x000000142810723c */ /* 0x044fec0000001808 */
[----:B---3--:R-:W-:Y:S01]  /*77640*/  HMMA.16816.F32 R8, R40, R24, R36 ;  /* 0x000000182808723c */ /* 0x008fe20000001824 */
[----:B------:R-:W-:-:S15]  /*77650*/  STL.64 [R1+0x4810], R26 ;  /* 0x0048101a01007387 */ /* 0x000fde0000100a00 */
[----:B------:R-:W-:-:S01]  /*77660*/  NOP ;  /* 0x0000000000007918 */ /* 0x000fc20000000000 */
[----:B------:R-:W-:Y:S04]  /*77670*/  STL.64 [R1+0x670], R16 ;  /* 0x0006701001007387 */ /* 0x000fe80000100a00 */
[----:B------:R-:W-:Y:S04]  /*77680*/  STL.64 [R1+0x678], R18 ;  /* 0x0006781201007387 */ /* 0x000fe80000100a00 */
[----:B------:R-:W-:Y:S04]  /*77690*/  STL.64 [R1+0x650], R8 ;  /* 0x0006500801007387 */ /* 0x000fe80000100a00 */
[----:B------:R0:W-:Y:S02]  /*776a0*/  STL.64 [R1+0x658], R10 ;  /* 0x0006580a01007387 */ /* 0x0001e40000100a00 */
[----:B0-----:R-:W-:Y:S02]  /*776b0*/  HMMA.16816.F32 R8, R40, R28, R48 ;  /* 0x0000001c2808723c */ /* 0x001fe40000001830 */
[----:B------:R-:W-:-:S15]  /*776c0*/  STL.64 [R1+0x4808], R24 ;  /* 0x0048081801007387 */ /* 0x000fde0000100a00 */
[----:B------:R-:W-:-:S06]  /*776d0*/  NOP ;  /* 0x0000000000007918 */ /* 0x000fcc0000000000 */
        /* <DEDUP_REMOVED lines=36> */
[----:B------:R-:W-:Y:S01]  /*77920*/  HMMA.16816.F32 R52, R40, R32, R52 ;  /* 0x000000202834723c */ /* 0x000fe20000001834 */
[----:B---3--:R-:W-:Y:S04]  /*77930*/  STL.64 [R1+0x47b0], R38 ;  /* 0x0047b02601007387 */ /* 0x008fe80000100a00 */
[----:B--2---:R2:W-:Y:S04]  /*77940*/  STL.64 [R1+0x47a8], R36 ;  /* 0x0047a82401007387 */ /* 0x0045e80000100a00 */
[----:B--2---:R-:W2:Y:S04]  /*77950*/  LDL.LU R36, [R1+0x230] ;  /* 0x0002300001247983 */ /* 0x004ea80000300800 */
[----:B------:R-:W2:Y:S04]  /*77960*/  LDL.LU R37, [R1+0x234] ;  /* 0x0002340001257983 */ /* 0x000ea80000300800 */
[----:B------:R-:W3:Y:S04]  /*77970*/  LDL.LU R38, [R1+0x238] ;  /* 0x0002380001267983 */ /* 0x000ee80000300800 */
[----:B------:R-:W3:Y:S01]  /*77980*/  LDL.LU R39, [R1+0x23c] ;  /* 0x00023c0001277983 */ /* 0x000ee20000300800 */
[----:B0-----:R-:W-:Y:S01]  /*77990*/  LOP3.LUT R59, R59, 0x7, RZ, 0xc0, !PT ;  /* 0x000000073b3b7812 */ /* 0x001fe200078ec0ff */
[----:B-1----:R-:W-:-:S02]  /*779a0*/  IMAD.SHL.U32 R51, R58, 0x2, RZ ;  /* 0x000000023a337824 */ /* 0x002fc400078e00ff */
[----:B------:R-:W4:Y:S04]  /*779b0*/  LDL.LU R48, [R1+0x160] ;  /* 0x0001600001307983 */ /* 0x000f280000300800 */
[----:B------:R-:W4:Y:S01]  /*779c0*/  LDL.LU R49, [R1+0x164] ;  /* 0x0001640001317983 */ /* 0x000f220000300800 */
[----:B------:R-:W-:-:S03]  /*779d0*/  IMAD R59, R59, 0x210, RZ ;  /* 0x000002103b3b7824 */ /* 0x000fc600078e02ff */
[----:B------:R-:W4:Y:S02]  /*779e0*/  LDL.LU R50, [R1+0x168] ;  /* 0x0001680001327983 */ /* 0x000f240000300800 */
[----:B------:R-:W-:Y:S02]  /*779f0*/  LOP3.LUT R59, R59, 0x10, R51, 0x78, !PT ;  /* 0x000000103b3b7812 */ /* 0x000fe400078e7833 */
        /* <DEDUP_REMOVED lines=21> */
[----:B------:R-:W-:-:S03]  /*77b50*/  IMAD.SHL.U32 R58, R58, 0x100, RZ ;  /* 0x000001003a3a7824 */ /* 0x000fc600078e00ff */
[----:B---3--:R-:W-:Y:S04]  /*77b60*/  STL.64 [R1+0x47c0], R38 ;  /* 0x0047c02601007387 */ /* 0x008fe80000100a00 */
[----:B--2---:R0:W-:Y:S04]  /*77b70*/  STL.64 [R1+0x47b8], R36 ;  /* 0x0047b82401007387 */ /* 0x0041e80000100a00 */
[----:B0-----:R-:W2:Y:S04]  /*77b80*/  LDL.LU R36, [R1+0x240] ;  /* 0x0002400001247983 */ /* 0x001ea80000300800 */
[----:B------:R-:W2:Y:S04]  /*77b90*/  LDL.LU R37, [R1+0x244] ;  /* 0x0002440001257983 */ /* 0x000ea80000300800 */
[----:B------:R-:W3:Y:S04]  /*77ba0*/  LDL.LU R38, [R1+0x248] ;  /* 0x0002480001267983 */ /* 0x000ee80000300800 */
[----:B------:R-:W3:Y:S01]  /*77bb0*/  LDL.LU R39, [R1+0x24c] ;  /* 0x00024c0001277983 */ /* 0x000ee20000300800 */
[----:B------:R-:W-:-:S04]  /*77bc0*/  LOP3.LUT R59, R59, 0x1000, R58, 0xf8, !PT ;  /* 0x000010003b3b7812 */ /* 0x000fc800078ef83a */
[----:B------:R-:W-:-:S05]  /*77bd0*/  LOP3.LUT R59, R59, 0x40, RZ, 0x3c, !PT ;  /* 0x000000403b3b7812 */ /* 0x000fca00078e3cff */
        /* <DEDUP_REMOVED lines=8> */
[----:B------:R-:W-:Y:S04]  /*77c60*/  STL.64 [R1+0x4328], R54 ;  /* 0x0043283601007387 */ /* 0x000fe80000100a00 */
        /* <DEDUP_REMOVED lines=15> */
[C---:B------:R-:W-:Y:S06]  /*77d60*/  HMMA.16816.F32 R16, R44.reuse, R12, R16 ;  /* 0x0000000c2c10723c */ /* 0x040fec0000001810 */
        /* <DEDUP_REMOVED lines=10> */
[----:B0-----:R-:W4:Y:S04]  /*77e10*/  LDL.LU.64 R18, [R1+0x4820] ;  /* 0x0048200001127983 */ /* 0x001f280000300a00 */
[----:B------:R-:W3:Y:S01]  /*77e20*/  LDL.LU.64 R16, [R1+0x4818] ;  /* 0x0048180001107983 */ /* 0x000ee20000300a00 */
[C---:B------:R-:W-:Y:S06]  /*77e30*/  HMMA.16816.F32 R24, R44.reuse, R20, R24 ;  /* 0x000000142c18723c */ /* 0x040fec0000001818 */
        /* <DEDUP_REMOVED lines=88> */
[----:B------:R-:W2:Y:S04]  /*783c0*/  LDL.LU R51, [R1+0x9c] ;  /* 0x00009c0001337983 */ /* 0x000ea80000300800 */
[----:B----4-:R-:W-:Y:S04]  /*783d0*/  STL.64 [R1+0x4748], R34 ;  /* 0x0047482201007387 */ /* 0x010fe80000100a00 */
[----:B------:R0:W-:Y:S04]  /*783e0*/  STL.64 [R1+0x4740], R32 ;  /* 0x0047402001007387 */ /* 0x0001e80000100a00 */
[----:B0-----:R-:W3:Y:S04]  /*783f0*/  LDL.LU R32, [R1+0xa0] ;  /* 0x0000a00001207983 */ /* 0x001ee80000300800 */
[----:B------:R-:W3:Y:S04]  /*78400*/  LDL.LU R33, [R1+0xa4] ;  /* 0x0000a40001217983 */ /* 0x000ee80000300800 */
[----:B------:R-:W3:Y:S04]  /*78410*/  LDL.LU R34, [R1+0xa8] ;  /* 0x0000a80001227983 */ /* 0x000ee80000300800 */
[----:B------:R-:W3:Y:S02]  /*78420*/  LDL.LU R35, [R1+0xac] ;  /* 0x0000ac0001237983 */ /* 0x000ee40000300800 */
[----:B---3--:R-:W-:-:S15]  /*78430*/  HMMA.16816.F32 R32, R36, R4, R32 ;  /* 0x000000042420723c */ /* 0x008fde0000001820 */
[----:B------:R-:W-:-:S08]  /*78440*/  NOP ;  /* 0x0000000000007918 */ /* 0x000fd00000000000 */
[----:B------:R-:W-:Y:S04]  /*78450*/  STL.64 [R1+0x480], R32 ;  /* 0x0004802001007387 */ /* 0x000fe80000100a00 */
[----:B------:R2:W-:Y:S04]  /*78460*/  STL.64 [R1+0x488], R34 ;  /* 0x0004882201007387 */ /* 0x0005e80000100a00 */
[----:B------:R-:W-:Y:S04]  /*78470*/  STL.64 [R1+0x4728], R10 ;  /* 0x0047280a01007387 */ /* 0x000fe80000100a00 */
[----:B------:R0:W-:Y:S01]  /*78480*/  STL.64 [R1+0x4720], R8 ;  /* 0x0047200801007387 */ /* 0x0001e20000100a00 */
[C---:B--2---:R-:W-:Y:S06]  /*78490*/  HMMA.16816.F32 R32, R36.reuse, R8, R48 ;  /* 0x000000082420723c */ /* 0x044fec0000001830 */
[----:B0-----:R-:W-:Y:S01]  /*784a0*/  HMMA.16816.F32 R8, R36, R12, R44 ;  /* 0x0000000c2408723c */ /* 0x001fe2000000182c */
[----:B------:R-:W0:-:S15]  /*784b0*/  LDSM.16.MT88.4 R48, [R59+UR5+0xc100] ;  /* 0x00c100053b30783b */ /* 0x000e1e0008004200 */
[----:B------:R-:W-:-:S01]  /*784c0*/  NOP ;  /* 0x0000000000007918 */ /* 0x000fc20000000000 */
[----:B------:R-:W-:Y:S04]  /*784d0*/  STL.64 [R1+0x460], R32 ;  /* 0x0004602001007387 */ /* 0x000fe80000100a00 */
[----:B------:R-:W-:Y:S04]  /*784e0*/  STL.64 [R1+0x468], R34 ;  /* 0x0004682201007387 */ /* 0x000fe80000100a00 */
[----:B------:R-:W-:Y:S04]  /*784f0*/  STL.64 [R1+0x4718], R14 ;  /* 0x0047180e01007387 */ /* 0x000fe80000100a00 */
[----:B------:R-:W-:Y:S04]  /*78500*/  STL.64 [R1+0x4710], R12 ;  /* 0x0047100c01007387 */ /* 0x000fe80000100a00 */
[----:B------:R-:W-:Y:S04]  /*78510*/  STL.64 [R1+0x440], R8 ;  /* 0x0004400801007387 */ /* 0x000fe80000100a00 */
[----:B------:R1:W-:Y:S02]  /*78520*/  STL.64 [R1+0x448], R10 ;  /* 0x0004480a01007387 */ /* 0x0003e40000100a00 */
[----:B-1----:R-:W-:Y:S02]  /*78530*/  HMMA.16816.F32 R8, R36, R16, R40 ;  /* 0x000000102408723c */ /* 0x002fe40000001828 */
[----:B------:R-:W-:Y:S04]  /*78540*/  STL.64 [R1+0x4708], R18 ;  /* 0x0047081201007387 */ /* 0x000fe80000100a00 */
[----:B------:R-:W-:-:S15]  /*78550*/  STL.64 [R1+0x4700], R16 ;  /* 0x0047001001007387 */ /* 0x000fde0000100a00 */
[----:B------:R-:W-:-:S02]  /*78560*/  NOP ;  /* 0x0000000000007918 */ /* 0x000fc40000000000 */
[----:B------:R-:W-:Y:S04]  /*78570*/  STL.64 [R1+0x430], R8 ;  /* 0x0004300801007387 */ /* 0x000fe80000100a00 */
[----:B------:R1:W-:Y:S02]  /*78580*/  STL.64 [R1+0x438], R10 ;  /* 0x0004380a01007387 */ /* 0x0003e40000100a00 */
[C---:B-1----:R-:W-:Y:S02]  /*78590*/  HMMA.16816.F32 R8, R36.reuse, R20, R52 ;  /* 0x000000142408723c */ /* 0x042fe40000001834 */
[----:B0-----:R-:W-:Y:S04]  /*785a0*/  STL.64 [R1+0x4688], R50 ;  /* 0x0046883201007387 */ /* 0x001fe80000100a00 */
[----:B------:R-:W-:Y:S04]  /*785b0*/  STL.64 [R1+0x4680], R48 ;  /* 0x0046803001007387 */ /* 0x000fe80000100a00 */
[----:B------:R-:W-:Y:S04]  /*785c0*/  STL.64 [R1+0x46f8], R22 ;  /* 0x0046f81601007387 */ /* 0x000fe80000100a00 */
[----:B------:R0:W-:Y:S09]  /*785d0*/  STL.64 [R1+0x46f0], R20 ;  /* 0x0046f01401007387 */ /* 0x0001f20000100a00 */
        /* <DEDUP_REMOVED lines=22> */
[----:B-1----:R-:W3:Y:S04]  /*78740*/  LDL.LU R8, [R1+0x180] ;  /* 0x0001800001087983 */ /* 0x002ee80000300800 */
[----:B------:R-:W3:Y:S04]  /*78750*/  LDL.LU R9, [R1+0x184] ;  /* 0x0001840001097983 */ /* 0x000ee80000300800 */
[----:B--2---:R-:W2:Y:S04]  /*78760*/  LDL.LU R10, [R1+0x188] ;  /* 0x00018800010a7983 */ /* 0x004ea80000300800 */
        /* <DEDUP_REMOVED lines=9> */
[C---:B----4-:R-:W-:Y:S06]  /*78800*/  HMMA.16816.F32 R52, R36.reuse, R24, R52 ;  /* 0x000000182434723c */ /* 0x050fec0000001834 */
[----:B---3--:R-:W-:Y:S01]  /*78810*/  HMMA.16816.F32 R32, R36, R28, R32 ;  /* 0x0000001c2420723c */ /* 0x008fe20000001820 */
[----:B--2---:R-:W-:Y:S04]  /*78820*/  STL.64 [R1+0x46e8], R46 ;  /* 0x0046e82e01007387 */ /* 0x004fe80000100a00 */
[----:B------:R0:W-:Y:S04]  /*78830*/  STL.64 [R1+0x46e0], R44 ;  /* 0x0046e02c01007387 */ /* 0x0001e80000100a00 */
        /* <DEDUP_REMOVED lines=10> */
[----:B------:R0:W-:Y:S04]  /*788e0*/  STL.64 [R1+0x410], R52 ;  /* 0x0004103401007387 */ /* 0x0001e80000100a00 */
[----:B------:R1:W-:Y:S04]  /*788f0*/  STL.64 [R1+0x418], R54 ;  /* 0x0004183601007387 */ /* 0x0003e80000100a00 */
[----:B0-----:R-:W4:Y:S04]  /*78900*/  LDL.LU R52, [R1+0x500] ;  /* 0x0005000001347983 */ /* 0x001f280000300800 */
[----:B------:R-:W4:Y:S04]  /*78910*/  LDL.LU R53, [R1+0x504] ;  /* 0x0005040001357983 */ /* 0x000f280000300800 */
[----:B-1----:R-:W4:Y:S01]  /*78920*/  LDL.LU R54, [R1+0x508] ;  /* 0x0005080001367983 */ /* 0x002f220000300800 */
[----:B------:R-:W-:-:S03]  /*78930*/  IMAD.MOV.U32 R55, RZ, RZ, R61 ;  /* 0x000000ffff377224 */ /* 0x000fc600078e003d */
[----:B------:R-:W3:Y:S04]  /*78940*/  LDL.LU R61, [R1+0x4750] ;  /* 0x00475000013d7983 */ /* 0x000ee80000300800 */
        /* <DEDUP_REMOVED lines=9> */
[----:B------:R-:W-:Y:S01]  /*789e0*/  STL.64 [R1+0x3f8], R38 ;  /* 0x0003f82601007387 */ /* 0x000fe20000100a00 */
        /* <DEDUP_REMOVED lines=17> */
[----:B------:R-:W2:Y:S01]  /*78b00*/  LDL.LU.64 R16, [R1+0x4700] ;  /* 0x0047000001107983 */ /* 0x000ea20000300a00 */
[----:B------:R-:W0:Y:S01]  /*78b10*/  S2R R39, SR_TID.X ;  /* 0x0000000000277919 */ /* 0x000e220000002100 */
[----:B------:R-:W1:Y:S01]  /*78b20*/  S2R R38, SR_TID.X ;  /* 0x0000000000267919 */ /* 0x000e620000002100 */
[----:B--2---:R-:W-:-:S15]  /*78b30*/  HMMA.16816.F32 R20, R40, R16, R20 ;  /* 0x000000102814723c */ /* 0x004fde0000001814 */
[----:B------:R-:W-:-:S08]  /*78b40*/  NOP ;  /* 0x0000000000007918 */ /* 0x000fd00000000000 */
[----:B------:R-:W-:Y:S04]  /*78b50*/  STL.64 [R1+0x220], R20 ;  /* 0x0002201401007387 */ /* 0x000fe80000100a00 */
[----:B------:R2:W-:Y:S04]  /*78b60*/  STL.64 [R1+0x228], R22 ;  /* 0x0002281601007387 */ /* 0x0005e80000100a00 */
[----:B--2---:R-:W2:Y:S04]  /*78b70*/  LDL.LU.64 R22, [R1+0x46f8] ;  /* 0x0046f80001167983 */ /* 0x004ea80000300a00 */
        /* <DEDUP_REMOVED lines=25> */
[----:B------:R-:W2:Y:S01]  /*78d10*/  LDL.LU R22, [R1+0x4a8] ;  /* 0x0004a80001167983 */ /* 0x000ea20000300800 */
[----:B------:R-:W-:Y:S01]  /*78d20*/  IMAD.MOV.U32 R23, RZ, RZ, R61 ;  /* 0x000000ffff177224 */ /* 0x000fe200078e003d */
[----:B---3--:R-:W-:-:S15]  /*78d30*/  HMMA.16816.F32 R44, R40, R24, R44 ;  /* 0x00000018282c723c */ /* 0x008fde000000182c */
[----:B------:R-:W-:-:S08]  /*78d40*/  NOP ;  /* 0x0000000000007918 */ /* 0x000fd00000000000 */
[----:B------:R-:W-:Y:S04]  /*78d50*/  STL.64 [R1+0x200], R44 ;  /* 0x0002002c01007387 */ /* 0x000fe80000100a00 */
[----:B------:R0:W-:Y:S04]  /*78d60*/  STL.64 [R1+0x208], R46 ;  /* 0x0002082e01007387 */ /* 0x0001e80000100a00 */
[----:B0-----:R-:W3:Y:S04]  /*78d70*/  LDL.LU.64 R46, [R1+0x46d8] ;  /* 0x0046d800012e7983 */ /* 0x001ee80000300a00 */
[----:B------:R-:W3:Y:S01]  /*78d80*/  LDL.LU.64 R44, [R1+0x46d0] ;  /* 0x0046d000012c7983 */ /* 0x000ee20000300a00 */
[----:B--2---:R-:W-:Y:S03]  /*78d90*/  HMMA.16816.F32 R20, R40, R28, R20 ;  /* 0x0000001c2814723c */ /* 0x004fe60000001814 */
[----:B------:R-:W-:Y:S04]  /*78da0*/  STL.64 [R1+0x46b8], R26 ;  /* 0x0046b81a01007387 */ /* 0x000fe80000100a00 */
[----:B------:R-:W-:-:S15]  /*78db0*/  STL.64 [R1+0x46b0], R24 ;  /* 0x0046b01801007387 */ /* 0x000fde0000100a00 */
[----:B------:R-:W-:-:S01]  /*78dc0*/  NOP ;  /* 0x0000000000007918 */ /* 0x000fc20000000000 */
[----:B------:R-:W-:Y:S04]  /*78dd0*/  STL.64 [R1+0x1f0], R20 ;  /* 0x0001f01401007387 */ /* 0x000fe80000100a00 */
[----:B------:R4:W-:Y:S01]  /*78de0*/  STL [R1+0x1f8], R22 ;  /* 0x0001f81601007387 */ /* 0x0009e20000100800 */
[----:B------:R-:W-:Y:S02]  /*78df0*/  IMAD.MOV.U32 R61, RZ, RZ, R23 ;  /* 0x000000ffff3d7224 */ /* 0x000fe400078e0017 */
[----:B----4-:R-:W-:Y:S01]  /*78e00*/  HMMA.16816.F32 R20, R40, R32, R36 ;  /* 0x000000202814723c */ /* 0x010fe20000001824 */
[----:B------:R-:W-:Y:S04]  /*78e10*/  STL.64 [R1+0x46a8], R30 ;  /* 0x0046a81e01007387 */ /* 0x000fe80000100a00 */
[----:B------:R-:W-:Y:S04]  /*78e20*/  STL.64 [R1+0x46a0], R28 ;  /* 0x0046a01c01007387 */ /* 0x000fe80000100a00 */
[----:B------:R-:W-:Y:S04]  /*78e30*/  STL [R1+0x4280], R61 ;  /* 0x0042803d01007387 */ /* 0x000fe80000100800 */
[----:B------:R-:W-:Y:S04]  /*78e40*/  STL.64 [R1+0x4698], R34 ;  /* 0x0046982201007387 */ /* 0x000fe80000100a00 */
[----:B------:R-:W-:Y:S06]  /*78e50*/  STL.64 [R1+0x4690], R32 ;  /* 0x0046902001007387 */ /* 0x000fec0000100a00 */
[----:B------:R-:W-:Y:S04]  /*78e60*/  STL.64 [R1+0x120], R20 ;  /* 0x0001201401007387 */ /* 0x000fe80000100a00 */
[----:B------:R3:W-:Y:S02]  /*78e70*/  STL.64 [R1+0x128], R22 ;  /* 0x0001281601007387 */ /* 0x0007e40000100a00 */
[C---:B---3--:R-:W-:Y:S06]  /*78e80*/  HMMA.16816.F32 R20, R44.reuse, R4, R48 ;  /* 0x000000042c14723c */ /* 0x048fec0000001830 */
[----:B------:R-:W-:-:S15]  /*78e90*/  HMMA.16816.F32 R56, R44, R8, R56 ;  /* 0x000000082c38723c */ /* 0x000fde0000001838 */
[----:B------:R-:W-:-:S02]  /*78ea0*/  NOP ;  /* 0x0000000000007918 */ /* 0x000fc40000000000 */
[----:B------:R-:W-:Y:S04]  /*78eb0*/  STL.64 [R1+0x110], R20 ;  /* 0x0001101401007387 */ /* 0x000fe80000100a00 */
[----:B------:R-:W-:Y:S04]  /*78ec0*/  STL [R1+0x118], R22 ;  /* 0x0001181601007387 */ /* 0x000fe80000100800 */
[----:B------:R-:W-:Y:S04]  /*78ed0*/  STL.64 [R1+0x4678], R10 ;  /* 0x0046780a01007387 */ /* 0x000fe80000100a00 */
[----:B------:R0:W-:Y:S02]  /*78ee0*/  STL.64 [R1+0x4670], R8 ;  /* 0x0046700801007387 */ /* 0x0001e40000100a00 */
[----:B0-----:R-:W-:Y:S02]  /*78ef0*/  HMMA.16816.F32 R8, R44, R12, R52 ;  /* 0x0000000c2c08723c */ /* 0x001fe40000001834 */
[----:B------:R-:W-:Y:S04]  /*78f00*/  STL.64 [R1+0x41d0], R58 ;  /* 0x0041d03a01007387 */ /* 0x000fe80000100a00 */
[----:B------:R-:W-:Y:S04]  /*78f10*/  STL.64 [R1+0x41c8], R56 ;  /* 0x0041c83801007387 */ /* 0x000fe80000100a00 */
[----:B------:R-:W2:Y:S01]  /*78f20*/  LDL.LU R48, [R1+0x5b0] ;  /* 0x0005b00001307983 */ /* 0x000ea20000300800 */
[----:B------:R-:W-:-:S12]  /*78f30*/  IMAD.MOV.U32 R61, RZ, RZ, R23 ;  /* 0x000000ffff3d7224 */ /* 0x000fd800078e0017 */
        /* <DEDUP_REMOVED lines=115> */
[----:B------:R-:W3:Y:S04]  /*79670*/  LDL.LU.64 R12, [R1+0x4660] ;  /* 0x00466000010c7983 */ /* 0x000ee80000300a00 */
[----:B--2---:R-:W-:Y:S04]  /*79680*/  STL.64 [R1+0x4648], R10 ;  /* 0x0046480a01007387 */ /* 0x004fe80000100a00 */
[----:B------:R0:W-:Y:S04]  /*79690*/  STL.64 [R1+0x4640], R8 ;  /* 0x0046400801007387 */ /* 0x0001e80000100a00 */
[----:B0-----:R-:W2:Y:S04]  /*796a0*/  LDL.LU R8, [R1+0x6a0] ;  /* 0x0006a00001087983 */ /* 0x001ea80000300800 */
[----:B------:R-:W2:Y:S04]  /*796b0*/  LDL.LU R9, [R1+0x6a4] ;  /* 0x0006a40001097983 */ /* 0x000ea80000300800 */
[----:B------:R-:W2:Y:S04]  /*796c0*/  LDL.LU R10, [R1+0x6a8] ;  /* 0x0006a800010a7983 */ /* 0x000ea80000300800 */
[----:B------:R-:W2:Y:S01]  /*796d0*/  LDL.LU R11, [R1+0x6ac] ;  /* 0x0006ac00010b7983 */ /* 0x000ea20000300800 */
[C---:B---3--:R-:W-:Y:S06]  /*796e0*/  HMMA.16816.F32 R36, R48.reuse, R12, R36 ;  /* 0x0000000c3024723c */ /* 0x048fec0000001824 */
[----:B--2---:R-:W-:-:S15]  /*796f0*/  HMMA.16816.F32 R8, R48, R16, R8 ;  /* 0x000000103008723c */ /* 0x004fde0000001808 */
[----:B------:R-:W-:-:S02]  /*79700*/  NOP ;  /* 0x0000000000007918 */ /* 0x000fc40000000000 */
        /* <DEDUP_REMOVED lines=34> */
[----:B------:R-:W3:Y:S04]  /*79930*/  LDL.LU R52, [R1+0x9f0] ;  /* 0x0009f00001347983 */ /* 0x000ee80000300800 */
[----:B------:R-:W3:Y:S04]  /*79940*/  LDL.LU R53, [R1+0x9f4] ;  /* 0x0009f40001357983 */ /* 0x000ee80000300800 */
[----:B------:R-:W4:Y:S04]  /*79950*/  LDL.LU R54, [R1+0x9f8] ;  /* 0x0009f80001367983 */ /* 0x000f280000300800 */
[----:B------:R-:W4:Y:S04]  /*79960*/  LDL.LU R55, [R1+0x9fc] ;  /* 0x0009fc0001377983 */ /* 0x000f280000300800 */
[----:B----4-:R-:W-:Y:S04]  /*79970*/  STL.64 [R1+0x4548], R54 ;  /* 0x0045483601007387 */ /* 0x010fe80000100a00 */
[----:B---3--:R-:W-:Y:S04]  /*79980*/  STL.64 [R1+0x4540], R52 ;  /* 0x0045403401007387 */ /* 0x008fe80000100a00 */
        /* <DEDUP_REMOVED lines=16> */
[----:B----4-:R-:W-:Y:S04]  /*79a90*/  STL.64 [R1+0x4588], R58 ;  /* 0x0045883a01007387 */ /* 0x010fe80000100a00 */
[----:B---3--:R-:W-:Y:S04]  /*79aa0*/  STL.64 [R1+0x4580], R56 ;  /* 0x0045803801007387 */ /* 0x008fe80000100a00 */
[----:B-1----:R-:W3:Y:S04]  /*79ab0*/  LDL.LU R44, [R1+0x900] ;  /* 0x00090000012c7983 */ /* 0x002ee80000300800 */
        /* <DEDUP_REMOVED lines=47> */
[----:B------:R-:W0:Y:S01]  /*79db0*/  S2R R51, SR_TID.X ;  /* 0x0000000000337919 */ /* 0x000e220000002100 */
[----:B------:R-:W1:Y:S02]  /*79dc0*/  S2R R50, SR_TID.X ;  /* 0x0000000000327919 */ /* 0x000e640000002100 */
[----:B----4-:R-:W-:Y:S04]  /*79dd0*/  STL.64 [R1+0x45b8], R46 ;  /* 0x0045b82e01007387 */ /* 0x010fe80000100a00 */
[----:B---3--:R3:W-:Y:S04]  /*79de0*/  STL.64 [R1+0x45b0], R44 ;  /* 0x0045b02c01007387 */ /* 0x0087e80000100a00 */
[----:B---3--:R-:W3:Y:S04]  /*79df0*/  LDL.LU R44, [R1+0x880] ;  /* 0x00088000012c7983 */ /* 0x008ee80000300800 */
[----:B------:R-:W3:Y:S04]  /*79e00*/  LDL.LU R45, [R1+0x884] ;  /* 0x00088400012d7983 */ /* 0x000ee80000300800 */
[----:B------:R-:W4:Y:S04]  /*79e10*/  LDL.LU R46, [R1+0x888] ;  /* 0x00088800012e7983 */ /* 0x000f280000300800 */
[----:B------:R-:W4:Y:S01]  /*79e20*/  LDL.LU R47, [R1+0x88c] ;  /* 0x00088c00012f7983 */ /* 0x000f220000300800 */
        /* <DEDUP_REMOVED lines=8> */
[C---:B--2---:R-:W-:Y:S03]  /*79eb0*/  HMMA.16816.F32 R8, R36.reuse, R4, R8 ;  /* 0x000000042408723c */ /* 0x044fe60000001808 */
[----:B----4-:R-:W-:Y:S04]  /*79ec0*/  STL.64 [R1+0x45c8], R46 ;  /* 0x0045c82e01007387 */ /* 0x010fe80000100a00 */
[----:B---3--:R1:W-:Y:S04]  /*79ed0*/  STL.64 [R1+0x45c0], R44 ;  /* 0x0045c02c01007387 */ /* 0x0083e80000100a00 */
        /* <DEDUP_REMOVED lines=108> */
[----:B0-----:R-:W4:Y:S04]  /*7a5a0*/  LDL.LU.64 R58, [R1+0x4588] ;  /* 0x00458800013a7983 */ /* 0x001f280000300a00 */
[----:B------:R-:W4:Y:S01]  /*7a5b0*/  LDL.LU.64 R56, [R1+0x4580] ;  /* 0x0045800001387983 */ /* 0x000f220000300a00 */
[----:B--2---:R-:W-:-:S15]  /*7a5c0*/  HMMA.16816.F32 R44, R40, R24, R44 ;  /* 0x00000018282c723c */ /* 0x004fde000000182c */
[----:B------:R-:W-:-:S08]  /*7a5d0*/  NOP ;  /* 0x0000000000007918 */ /* 0x000fd00000000000 */
[----:B------:R-:W-:Y:S04]  /*7a5e0*/  STL.64 [R1+0x2b0], R44 ;  /* 0x0002b02c01007387 */ /* 0x000fe80000100a00 */
        /* <DEDUP_REMOVED lines=8> */
[----:B------:R-:W4:Y:S01]  /*7a670*/  LDL.LU.64 R56, [R1+0x4560] ;  /* 0x0045600001387983 */ /* 0x000f220000300a00 */
[----:B--2---:R-:W-:Y:S03]  /*7a680*/  HMMA.16816.F32 R40, R40, R32, R44 ;  /* 0x000000202828723c */ /* 0x004fe6000000182c */
[----:B------:R-:W2:Y:S04]  /*7a690*/  LDL.LU.64 R46, [R1+0x4558] ;  /* 0x00455800012e7983 */ /* 0x000ea80000300a00 */
[----:B------:R-:W2:-:S15]  /*7a6a0*/  LDL.LU.64 R44, [R1+0x4550] ;  /* 0x00455000012c7983 */ /* 0x000e9e0000300a00 */
[----:B------:R-:W-:-:S01]  /*7a6b0*/  NOP ;  /* 0x0000000000007918 */ /* 0x000fc20000000000 */
        /* <DEDUP_REMOVED lines=10> */
[----:B0-----:R-:W2:Y:S04]  /*7a760*/  LDL.LU.64 R54, [R1+0x4548] ;  /* 0x0045480001367983 */ /* 0x001ea80000300a00 */
[----:B------:R-:W2:Y:S01]  /*7a770*/  LDL.LU.64 R52, [R1+0x4540] ;  /* 0x0045400001347983 */ /* 0x000ea20000300a00 */
[C---:B---3--:R-:W-:Y:S06]  /*7a780*/  HMMA.16816.F32 R40, R44.reuse, R8, R40 ;  /* 0x000000082c28723c */ /* 0x048fec0000001828 */
[----:B------:R-:W-:Y:S01]  /*7a790*/  HMMA.16816.F32 R36, R44, R12, R36 ;  /* 0x0000000c2c24723c */ /* 0x000fe20000001824 */
[----:B------:R-:W-:-:S15]  /*7a7a0*/  STL.64 [R1+0x4520], R14 ;  /* 0x0045200e01007387 */ /* 0x000fde0000100a00 */
[----:B------:R-:W-:-:S01]  /*7a7b0*/  NOP ;  /* 0x0000000000007918 */ /* 0x000fc20000000000 */
[----:B------:R-:W-:Y:S04]  /*7a7c0*/  STL.64 [R1+0x180], R40 ;  /* 0x0001802801007387 */ /* 0x000fe80000100a00 */
[----:B------:R-:W-:Y:S04]  /*7a7d0*/  STL.64 [R1+0x188], R42 ;  /* 0x0001882a01007387 */ /* 0x000fe80000100a00 */
[----:B------:R0:W-:Y:S04]  /*7a7e0*/  STL.64 [R1+0x4518], R12 ;  /* 0x0045180c01007387 */ /* 0x0001e80000100a00 */
[----:B------:R-:W1:Y:S01]  /*7a7f0*/  LDSM.16.MT88.4 R40, [R3+UR5+0xe000] ;  /* 0x00e000050328783b */ /* 0x000e620008004200 */
[C---:B0-----:R-:W-:Y:S03]  /*7a800*/  HMMA.16816.F32 R12, R44.reuse, R16, R48 ;  /* 0x000000102c0c723c */ /* 0x041fe60000001830 */
[----:B------:R-:W-:Y:S04]  /*7a810*/  STL.64 [R1+0x170], R36 ;  /* 0x0001702401007387 */ /* 0x000fe80000100a00 */
[----:B------:R-:W-:Y:S04]  /*7a820*/  STL.64 [R1+0x178], R38 ;  /* 0x0001782601007387 */ /* 0x000fe80000100a00 */
[----:B------:R-:W-:Y:S04]  /*7a830*/  STL.64 [R1+0x4510], R18 ;  /* 0x0045101201007387 */ /* 0x000fe80000100a00 */
[----:B------:R-:W-:Y:S08]  /*7a840*/  STL.64 [R1+0x4508], R16 ;  /* 0x0045081001007387 */ /* 0x000ff00000100a00 */
[----:B------:R-:W-:Y:S04]  /*7a850*/  STL.64 [R1+0x160], R12 ;  /* 0x0001600c01007387 */ /* 0x000fe80000100a00 */
[----:B------:R4:W-:Y:S02]  /*7a860*/  STL.64 [R1+0x168], R14 ;  /* 0x0001680e01007387 */ /* 0x0009e40000100a00 */
[----:B----4-:R-:W-:Y:S02]  /*7a870*/  HMMA.16816.F32 R12, R44, R20, R56 ;  /* 0x000000142c0c723c */ /* 0x010fe40000001838 */
[----:B------:R-:W-:Y:S04]  /*7a880*/  STL.64 [R1+0x4500], R22 ;  /* 0x0045001601007387 */ /* 0x000fe80000100a00 */
[----:B------:R-:W-:-:S15]  /*7a890*/  STL.64 [R1+0x44f8], R20 ;  /* 0x0044f81401007387 */ /* 0x000fde0000100a00 */
[----:B------:R-:W-:-:S02]  /*7a8a0*/  NOP ;  /* 0x0000000000007918 */ /* 0x000fc40000000000 */
[----:B------:R-:W-:Y:S04]  /*7a8b0*/  STL.64 [R1+0x150], R12 ;  /* 0x0001500c01007387 */ /* 0x000fe80000100a00 */
[----:B------:R2:W-:Y:S04]  /*7a8c0*/  STL.64 [R1+0x158], R14 ;  /* 0x0001580e01007387 */ /* 0x0005e80000100a00 */
[----:B------:R-:W3:Y:S01]  /*7a8d0*/  LDL.LU R36, [R1+0xb60] ;  /* 0x000b600001247983 */ /* 0x000ee20000300800 */
[----:B--2---:R-:W-:-:S15]  /*7a8e0*/  HMMA.16816.F32 R12, R44, R24, R52 ;  /* 0x000000182c0c723c */ /* 0x004fde0000001834 */
[----:B------:R-:W-:-:S08]  /*7a8f0*/  NOP ;  /* 0x0000000000007918 */ /* 0x000fd00000000000 */
[----:B------:R-:W-:Y:S04]  /*7a900*/  STL.64 [R1+0x140], R12 ;  /* 0x0001400c01007387 */ /* 0x000fe80000100a00 */
[----:B------:R-:W-:Y:S04]  /*7a910*/  STL.64 [R1+0x148], R14 ;  /* 0x0001480e01007387 */ /* 0x000fe80000100a00 */
[----:B------:R-:W3:Y:S04]  /*7a920*/  LDL.LU R37, [R1+0xb64] ;  /* 0x000b640001257983 */ /* 0x000ee80000300800 */
        /* <DEDUP_REMOVED lines=12> */
[----:B0-----:R-:W2:Y:S04]  /*7a9f0*/  LDL.LU R36, [R1+0xb70] ;  /* 0x000b700001247983 */ /* 0x001ea80000300800 */
[----:B------:R-:W2:Y:S04]  /*7aa00*/  LDL.LU R37, [R1+0xb74] ;  /* 0x000b740001257983 */ /* 0x000ea80000300800 */
        /* <DEDUP_REMOVED lines=18> */
[C---:B----4-:R-:W-:Y:S03]  /*7ab30*/  HMMA.16816.F32 R48, R44.reuse, R28, R48 ;  /* 0x0000001c2c30723c */ /* 0x050fe60000001830 */
[----:B---3--:R-:W-:Y:S04]  /*7ab40*/  STL.64 [R1+0x44e0], R38 ;  /* 0x0044e02601007387 */ /* 0x008fe80000100a00 */
[----:B--2---:R0:W-:Y:S04]  /*7ab50*/  STL.64 [R1+0x44d8], R36 ;  /* 0x0044d82401007387 */ /* 0x0041e80000100a00 */
[----:B0-----:R-:W2:Y:S04]  /*7ab60*/  LDL.LU R36, [R1+0xb80] ;  /* 0x000b800001247983 */ /* 0x001ea80000300800 */
[----:B------:R-:W2:Y:S04]  /*7ab70*/  LDL.LU R37, [R1+0xb84] ;  /* 0x000b840001257983 */ /* 0x000ea80000300800 */
[----:B------:R-:W2:Y:S04]  /*7ab80*/  LDL.LU R38, [R1+0xb88] ;  /* 0x000b880001267983 */ /* 0x000ea80000300800 */
[----:B------:R-:W2:Y:S04]  /*7ab90*/  LDL.LU R39, [R1+0xb8c] ;  /* 0x000b8c0001277983 */ /* 0x000ea80000300800 */
[----:B-1----:R-:W-:Y:S04]  /*7aba0*/  STL.64 [R1+0x4470], R42 ;  /* 0x0044702a01007387 */ /* 0x002fe80000100a00 */
        /* <DEDUP_REMOVED lines=9> */
[----:B---3--:R-:W-:Y:S06]  /*7ac40*/  HMMA.16816.F32 R44, R44, R32, R40 ;  /* 0x000000202c2c723c */ /* 0x008fec0000001828 */
[----:B----4-:R-:W-:Y:S01]  /*7ac50*/  HMMA.16816.F32 R40, R48, R4, R56 ;  /* 0x000000043028723c */ /* 0x010fe20000001838 */
[----:B------:R-:W3:-:S15]  /*7ac60*/  LDL.LU R56, [R1+0xae0] ;  /* 0x000ae00001387983 */ /* 0x000ede0000300800 */
[----:B------:R-:W-:-:S01]  /*7ac70*/  NOP ;  /* 0x0000000000007918 */ /* 0x000fc20000000000 */
[----:B------:R-:W-:Y:S04]  /*7ac80*/  STL.64 [R1+0x100], R44 ;  /* 0x0001002c01007387 */ /* 0x000fe80000100a00 */
[----:B------:R-:W-:Y:S04]  /*7ac90*/  STL.64 [R1+0x108], R46 ;  /* 0x0001082e01007387 */ /* 0x000fe80000100a00 */
[----:B------:R-:W0:Y:S01]  /*7aca0*/  LDSM.16.MT88.4 R44, [R3+UR5+0xe080] ;  /* 0x00e08005032c783b */ /* 0x000e220008004200 */
[----:B------:R-:W-:Y:S03]  /*7acb0*/  HMMA.16816.F32 R12, R48, R8, R12 ;  /* 0x00000008300c723c */ /* 0x000fe6000000180c */
[----:B------:R1:W-:Y:S04]  /*7acc0*/  STL.64 [R1+0xf0], R40 ;  /* 0x0000f02801007387 */ /* 0x0003e80000100a00 */
[----:B------:R4:W-:Y:S04]  /*7acd0*/  STL.64 [R1+0xf8], R42 ;  /* 0x0000f82a01007387 */ /* 0x0009e80000100a00 */
[----:B------:R-:W3:Y:S04]  /*7ace0*/  LDL.LU R57, [R1+0xae4] ;  /* 0x000ae40001397983 */ /* 0x000ee80000300800 */
[----:B------:R-:W3:Y:S04]  /*7acf0*/  LDL.LU R58, [R1+0xae8] ;  /* 0x000ae800013a7983 */ /* 0x000ee80000300800 */
[----:B------:R-:W3:Y:S04]  /*7ad00*/  LDL.LU R59, [R1+0xaec] ;  /* 0x000aec00013b7983 */ /* 0x000ee80000300800 */
[----:B-1----:R-:W3:Y:S04]  /*7ad10*/  LDL.LU R40, [R1+0xaf0] ;  /* 0x000af00001287983 */ /* 0x002ee80000300800 */
[----:B------:R-:W3:Y:S04]  /*7ad20*/  LDL.LU R41, [R1+0xaf4] ;  /* 0x000af40001297983 */ /* 0x000ee80000300800 */
[----:B----4-:R-:W4:Y:S01]  /*7ad30*/  LDL.LU R42, [R1+0xaf8] ;  /* 0x000af800012a7983 */ /* 0x010f220000300800 */
[----:B------:R-:W-:-:S03]  /*7ad40*/  IMAD.MOV.U32 R43, RZ, RZ, R2 ;  /* 0x000000ffff2b7224 */ /* 0x000fc600078e0002 */
        /* <DEDUP_REMOVED lines=26> */
[----:B------:R2:W-:Y:S04]  /*7aef0*/  STL.64 [R1+0xb0], R52 ;  /* 0x0000b03401007387 */ /* 0x0005e80000100a00 */
[----:B------:R0:W-:Y:S01]  /*7af00*/  STL.64 [R1+0xb8], R54 ;  /* 0x0000b83601007387 */ /* 0x0001e20000100a00 */
[----:B--2---:R-:W-:Y:S02]  /*7af10*/  IMAD.MOV.U32 R52, RZ, RZ, R18 ;  /* 0x000000ffff347224 */ /* 0x004fe400078e0012 */
[----:B------:R-:W-:Y:S01]  /*7af20*/  IMAD.MOV.U32 R53, RZ, RZ, R26 ;  /* 0x000000ffff357224 */ /* 0x000fe200078e001a */
[----:B------:R-:W2:Y:S04]  /*7af30*/  LDL.LU R18, [R1+0x44f4] ;  /* 0x0044f40001127983 */ /* 0x000ea80000300800 */
[----:B------:R-:W4:Y:S01]  /*7af40*/  LDL.LU R26, [R1+0x44f0] ;  /* 0x0044f000011a7983 */ /* 0x000f220000300800 */
[----:B0-----:R-:W-:-:S02]  /*7af50*/  IMAD.MOV.U32 R54, RZ, RZ, R34 ;  /* 0x000000ffff367224 */ /* 0x001fc400078e0022 */
[----:B------:R-:W-:Y:S01]  /*7af60*/  IMAD.MOV.U32 R55, RZ, RZ, R35 ;  /* 0x000000ffff377224 */ /* 0x000fe200078e0023 */
[----:B------:R-:W3:Y:S04]  /*7af70*/  LDL.LU R34, [R1+0x44ec] ;  /* 0x0044ec0001227983 */ /* 0x000ee80000300800 */
[----:B------:R-:W3:Y:S04]  /*7af80*/  LDL.LU R35, [R1+0x44e8] ;  /* 0x0044e80001237983 */ /* 0x000ee80000300800 */
        /* <DEDUP_REMOVED lines=14> */
[----:B------:R0:W-:Y:S04]  /*7b070*/  STL.64 [R1+0x80], R48 ;  /* 0x0000803001007387 */ /* 0x0001e80000100a00 */
[----:B------:R1:W-:Y:S04]  /*7b080*/  STL.64 [R1+0x88], R50 ;  /* 0x0000883201007387 */ /* 0x0003e80000100a00 */
[----:B0-----:R-:W2:Y:S04]  /*7b090*/  LDL.LU R48, [R1+0xb30] ;  /* 0x000b300001307983 */ /* 0x001ea80000300800 */
[----:B------:R-:W2:Y:S04]  /*7b0a0*/  LDL.LU R49, [R1+0xb34] ;  /* 0x000b340001317983 */ /* 0x000ea80000300800 */
[----:B-1----:R-:W2:Y:S04]  /*7b0b0*/  LDL.LU R50, [R1+0xb38] ;  /* 0x000b380001327983 */ /* 0x002ea80000300800 */
[----:B------:R-:W2:Y:S04]  /*7b0c0*/  LDL.LU R51, [R1+0xb3c] ;  /* 0x000b3c0001337983 */ /* 0x000ea80000300800 */
[----:B---3--:R-:W-:Y:S04]  /*7b0d0*/  STL.64 [R1+0x4480], R34 ;  /* 0x0044802201007387 */ /* 0x008fe80000100a00 */
[----:B------:R4:W-:Y:S02]  /*7b0e0*/  STL.64 [R1+0x4478], R32 ;  /* 0x0044782001007387 */ /* 0x0009e40000100a00 */
[----:B----4-:R-:W-:-:S02]  /*7b0f0*/  IMAD.MOV.U32 R32, RZ, RZ, R26 ;  /* 0x000000ffff207224 */ /* 0x010fc400078e001a */
[----:B------:R-:W-:Y:S01]  /*7b100*/  IMAD.MOV.U32 R33, RZ, RZ, R18 ;  /* 0x000000ffff217224 */ /* 0x000fe200078e0012 */
[----:B------:R-:W3:Y:S04]  /*7b110*/  LDL.LU R26, [R1+0x44b0] ;  /* 0x0044b000011a7983 */ /* 0x000ee80000300800 */
[----:B------:R-:W4:Y:S01]  /*7b120*/  LDL.LU R18, [R1+0x44ac] ;  /* 0x0044ac0001127983 */ /* 0x000f220000300800 */
[----:B------:R-:W-:-:S03]  /*7b130*/  IMAD.MOV.U32 R34, RZ, RZ, R19 ;  /* 0x000000ffff227224 */ /* 0x000fc600078e0013 */
[----:B------:R-:W4:Y:S01]  /*7b140*/  LDL.LU R19, [R1+0x44a8] ;  /* 0x0044a80001137983 */ /* 0x000f220000300800 */
[----:B------:R-:W-:Y:S01]  /*7b150*/  IMAD.MOV.U32 R35, RZ, RZ, R2 ;  /* 0x000000ffff237224 */ /* 0x000fe200078e0002 */
[----:B--2---:R-:W-:-:S15]  /*7b160*/  HMMA.16816.F32 R48, R36, R4, R48 ;  /* 0x000000042430723c */ /* 0x004fde0000001830 */
[----:B------:R-:W-:-:S08]  /*7b170*/  NOP ;  /* 0x0000000000007918 */ /* 0x000fd00000000000 */
[----:B------:R-:W-:Y:S04]  /*7b180*/  STL.64 [R1+0x70], R48 ;  /* 0x0000703001007387 */ /* 0x000fe80000100a00 */
[----:B------:R-:W-:Y:S04]  /*7b190*/  STL.64 [R1+0x78], R50 ;  /* 0x0000783201007387 */ /* 0x000fe80000100a00 */
[----:B------:R-:W0:Y:S04]  /*7b1a0*/  LDSM.16.MT88.4 R48, [R3+UR5+0xe100] ;  /* 0x00e100050330783b */ /* 0x000e280008004200 */
[----:B0-----:R-:W-:Y:S04]  /*7b1b0*/  STL.64 [R1+0x43d8], R50 ;  /* 0x0043d83201007387 */ /* 0x001fe80000100a00 */
[----:B------:R0:W-:Y:S02]  /*7b1c0*/  STL.64 [R1+0x43d0], R48 ;  /* 0x0043d03001007387 */ /* 0x0001e40000100a00 */
[C---:B0-----:R-:W-:Y:S06]  /*7b1d0*/  HMMA.16816.F32 R48, R36.reuse, R8, R32 ;  /* 0x000000082430723c */ /* 0x041fec0000001820 */
[----:B------:R-:W-:-:S15]  /*7b1e0*/  HMMA.16816.F32 R32, R36, R12, R44 ;  /* 0x0000000c2420723c */ /* 0x000fde000000182c */
[----:B------:R-:W-:-:S09]  /*7b1f0*/  NOP ;  /* 0x0000000000007918 */ /* 0x000fd20000000000 */
[----:B------:R-:W-:Y:S02]  /*7b200*/  IMAD.MOV.U32 R4, RZ, RZ, R32 ;  /* 0x000000ffff047224 */ /* 0x000fe400078e0020 */
[----:B------:R-:W-:Y:S02]  /*7b210*/  IMAD.MOV.U32 R5, RZ, RZ, R33 ;  /* 0x000000ffff057224 */ /* 0x000fe400078e0021 */
[----:B------:R-:W-:Y:S02]  /*7b220*/  IMAD.MOV.U32 R3, RZ, RZ, R34 ;  /* 0x000000ffff037224 */ /* 0x000fe400078e0022 */
[----:B------:R-:W-:Y:S02]  /*7b230*/  IMAD.MOV.U32 R2, RZ, RZ, R35 ;  /* 0x000000ffff027224 */ /* 0x000fe400078e0023 */
[C---:B------:R-:W-:Y:S01]  /*7b240*/  HMMA.16816.F32 R32, R36.reuse, R20, R56 ;  /* 0x000000142420723c */ /* 0x040fe20000001838 */
[----:B------:R-:W-:Y:S04]  /*7b250*/  STL.64 [R1+0x60], R48 ;  /* 0x0000603001007387 */ /* 0x000fe80000100a00 */
[----:B------:R-:W-:Y:S04]  /*7b260*/  STL.64 [R1+0x68], R50 ;  /* 0x0000683201007387 */ /* 0x000fe80000100a00 */
[----:B------:R0:W-:Y:S04]  /*7b270*/  STL [R1+0x4024], R2 ;  /* 0x0040240201007387 */ /* 0x0001e80000100800 */
[----:B------:R1:W-:Y:S04]  /*7b280*/  STL [R1+0x4020], R3 ;  /* 0x0040200301007387 */ /* 0x0003e80000100800 */
[----:B------:R2:W-:Y:S04]  /*7b290*/  STL [R1+0x401c], R5 ;  /* 0x00401c0501007387 */ /* 0x0005e80000100800 */
[----:B------:R3:W-:Y:S01]  /*7b2a0*/  STL [R1+0x4018], R4 ;  /* 0x0040180401007387 */ /* 0x0007e20000100800 */
[----:B------:R-:W-:Y:S02]  /*7b2b0*/  HMMA.16816.F32 R40, R36, R16, R40 ;  /* 0x000000102428723c */ /* 0x000fe40000001828 */
[----:B0-----:R-:W-:-:S02]  /*7b2c0*/  IMAD.MOV.U32 R2, RZ, RZ, R32 ;  /* 0x000000ffff027224 */ /* 0x001fc400078e0020 */
[----:B-1----:R-:W-:Y:S02]  /*7b2d0*/  IMAD.MOV.U32 R3, RZ, RZ, R33 ;  /* 0x000000ffff037224 */ /* 0x002fe400078e0021 */
[----:B--2---:R-:W-:Y:S02]  /*7b2e0*/  IMAD.MOV.U32 R5, RZ, RZ, R34 ;  /* 0x000000ffff057224 */ /* 0x004fe400078e0022 */
[----:B---3--:R-:W-:Y:S02]  /*7b2f0*/  IMAD.MOV.U32 R4, RZ, RZ, R35 ;  /* 0x000000ffff047224 */ /* 0x008fe400078e0023 */
[----:B------:R-:W-:-:S13]  /*7b300*/  HMMA.16816.F32 R32, R36, R24, R52 ;  /* 0x000000182420723c */ /* 0x000fda0000001834 */
[----:B------:R0:W-:Y:S04]  /*7b310*/  STL.64 [R1+0x40], R40 ;  /* 0x0000402801007387 */ /* 0x0001e80000100a00 */
[----:B------:R1:W-:Y:S04]  /*7b320*/  STL.64 [R1+0x48], R42 ;  /* 0x0000482a01007387 */ /* 0x0003e80000100a00 */
[----:B------:R2:W-:Y:S04]  /*7b330*/  STL.64 [R1+0x4438], R22 ;  /* 0x0044381601007387 */ /* 0x0005e80000100a00 */
[----:B------:R-:W-:Y:S04]  /*7b340*/  STL [R1+0x40a4], R4 ;  /* 0x0040a40401007387 */ /* 0x000fe80000100800 */
[----:B------:R-:W-:Y:S04]  /*7b350*/  STL [R1+0x40a0], R5 ;  /* 0x0040a00501007387 */ /* 0x000fe80000100800 */
[----:B------:R-:W-:Y:S04]  /*7b360*/  STL [R1+0x409c], R3 ;  /* 0x00409c0301007387 */ /* 0x000fe80000100800 */
[----:B------:R-:W-:Y:S04]  /*7b370*/  STL [R1+0x4098], R2 ;  /* 0x0040980201007387 */ /* 0x000fe80000100800 */
[----:B----4-:R-:W-:Y:S01]  /*7b380*/  STL.64 [R1+0x4450], R18 ;  /* 0x0044501201007387 */ /* 0x010fe20000100a00 */
[----:B------:R-:W-:-:S02]  /*7b390*/  IMAD.MOV.U32 R17, RZ, RZ, R32 ;  /* 0x000000ffff117224 */ /* 0x000fc400078e0020 */
[----:B------:R-:W-:-:S05]  /*7b3a0*/  IMAD.MOV.U32 R16, RZ, RZ, R33 ;  /* 0x000000ffff107224 */ /* 0x000fca00078e0021 */
[----:B------:R3:W-:Y:S04]  /*7b3b0*/  STL.64 [R1+0x4448], R16 ;  /* 0x0044481001007387 */ /* 0x0007e80000100a00 */
[----:B------:R4:W-:Y:S04]  /*7b3c0*/  STL.64 [R1+0x4440], R26 ;  /* 0x0044401a01007387 */ /* 0x0009e80000100a00 */
[----:B------:R-:W4:Y:S04]  /*7b3d0*/  LDL.LU R52, [R1+0xa40] ;  /* 0x000a400001347983 */ /* 0x000f280000300800 */
[----:B------:R-:W4:Y:S04]  /*7b3e0*/  LDL.LU R53, [R1+0xa44] ;  /* 0x000a440001357983 */ /* 0x000f280000300800 */
[----:B------:R-:W4:Y:S04]  /*7b3f0*/  LDL.LU R54, [R1+0xa48] ;  /* 0x000a480001367983 */ /* 0x000f280000300800 */
[----:B------:R-:W4:Y:S04]  /*7b400*/  LDL.LU R55, [R1+0xa4c] ;  /* 0x000a4c0001377983 */ /* 0x000f280000300800 */
[----:B------:R-:W4:Y:S01]  /*7b410*/  LDL.LU R32, [R1+0xad0] ;  /* 0x000ad00001207983 */ /* 0x000f220000300800 */
[----:B------:R-:W-:-:S03]  /*7b420*/  IMAD.MOV.U32 R9, RZ, RZ, R34 ;  /* 0x000000ffff097224 */ /* 0x000fc600078e0022 */
[----:B------:R-:W4:Y:S01]  /*7b430*/  LDL.LU R33, [R1+0xad4] ;  /* 0x000ad40001217983 */ /* 0x000f220000300800 */
[----:B------:R-:W-:-:S03]  /*7b440*/  IMAD.MOV.U32 R8, RZ, RZ, R35 ;  /* 0x000000ffff087224 */ /* 0x000fc600078e0023 */
[----:B------:R-:W4:Y:S04]  /*7b450*/  LDL.LU R34, [R1+0xad8] ;  /* 0x000ad80001227983 */ /* 0x000f280000300800 */
[----:B------:R-:W4:Y:S04]  /*7b460*/  LDL.LU R35, [R1+0xadc] ;  /* 0x000adc0001237983 */ /* 0x000f280000300800 */
[----:B0-----:R-:W4:Y:S04]  /*7b470*/  LDL.LU R40, [R1] ;  /* 0x0000000001287983 */ /* 0x001f280000300800 */
[----:B------:R-:W4:Y:S04]  /*7b480*/  LDL.LU R41, [R1+0x4] ;  /* 0x0000040001297983 */ /* 0x000f280000300800 */
[----:B-1----:R-:W4:Y:S04]  /*7b490*/  LDL.LU R42, [R1+0x8] ;  /* 0x00000800012a7983 */ /* 0x002f280000300800 */
[----:B------:R-:W4:Y:S04]  /*7b4a0*/  LDL.LU R43, [R1+0xc] ;  /* 0x00000c00012b7983 */ /* 0x000f280000300800 */
[----:B------:R-:W4:Y:S04]  /*7b4b0*/  LDL.LU R20, [R1+0xaa0] ;  /* 0x000aa00001147983 */ /* 0x000f280000300800 */
[----:B------:R-:W4:Y:S04]  /*7b4c0*/  LDL.LU R21, [R1+0xaa4] ;  /* 0x000aa40001157983 */ /* 0x000f280000300800 */
[----:B--2---:R-:W2:Y:S04]  /*7b4d0*/  LDL.LU R22, [R1+0xaa8] ;  /* 0x000aa80001167983 */ /* 0x004ea80000300800 */
[----:B------:R-:W2:Y:S04]  /*7b4e0*/  LDL.LU R23, [R1+0xaac] ;  /* 0x000aac0001177983 */ /* 0x000ea80000300800 */
[----:B---3--:R-:W3:Y:S04]  /*7b4f0*/  LDL.LU R16, [R1+0xac0] ;  /* 0x000ac00001107983 */ /* 0x008ee80000300800 */
[----:B------:R-:W3:Y:S04]  /*7b500*/  LDL.LU R17, [R1+0xac4] ;  /* 0x000ac40001117983 */ /* 0x000ee80000300800 */
[----:B------:R-:W3:Y:S04]  /*7b510*/  LDL.LU R18, [R1+0xac8] ;  /* 0x000ac80001127983 */ /* 0x000ee80000300800 */
[----:B------:R-:W3:Y:S04]  /*7b520*/  LDL.LU R19, [R1+0xacc] ;  /* 0x000acc0001137983 */ /* 0x000ee80000300800 */
[----:B------:R-:W2:Y:S04]  /*7b530*/  LDL.LU R24, [R1+0xab0] ;  /* 0x000ab00001187983 */ /* 0x000ea80000300800 */
[----:B------:R-:W2:Y:S04]  /*7b540*/  LDL.LU R25, [R1+0xab4] ;  /* 0x000ab40001197983 */ /* 0x000ea80000300800 */
[----:B----4-:R-:W2:Y:S04]  /*7b550*/  LDL.LU R26, [R1+0xab8] ;  /* 0x000ab800011a7983 */ /* 0x010ea80000300800 */
[----:B------:R-:W2:Y:S01]  /*7b560*/  LDL.LU R27, [R1+0xabc] ;  /* 0x000abc00011b7983 */ /* 0x000ea20000300800 */
[----:B------:R-:W-:-:S02]  /*7b570*/  IMAD.MOV.U32 R48, RZ, RZ, R14 ;  /* 0x000000ffff307224 */ /* 0x000fc400078e000e */
[----:B------:R-:W-:Y:S01]  /*7b580*/  IMAD.MOV.U32 R49, RZ, RZ, R30 ;  /* 0x000000ffff317224 */ /* 0x000fe200078e001e */
[----:B------:R-:W4:Y:S04]  /*7b590*/  LDL.LU R14, [R1+0x44a4] ;  /* 0x0044a400010e7983 */ /* 0x000f280000300800 */
[----:B------:R-:W3:Y:S01]  /*7b5a0*/  LDL.LU R30, [R1+0x44a0] ;  /* 0x0044a000011e7983 */ /* 0x000ee20000300800 */
[----:B------:R-:W-:Y:S02]  /*7b5b0*/  IMAD.MOV.U32 R50, RZ, RZ, R11 ;  /* 0x000000ffff327224 */ /* 0x000fe400078e000b */
[----:B------:R-:W-:Y:S01]  /*7b5c0*/  IMAD.MOV.U32 R51, RZ, RZ, R31 ;  /* 0x000000ffff337224 */ /* 0x000fe200078e001f */
[----:B------:R-:W2:Y:S04]  /*7b5d0*/  LDL.LU R11, [R1+0x449c] ;  /* 0x00449c00010b7983 */ /* 0x000ea80000300800 */
[----:B------:R-:W4:Y:S04]  /*7b5e0*/  LDL.LU R31, [R1+0x4498] ;  /* 0x00449800011f7983 */ /* 0x000f280000300800 */
[----:B------:R-:W4:Y:S04]  /*7b5f0*/  LDL.LU R44, [R1+0xa90] ;  /* 0x000a9000012c7983 */ /* 0x000f280000300800 */
[----:B------:R-:W4:Y:S04]  /*7b600*/  LDL.LU R45, [R1+0xa94] ;  /* 0x000a9400012d7983 */ /* 0x000f280000300800 */
[----:B------:R-:W4:Y:S01]  /*7b610*/  LDL.LU R46, [R1+0xa98] ;  /* 0x000a9800012e7983 */ /* 0x000f220000300800 */
[----:B------:R-:W-:-:S02]  /*7b620*/  IMAD.MOV.U32 R56, RZ, RZ, R10 ;  /* 0x000000ffff387224 */ /* 0x000fc400078e000a */
[----:B------:R-:W-:Y:S02]  /*7b630*/  IMAD.MOV.U32 R57, RZ, RZ, R6 ;  /* 0x000000ffff397224 */ /* 0x000fe400078e0006 */
[----:B------:R-:W-:Y:S01]  /*7b640*/  IMAD.MOV.U32 R58, RZ, RZ, R7 ;  /* 0x000000ffff3a7224 */ /* 0x000fe200078e0007 */
[----:B------:R-:W-:Y:S01]  /*7b650*/  HMMA.16816.F32 R32, R36, R28, R32 ;  /* 0x0000001c2420723c */ /* 0x000fe20000001820 */
[----:B---3--:R-:W-:Y:S02]  /*7b660*/  IMAD.MOV.U32 R47, RZ, RZ, R30 ;  /* 0x000000ffff2f7224 */ /* 0x008fe400078e001e */
[----:B------:R-:W3:Y:S04]  /*7b670*/  LDL.LU R30, [R1+0x4494] ;  /* 0x00449400011e7983 */ /* 0x000ee80000300800 */
[----:B------:R-:W3:Y:S04]  /*7b680*/  LDL.LU R10, [R1+0x4490] ;  /* 0x00449000010a7983 */ /* 0x000ee80000300800 */
[----:B------:R-:W3:Y:S04]  /*7b690*/  LDL.LU R6, [R1+0x448c] ;  /* 0x00448c0001067983 */ /* 0x000ee80000300800 */
[----:B------:R-:W3:Y:S04]  /*7b6a0*/  LDL.LU R7, [R1+0x4488] ;  /* 0x0044880001077983 */ /* 0x000ee80000300800 */
[----:B------:R0:W-:Y:S05]  /*7b6b0*/  STL [R1+0x41c0], R9 ;  /* 0x0041c00901007387 */ /* 0x0001ea0000100800 */
[----:B------:R-:W-:-:S02]  /*7b6c0*/  IMAD.MOV.U32 R3, RZ, RZ, R34 ;  /* 0x000000ffff037224 */ /* 0x000fc400078e0022 */
[----:B------:R-:W-:Y:S02]  /*7b6d0*/  IMAD.MOV.U32 R2, RZ, RZ, R35 ;  /* 0x000000ffff027224 */ /* 0x000fe400078e0023 */
[----:B------:R-:W-:Y:S02]  /*7b6e0*/  IMAD.MOV.U32 R4, RZ, RZ, R32 ;  /* 0x000000ffff047224 */ /* 0x000fe400078e0020 */
[----:B------:R-:W-:Y:S01]  /*7b6f0*/  IMAD.MOV.U32 R5, RZ, RZ, R33 ;  /* 0x000000ffff057224 */ /* 0x000fe200078e0021 */
[----:B------:R-:W3:Y:S04]  /*7b700*/  LDL.LU.64 R34, [R1+0x4480] ;  /* 0x0044800001227983 */ /* 0x000ee80000300a00 */
[----:B------:R-:W2:Y:S01]  /*7b710*/  LDL.LU.64 R32, [R1+0x4478] ;  /* 0x0044780001207983 */ /* 0x000ea20000300a00 */
[----:B------:R-:W1:Y:S01]  /*7b720*/  S2R R59, SR_TID.X ;  /* 0x00000000003b7919 */ /* 0x000e620000002100 */
[----:B------:R-:W4:Y:S01]  /*7b730*/  S2R R12, SR_TID.X ;  /* 0x00000000000c7919 */ /* 0x000f220000002100 */
[----:B-1----:R-:W-:Y:S01]  /*7b740*/  LOP3.LUT R13, R59, 0x7, RZ, 0xc0, !PT ;  /* 0x000000073b0d7812 */ /* 0x002fe200078ec0ff */
[----:B------:R-:W-:-:S02]  /*7b750*/  IMAD.MOV.U32 R59, RZ, RZ, R0 ;  /* 0x000000ffff3b7224 */ /* 0x000fc400078e0000 */
[C---:B----4-:R-:W-:Y:S02]  /*7b760*/  IMAD.SHL.U32 R0, R12.reuse, 0x100, RZ ;  /* 0x000001000c007824 */ /* 0x050fe400078e00ff */
[----:B------:R-:W-:Y:S02]  /*7b770*/  IMAD.SHL.U32 R12, R12, 0x2, RZ ;  /* 0x000000020c0c7824 */ /* 0x000fe400078e00ff */
[----:B------:R-:W-:-:S05]  /*7b780*/  IMAD R13, R13, 0x210, RZ ;  /* 0x000002100d0d7824 */ /* 0x000fca00078e02ff */
[----:B0-----:R-:W-:-:S04]  /*7b790*/  LOP3.LUT R9, R13, 0x10, R12, 0x78, !PT ;  /* 0x000000100d097812 */ /* 0x001fc800078e780c */
[----:B------:R-:W-:Y:S01]  /*7b7a0*/  LOP3.LUT R9, R9, 0x1000, R0, 0xf8, !PT ;  /* 0x0000100009097812 */ /* 0x000fe200078ef800 */
[----:B--2---:R-:W-:Y:S01]  /*7b7b0*/  HMMA.16816.F32 R36, R36, R32, R40 ;  /* 0x000000202424723c */ /* 0x004fe20000001828 */
[----:B------:R-:W3:Y:S04]  /*7b7c0*/  LDL.LU.64 R42, [R1+0x4470] ;  /* 0x00447000012a7983 */ /* 0x000ee80000300a00 */
[----:B------:R-:W3:-:S15]  /*7b7d0*/  LDL.LU.64 R40, [R1+0x4468] ;  /* 0x0044680001287983 */ /* 0x000ede0000300a00 */
[----:B------:R-:W-:-:S03]  /*7b7e0*/  NOP ;  /* 0x0000000000007918 */ /* 0x000fc60000000000 */
[----:B------:R-:W-:Y:S01]  /*7b7f0*/  STL [R1], R36 ;  /* 0x0000002401007387 */ /* 0x000fe20000100800 */
[----:B------:R-:W-:Y:S02]  /*7b800*/  IMAD.MOV.U32 R0, RZ, RZ, R37 ;  /* 0x000000ffff007224 */ /* 0x000fe400078e0025 */
[----:B------:R-:W-:Y:S02]  /*7b810*/  IMAD.MOV.U32 R13, RZ, RZ, R38 ;  /* 0x000000ffff0d7224 */ /* 0x000fe400078e0026 */
[----:B------:R-:W-:Y:S02]  /*7b820*/  IMAD.MOV.U32 R12, RZ, RZ, R39 ;  /* 0x000000ffff0c7224 */ /* 0x000fe400078e0027 */
[----:B------:R-:W0:Y:S04]  /*7b830*/  LDSM.16.MT88.4 R36, [R9+UR5+0xe180] ;  /* 0x00e180050924783b */ /* 0x000e280008004200 */
[----:B0-----:R-:W-:Y:S04]  /*7b840*/  STL.64 [R1+0x43a8], R38 ;  /* 0x0043a82601007387 */ /* 0x001fe80000100a00 */
[----:B------:R0:W-:Y:S02]  /*7b850*/  STL.64 [R1+0x43a0], R36 ;  /* 0x0043a02401007387 */ /* 0x0001e40000100a00 */
[----:B0-----:R-:W-:-:S02]  /*7b860*/  IMAD.MOV.U32 R36, RZ, RZ, R11 ;  /* 0x000000ffff247224 */ /* 0x001fc400078e000b */
[----:B------:R-:W-:Y:S01]  /*7b870*/  IMAD.MOV.U32 R37, RZ, RZ, R14 ;  /* 0x000000ffff257224 */ /* 0x000fe200078e000e */
[----:B------:R-:W2:Y:S04]  /*7b880*/  LDL.LU R11, [R1+0x4460] ;  /* 0x00446000010b7983 */ /* 0x000ea80000300800 */
[----:B------:R-:W4:Y:S01]  /*7b890*/  LDL.LU R14, [R1+0x445c] ;  /* 0x00445c00010e7983 */ /* 0x000f220000300800 */
[----:B------:R-:W-:-:S03]  /*7b8a0*/  IMAD.MOV.U32 R38, RZ, RZ, R15 ;  /* 0x000000ffff267224 */ /* 0x000fc600078e000f */
[----:B------:R-:W4:Y:S01]  /*7b8b0*/  LDL.LU R15, [R1+0x4458] ;  /* 0x00445800010f7983 */ /* 0x000f220000300800 */
[----:B------:R-:W-:Y:S01]  /*7b8c0*/  IMAD.MOV.U32 R39, RZ, RZ, R60 ;  /* 0x000000ffff277224 */ /* 0x000fe200078e003c */
[----:B---3--:R-:W-:-:S15]  /*7b8d0*/  HMMA.16816.F32 R16, R40, R6, R16 ;  /* 0x000000062810723c */ /* 0x008fde0000001810 */
[----:B------:R-:W-:-:S08]  /*7b8e0*/  NOP ;  /* 0x0000000000007918 */ /* 0x000fd00000000000 */
[----:B------:R-:W-:Y:S04]  /*7b8f0*/  STL.64 [R1+0xd90], R16 ;  /* 0x000d901001007387 */ /* 0x000fe80000100a00 */
[----:B------:R0:W-:Y:S01]  /*7b900*/  STL.64 [R1+0xd98], R18 ;  /* 0x000d981201007387 */ /* 0x0001e20000100a00 */
[----:B------:R-:W-:-:S03]  /*7b910*/  IMAD.MOV.U32 R60, RZ, RZ, R16 ;  /* 0x000000ffff3c7224 */ /* 0x000fc600078e0010 */
[----:B0-----:R-:W3:Y:S04]  /*7b920*/  LDL.LU.64 R18, [R1+0x4450] ;  /* 0x0044500001127983 */ /* 0x001ee80000300a00 */
[----:B------:R-:W3:Y:S01]  /*7b930*/  LDL.LU.64 R16, [R1+0x4448] ;  /* 0x0044480001107983 */ /* 0x000ee20000300a00 */
[C---:B--2---:R-:W-:Y:S06]  /*7b940*/  HMMA.16816.F32 R24, R40.reuse, R10, R24 ;  /* 0x0000000a2818723c */ /* 0x044fec0000001818 */
[----:B----4-:R-:W-:-:S15]  /*7b950*/  HMMA.16816.F32 R20, R40, R14, R20 ;  /* 0x0000000e2814723c */ /* 0x010fde0000001814 */
[----:B------:R-:W-:-:S02]  /*7b960*/  NOP ;  /* 0x0000000000007918 */ /* 0x000fc40000000000 */
[----:B------:R-:W-:Y:S04]  /*7b970*/  STL.64 [R1+0xc50], R24 ;  /* 0x000c501801007387 */ /* 0x000fe80000100a00 */
[----:B------:R0:W-:Y:S04]  /*7b980*/  STL.64 [R1+0xc58], R26 ;  /* 0x000c581a01007387 */ /* 0x0001e80000100a00 */
[----:B0-----:R-:W2:Y:S04]  /*7b990*/  LDL.LU.64 R26, [R1+0x4440] ;  /* 0x00444000011a7983 */ /* 0x001ea80000300a00 */
[----:B------:R-:W-:Y:S04]  /*7b9a0*/  STL.64 [R1+0xb50], R20 ;  /* 0x000b501401007387 */ /* 0x000fe80000100a00 */
[----:B------:R0:W-:Y:S04]  /*7b9b0*/  STL.64 [R1+0xb58], R22 ;  /* 0x000b581601007387 */ /* 0x0001e80000100a00 */
[----:B0-----:R-:W4:Y:S04]  /*7b9c0*/  LDL.LU.64 R22, [R1+0x4438] ;  /* 0x0044380001167983 */ /* 0x001f280000300a00 */
[----:B------:R0:W-:Y:S04]  /*7b9d0*/  STL.64 [R1+0x4410], R14 ;  /* 0x0044100e01007387 */ /* 0x0001e80000100a00 */
[----:B------:R4:W-:Y:S01]  /*7b9e0*/  STL.64 [R1+0x4408], R12 ;  /* 0x0044080c01007387 */ /* 0x0009e20000100a00 */
[----:B0-----:R-:W-:Y:S01]  /*7b9f0*/  IMAD.MOV.U32 R15, RZ, RZ, R31 ;  /* 0x000000ffff0f7224 */ /* 0x001fe200078e001f */
[----:B---3--:R-:W-:Y:S01]  /*7ba00*/  HMMA.16816.F32 R44, R40, R18, R44 ;  /* 0x00000012282c723c */ /* 0x008fe2000000182c */
[----:B--2---:R-:W-:-:S02]  /*7ba10*/  IMAD.MOV.U32 R14, RZ, RZ, R27 ;  /* 0x000000ffff0e7224 */ /* 0x004fc400078e001b */
[----:B----4-:R-:W-:Y:S02]  /*7ba20*/  IMAD.MOV.U32 R12, RZ, RZ, R22 ;  /* 0x000000ffff0c7224 */ /* 0x010fe400078e0016 */
[----:B------:R-:W-:Y:S01]  /*7ba30*/  IMAD.MOV.U32 R13, RZ, RZ, R23 ;  /* 0x000000ffff0d7224 */ /* 0x000fe200078e0017 */
[----:B------:R-:W2:Y:S04]  /*7ba40*/  LDL.LU R22, [R1+0x4434] ;  /* 0x0044340001167983 */ /* 0x000ea80000300800 */
[----:B------:R-:W2:Y:S04]  /*7ba50*/  LDL.LU R23, [R1+0x4430] ;  /* 0x0044300001177983 */ /* 0x000ea80000300800 */
[----:B------:R-:W3:Y:S04]  /*7ba60*/  LDL.LU R27, [R1+0x442c] ;  /* 0x00442c00011b7983 */ /* 0x000ee80000300800 */
[----:B------:R-:W4:Y:S05]  /*7ba70*/  LDL.LU R31, [R1+0x4428] ;  /* 0x00442800011f7983 */ /* 0x000f2a0000300800 */
[----:B------:R-:W-:Y:S04]  /*7ba80*/  STL.64 [R1+0xa60], R44 ;  /* 0x000a602c01007387 */ /* 0x000fe80000100a00 */
[----:B------:R0:W-:Y:S04]  /*7ba90*/  STL.64 [R1+0xa68], R46 ;  /* 0x000a682e01007387 */ /* 0x0001e80000100a00 */
[----:B0-----:R-:W4:Y:S04]  /*7baa0*/  LDL.LU.64 R46, [R1+0x4420] ;  /* 0x00442000012e7983 */ /* 0x001f280000300a00 */
[----:B------:R-:W4:Y:S04]  /*7bab0*/  LDL.LU.64 R44, [R1+0x4418] ;  /* 0x00441800012c7983 */ /* 0x000f280000300a00 */
[----:B------:R-:W-:Y:S04]  /*7bac0*/  STL.64 [R1+0x4400], R18 ;  /* 0x0044001201007387 */ /* 0x000fe80000100a00 */
[----:B------:R2:W-:Y:S02]  /*7bad0*/  STL.64 [R1+0x43f8], R16 ;  /* 0x0043f81001007387 */ /* 0x0005e40000100a00 */
[C---:B--2---:R-:W-:Y:S06]  /*7bae0*/  HMMA.16816.F32 R16, R40.reuse, R22, R12 ;  /* 0x000000162810723c */ /* 0x044fec000000180c */
[C---:B---3--:R-:W-:Y:S06]  /*7baf0*/  HMMA.16816.F32 R12, R40.reuse, R26, R36 ;  /* 0x0000001a280c723c */ /* 0x048fec0000001824 */
[----:B------:R-:W-:Y:S11]  /*7bb00*/  STL.64 [R1+0x43f0], R26 ;  /* 0x0043f01a01007387 */ /* 0x000ff60000100a00 */
[----:B------:R-:W-:Y:S04]  /*7bb10*/  STL.64 [R1+0x640], R16 ;  /* 0x0006401001007387 */ /* 0x000fe80000100a00 */
[----:B------:R4:W-:Y:S04]  /*7bb20*/  STL.64 [R1+0x648], R18 ;  /* 0x0006481201007387 */ /* 0x0009e80000100a00 */
[----:B------:R-:W-:Y:S04]  /*7bb30*/  STL.64 [R1+0x880], R12 ;  /* 0x0008800c01007387 */ /* 0x000fe80000100a00 */
[----:B------:R0:W-:Y:S01]  /*7bb40*/  STL.64 [R1+0x888], R14 ;  /* 0x0008880e01007387 */ /* 0x0001e20000100a00 */
[C---:B----4-:R-:W-:Y:S06]  /*7bb50*/  HMMA.16816.F32 R16, R40.reuse, R30, R52 ;  /* 0x0000001e2810723c */ /* 0x050fec0000001834 */
[----:B0-----:R-:W-:-:S15]  /*7bb60*/  HMMA.16816.F32 R12, R40, R34, R48 ;  /* 0x00000022280c723c */ /* 0x001fde0000001830 */
[----:B------:R-:W-:-:S02]  /*7bb70*/  NOP ;  /* 0x0000000000007918 */ /* 0x000fc40000000000 */
[----:B------:R-:W-:Y:S04]  /*7bb80*/  STL.64 [R1+0x6c0], R16 ;  /* 0x0006c01001007387 */ /* 0x000fe80000100a00 */
[----:B------:R-:W-:Y:S04]  /*7bb90*/  STL.64 [R1+0x6c8], R18 ;  /* 0x0006c81201007387 */ /* 0x000fe80000100a00 */
[----:B------:R-:W-:Y:S01]  /*7bba0*/  STL.64 [R1+0x520], R12 ;  /* 0x0005200c01007387 */ /* 0x000fe20000100a00 */
[----:B------:R-:W-:-:S03]  /*7bbb0*/  IMAD.MOV.U32 R29, RZ, RZ, R14 ;  /* 0x000000ffff1d7224 */ /* 0x000fc600078e000e */
[----:B------:R0:W-:Y:S01]  /*7bbc0*/  STL.64 [R1+0x528], R14 ;  /* 0x0005280e01007387 */ /* 0x0001e20000100a00 */
[----:B------:R-:W-:Y:S02]  /*7bbd0*/  IMAD.MOV.U32 R28, RZ, RZ, R12 ;  /* 0x000000ffff1c7224 */ /* 0x000fe400078e000c */
[----:B0-----:R-:W-:Y:S01]  /*7bbe0*/  HMMA.16816.F32 R12, R44, R6, R56 ;  /* 0x000000062c0c723c */ /* 0x001fe20000001838 */
[----:B------:R0:W-:Y:S04]  /*7bbf0*/  STL.64 [R1+0x43e0], R34 ;  /* 0x0043e02201007387 */ /* 0x0001e80000100a00 */
[----:B------:R-:W-:Y:S04]  /*7bc00*/  STL.64 [R1+0x3f78], R28 ;  /* 0x003f781c01007387 */ /* 0x000fe80000100a00 */
[----:B------:R-:W-:-:S14]  /*7bc10*/  STL.64 [R1+0x43e8], R30 ;  /* 0x0043e81e01007387 */ /* 0x000fdc0000100a00 */
[----:B------:R1:W-:Y:S04]  /*7bc20*/  STL.64 [R1+0xd80], R12 ;  /* 0x000d800c01007387 */ /* 0x0003e80000100a00 */
[----:B------:R2:W-:Y:S04]  /*7bc30*/  STL.64 [R1+0xd88], R14 ;  /* 0x000d880e01007387 */ /* 0x0005e80000100a00 */
[----:B------:R-:W3:Y:S04]  /*7bc40*/  LDL.LU R36, [R1+0x890] ;  /* 0x0008900001247983 */ /* 0x000ee80000300800 */
[----:B------:R-:W3:Y:S04]  /*7bc50*/  LDL.LU R37, [R1+0x894] ;  /* 0x0008940001257983 */ /* 0x000ee80000300800 */
        /* <DEDUP_REMOVED lines=30> */
[----:B------:R-:W0:Y:S03]  /*7be40*/  S2R R55, SR_TID.X ;  /* 0x0000000000377919 */ /* 0x000e260000002100 */
[----:B----4-:R-:W-:Y:S04]  /*7be50*/  STL.64 [R1+0x43b8], R38 ;  /* 0x0043b82601007387 */ /* 0x010fe80000100a00 */
[----:B---3--:R1:W-:Y:S04]  /*7be60*/  STL.64 [R1+0x43b0], R36 ;  /* 0x0043b02401007387 */ /* 0x0083e80000100a00 */
[----:B-1----:R-:W3:Y:S04]  /*7be70*/  LDL.LU R36, [R1+0x8b0] ;  /* 0x0008b00001247983 */ /* 0x002ee80000300800 */
[----:B------:R-:W3:Y:S04]  /*7be80*/  LDL.LU R37, [R1+0x8b4] ;  /* 0x0008b40001257983 */ /* 0x000ee80000300800 */
[----:B------:R-:W4:Y:S04]  /*7be90*/  LDL.LU R38, [R1+0x8b8] ;  /* 0x0008b80001267983 */ /* 0x000f280000300800 */
[----:B------:R-:W4:Y:S01]  /*7bea0*/  LDL.LU R39, [R1+0x8bc] ;  /* 0x0008bc0001277983 */ /* 0x000f220000300800 */
[----:B--2---:R-:W-:Y:S01]  /*7beb0*/  HMMA.16816.F32 R12, R44, R10, R12 ;  /* 0x0000000a2c0c723c */ /* 0x004fe2000000180c */
[C---:B0-----:R-:W-:Y:S01]  /*7bec0*/  LOP3.LUT R54, R55.reuse, 0x7, RZ, 0xc0, !PT ;  /* 0x0000000737367812 */ /* 0x041fe200078ec0ff */
[----:B------:R-:W-:-:S04]  /*7bed0*/  IMAD.SHL.U32 R53, R55, 0x2, RZ ;  /* 0x0000000237357824 */ /* 0x000fc800078e00ff */
[----:B------:R-:W-:Y:S02]  /*7bee0*/  IMAD R54, R54, 0x210, RZ ;  /* 0x0000021036367824 */ /* 0x000fe400078e02ff */
[----:B------:R-:W-:-:S03]  /*7bef0*/  IMAD.SHL.U32 R55, R55, 0x100, RZ ;  /* 0x0000010037377824 */ /* 0x000fc600078e00ff */
[----:B------:R-:W-:-:S04]  /*7bf00*/  LOP3.LUT R9, R54, 0x10, R53, 0x78, !PT ;  /* 0x0000001036097812 */ /* 0x000fc800078e7835 */
[----:B------:R-:W-:Y:S01]  /*7bf10*/  LOP3.LUT R9, R9, 0x1000, R55, 0xf8, !PT ;  /* 0x0000100009097812 */ /* 0x000fe200078ef837 */
[----:B----4-:R-:W-:Y:S04]  /*7bf20*/  STL.64 [R1+0x43c8], R38 ;  /* 0x0043c82601007387 */ /* 0x010fe80000100a00 */
[----:B---3--:R0:W-:Y:S04]  /*7bf30*/  STL.64 [R1+0x43c0], R36 ;  /* 0x0043c02401007387 */ /* 0x0081e80000100a00 */
        /* <DEDUP_REMOVED lines=20> */
[----:B0-----:R-:W2:Y:S01]  /*7c080*/  LDL.LU.64 R18, [R1+0x4400] ;  /* 0x0044000001127983 */ /* 0x001ea20000300a00 */
[----:B------:R-:W-:-:S03]  /*7c090*/  LOP3.LUT R9, R9, 0x20, RZ, 0x3c, !PT ;  /* 0x0000002009097812 */ /* 0x000fc600078e3cff */
[----:B------:R-:W4:Y:S01]  /*7c0a0*/  LDL.LU.64 R16, [R1+0x43f8] ;  /* 0x0043f80001107983 */ /* 0x000f220000300a00 */
[C---:B------:R-:W-:Y:S06]  /*7c0b0*/  HMMA.16816.F32 R24, R44.reuse, R22, R24 ;  /* 0x000000162c18723c */ /* 0x040fec0000001818 */
[----:B--2---:R-:W-:-:S15]  /*7c0c0*/  HMMA.16816.F32 R40, R44, R18, R40 ;  /* 0x000000122c28723c */ /* 0x004fde0000001828 */
        /* <DEDUP_REMOVED lines=28> */
[----:B------:R1:W-:Y:S01]  /*7c290*/  STL.64 [R1+0x4a8], R46 ;  /* 0x0004a82e01007387 */ /* 0x0003e20000100a00 */
[----:B------:R-:W-:Y:S02]  /*7c2a0*/  IMAD.MOV.U32 R32, RZ, RZ, R44 ;  /* 0x000000ffff207224 */ /* 0x000fe400078e002c */
[----:B------:R-:W-:Y:S01]  /*7c2b0*/  IMAD.MOV.U32 R33, RZ, RZ, R46 ;  /* 0x000000ffff217224 */ /* 0x000fe200078e002e */
        /* <DEDUP_REMOVED lines=27> */
[----:B------:R-:W2:Y:S04]  /*7c470*/  LDL.LU R15, [R1+0x87c] ;  /* 0x00087c00010f7983 */ /* 0x000ea80000300800 */
[----:B------:R-:W-:Y:S04]  /*7c480*/  STL.64 [R1+0x4398], R18 ;  /* 0x0043981201007387 */ /* 0x000fe80000100a00 */
[----:B----4-:R-:W-:Y:S01]  /*7c490*/  STL.64 [R1+0x4390], R16 ;  /* 0x0043901001007387 */ /* 0x010fe20000100a00 */
[----:B--2---:R-:W-:-:S15]  /*7c4a0*/  HMMA.16816.F32 R12, R48, R18, R12 ;  /* 0x00000012300c723c */ /* 0x004fde000000180c */
[----:B------:R-:W-:-:S08]  /*7c4b0*/  NOP ;  /* 0x0000000000007918 */ /* 0x000fd00000000000 */
[----:B------:R-:W-:Y:S04]  /*7c4c0*/  STL.64 [R1+0x9e0], R12 ;  /* 0x0009e00c01007387 */ /* 0x000fe80000100a00 */
[----:B------:R0:W-:Y:S02]  /*7c4d0*/  STL.64 [R1+0x9e8], R14 ;  /* 0x0009e80e01007387 */ /* 0x0001e40000100a00 */
[C---:B0-----:R-:W-:Y:S02]  /*7c4e0*/  HMMA.16816.F32 R12, R48.reuse, R22, R44 ;  /* 0x00000016300c723c */ /* 0x041fe4000000182c */
[----:B------:R-:W0:Y:S04]  /*7c4f0*/  LDSM.16.MT88.4 R44, [R9+UR5+0xe080] ;  /* 0x00e08005092c783b */ /* 0x000e280008004200 */
[----:B------:R-:W-:Y:S01]  /*7c500*/  HMMA.16816.F32 R16, R48, R26, R40 ;  /* 0x0000001a3010723c */ /* 0x000fe20000001828 */
[----:B0-----:R-:W-:-:S15]  /*7c510*/  STL.64 [R1+0x4338], R46 ;  /* 0x0043382e01007387 */ /* 0x001fde0000100a00 */
[----:B------:R-:W-:-:S01]  /*7c520*/  NOP ;  /* 0x0000000000007918 */ /* 0x000fc20000000000 */
[----:B------:R-:W-:Y:S04]  /*7c530*/  STL.64 [R1+0x8e0], R12 ;  /* 0x0008e00c01007387 */ /* 0x000fe80000100a00 */
[----:B------:R0:W-:Y:S02]  /*7c540*/  STL.64 [R1+0x8e8], R14 ;  /* 0x0008e80e01007387 */ /* 0x0001e40000100a00 */
[----:B0-----:R-:W-:Y:S02]  /*7c550*/  HMMA.16816.F32 R12, R48, R30, R56 ;  /* 0x0000001e300c723c */ /* 0x001fe40000001838 */
[----:B------:R-:W-:Y:S04]  /*7c560*/  STL.64 [R1+0x4330], R44 ;  /* 0x0043302c01007387 */ /* 0x000fe80000100a00 */
[----:B------:R-:W-:Y:S04]  /*7c570*/  STL.64 [R1+0x4378], R26 ;  /* 0x0043781a01007387 */ /* 0x000fe80000100a00 */
[----:B------:R-:W-:Y:S04]  /*7c580*/  STL.64 [R1+0x800], R16 ;  /* 0x0008001001007387 */ /* 0x000fe80000100a00 */
[----:B------:R-:W-:Y:S09]  /*7c590*/  STL.64 [R1+0x808], R18 ;  /* 0x0008081201007387 */ /* 0x000ff20000100a00 */
[----:B------:R-:W-:Y:S01]  /*7c5a0*/  STL.64 [R1+0x5b0], R12 ;  /* 0x0005b00c01007387 */ /* 0x000fe20000100a00 */
[----:B------:R-:W-:-:S03]  /*7c5b0*/  IMAD.MOV.U32 R21, RZ, RZ, R15 ;  /* 0x000000ffff157224 */ /* 0x000fc600078e000f */
[----:B------:R0:W-:Y:S01]  /*7c5c0*/  STL.64 [R1+0x5b8], R14 ;  /* 0x0005b80e01007387 */ /* 0x0001e20000100a00 */
[----:B------:R-:W-:Y:S02]  /*7c5d0*/  IMAD.MOV.U32 R20, RZ, RZ, R13 ;  /* 0x000000ffff147224 */ /* 0x000fe400078e000d */
[----:B0-----:R-:W-:Y:S01]  /*7c5e0*/  HMMA.16816.F32 R12, R48, R34, R52 ;  /* 0x00000022300c723c */ /* 0x001fe20000001834 */
[----:B------:R-:W-:Y:S05]  /*7c5f0*/  STL.64 [R1+0x4370], R30 ;  /* 0x0043701e01007387 */ /* 0x000fea0000100a00 */
[----:B------:R-:W-:Y:S04]  /*7c600*/  STL.64 [R1+0x4368], R34 ;  /* 0x0043682201007387 */ /* 0x000fe80000100a00 */
[----:B------:R-:W-:-:S13]  /*7c610*/  STL.64 [R1+0x4360], R32 ;  /* 0x0043602001007387 */ /* 0x000fda0000100a00 */
[----:B------:R0:W-:Y:S04]  /*7c620*/  STL.64 [R1+0x4e0], R12 ;  /* 0x0004e00c01007387 */ /* 0x0001e80000100a00 */
[----:B------:R1:W-:Y:S04]  /*7c630*/  STL.64 [R1+0x4e8], R14 ;  /* 0x0004e80e01007387 */ /* 0x0003e80000100a00 */
[----:B------:R-:W2:Y:S04]  /*7c640*/  LDL.LU R44, [R1+0x6d0] ;  /* 0x0006d000012c7983 */ /* 0x000ea80000300800 */
[----:B------:R-:W2:Y:S04]  /*7c650*/  LDL.LU R45, [R1+0x6d4] ;  /* 0x0006d400012d7983 */ /* 0x000ea80000300800 */
[----:B------:R-:W4:Y:S04]  /*7c660*/  LDL.LU R46, [R1+0x6d8] ;  /* 0x0006d800012e7983 */ /* 0x000f280000300800 */
[----:B------:R-:W4:Y:S04]  /*7c670*/  LDL.LU R47, [R1+0x6dc] ;  /* 0x0006dc00012f7983 */ /* 0x000f280000300800 */
[----:B------:R-:W2:Y:S04]  /*7c680*/  LDL.LU R56, [R1+0x790] ;  /* 0x0007900001387983 */ /* 0x000ea80000300800 */
[----:B------:R-:W2:Y:S04]  /*7c690*/  LDL.LU R57, [R1+0x794] ;  /* 0x0007940001397983 */ /* 0x000ea80000300800 */
[----:B------:R-:W2:Y:S04]  /*7c6a0*/  LDL.LU R58, [R1+0x798] ;  /* 0x00079800013a7983 */ /* 0x000ea80000300800 */
[----:B------:R-:W2:Y:S04]  /*7c6b0*/  LDL.LU R59, [R1+0x79c] ;  /* 0x00079c00013b7983 */ /* 0x000ea80000300800 */
[----:B0-----:R-:W3:Y:S04]  /*7c6c0*/  LDL.LU R12, [R1+0x7b0] ;  /* 0x0007b000010c7983 */ /* 0x001ee80000300800 */
[----:B------:R-:W3:Y:S04]  /*7c6d0*/  LDL.LU R13, [R1+0x7b4] ;  /* 0x0007b400010d7983 */ /* 0x000ee80000300800 */
[----:B-1----:R-:W3:Y:S04]  /*7c6e0*/  LDL.LU R14, [R1+0x7b8] ;  /* 0x0007b800010e7983 */ /* 0x002ee80000300800 */
        /* <DEDUP_REMOVED lines=25> */
[----:B----4-:R-:W-:Y:S01]  /*7c880*/  STL.64 [R1+0x4348], R46 ;  /* 0x0043482e01007387 */ /* 0x010fe20000100a00 */
[C---:B---3--:R-:W-:Y:S06]  /*7c890*/  HMMA.16816.F32 R12, R36.reuse, R10, R12 ;  /* 0x0000000a240c723c */ /* 0x048fec000000180c */
[C---:B--2---:R-:W-:Y:S01]  /*7c8a0*/  HMMA.16816.F32 R16, R36.reuse, R6, R16 ;  /* 0x000000062410723c */ /* 0x044fe20000001810 */
        /* <DEDUP_REMOVED lines=11> */
[----:B0-----:R-:W4:Y:S04]  /*7c960*/  LDL.LU.64 R18, [R1+0x4398] ;  /* 0x0043980001127983 */ /* 0x001f280000300a00 */
[----:B------:R-:W3:Y:S04]  /*7c970*/  LDL.LU.64 R16, [R1+0x4390] ;  /* 0x0043900001107983 */ /* 0x000ee80000300a00 */
[----:B------:R-:W-:Y:S04]  /*7c980*/  STL.64 [R1+0xbb0], R12 ;  /* 0x000bb00c01007387 */ /* 0x000fe80000100a00 */
[----:B------:R0:W-:Y:S04]  /*7c990*/  STL.64 [R1+0xbb8], R14 ;  /* 0x000bb80e01007387 */ /* 0x0001e80000100a00 */
[----:B0-----:R-:W2:Y:S04]  /*7c9a0*/  LDL.LU.64 R14, [R1+0x4388] ;  /* 0x00438800010e7983 */ /* 0x001ea80000300a00 */
[----:B------:R-:W3:Y:S01]  /*7c9b0*/  LDL.LU.64 R12, [R1+0x4380] ;  /* 0x00438000010c7983 */ /* 0x000ee20000300a00 */
[C---:B------:R-:W-:Y:S06]  /*7c9c0*/  HMMA.16816.F32 R48, R36.reuse, R22, R48 ;  /* 0x000000162430723c */ /* 0x040fec0000001830 */
[C---:B----4-:R-:W-:Y:S06]  /*7c9d0*/  HMMA.16816.F32 R24, R36.reuse, R18, R24 ;  /* 0x000000122418723c */ /* 0x050fec0000001818 */
        /* <DEDUP_REMOVED lines=10> */
[----:B0-----:R-:W4:Y:S04]  /*7ca80*/  LDL.LU.64 R26, [R1+0x4378] ;  /* 0x00437800011a7983 */ /* 0x001f280000300a00 */
        /* <DEDUP_REMOVED lines=16> */
[----:B------:R-:W-:Y:S01]  /*7cb90*/  STL.64 [R1+0x540], R32 ;  /* 0x0005402001007387 */ /* 0x000fe20000100a00 */
[----:B------:R-:W-:-:S03]  /*7cba0*/  IMAD.MOV.U32 R25, RZ, RZ, R35 ;  /* 0x000000ffff197224 */ /* 0x000fc600078e0023 */
[----:B------:R0:W-:Y:S04]  /*7cbb0*/  STL.64 [R1+0x548], R34 ;  /* 0x0005482201007387 */ /* 0x0001e80000100a00 */
[----:B0-----:R-:W4:Y:S01]  /*7cbc0*/  LDL.LU.64 R34, [R1+0x4368] ;  /* 0x0043680001227983 */ /* 0x001f220000300a00 */
[----:B------:R-:W-:-:S03]  /*7cbd0*/  IMAD.MOV.U32 R24, RZ, RZ, R33 ;  /* 0x000000ffff187224 */ /* 0x000fc600078e0021 */
[----:B------:R-:W2:Y:S01]  /*7cbe0*/  LDL.LU.64 R32, [R1+0x4360] ;  /* 0x0043600001207983 */ /* 0x000ea20000300a00 */
[----:B----4-:R-:W-:Y:S03]  /*7cbf0*/  HMMA.16816.F32 R36, R36, R34, R40 ;  /* 0x000000222424723c */ /* 0x010fe60000001828 */
[----:B------:R-:W4:Y:S04]  /*7cc00*/  LDL.LU.64 R42, [R1+0x4358] ;  /* 0x00435800012a7983 */ /* 0x000f280000300a00 */
[----:B------:R-:W4:-:S15]  /*7cc10*/  LDL.LU.64 R40, [R1+0x4350] ;  /* 0x0043500001287983 */ /* 0x000f1e0000300a00 */
        /* <DEDUP_REMOVED lines=15> */
[----:B------:R-:W4:Y:S01]  /*7cd10*/  LDL.LU.64 R44, [R1+0x4340] ;  /* 0x00434000012c7983 */ /* 0x000f220000300a00 */
[C---:B---3--:R-:W-:Y:S06]  /*7cd20*/  HMMA.16816.F32 R52, R40.reuse, R14, R52 ;  /* 0x0000000e2834723c */ /* 0x048fec0000001834 */
[----:B----4-:R-:W-:-:S15]  /*7cd30*/  HMMA.16816.F32 R44, R40, R10, R44 ;  /* 0x0000000a282c723c */ /* 0x010fde000000182c */
        /* <DEDUP_REMOVED lines=15> */
[----:B------:R-:W-:Y:S01]  /*7ce30*/  STL.64 [R1+0x4308], R18 ;  /* 0x0043081201007387 */ /* 0x000fe20000100a00 */
[----:B--2---:R-:W-:-:S15]  /*7ce40*/  HMMA.16816.F32 R12, R40, R18, R12 ;  /* 0x00000012280c723c */ /* 0x004fde000000180c */
[----:B------:R-:W-:-:S08]  /*7ce50*/  NOP ;  /* 0x0000000000007918 */ /* 0x000fd00000000000 */
[----:B------:R-:W-:Y:S04]  /*7ce60*/  STL.64 [R1+0xa10], R12 ;  /* 0x000a100c01007387 */ /* 0x000fe80000100a00 */
[----:B------:R0:W-:Y:S02]  /*7ce70*/  STL.64 [R1+0xa18], R14 ;  /* 0x000a180e01007387 */ /* 0x0001e40000100a00 */
[----:B0-----:R-:W-:Y:S02]  /*7ce80*/  HMMA.16816.F32 R12, R40, R22, R36 ;  /* 0x00000016280c723c */ /* 0x001fe40000001824 */
[----:B------:R-:W-:-:S15]  /*7ce90*/  STL.64 [R1+0x4300], R16 ;  /* 0x0043001001007387 */ /* 0x000fde0000100a00 */
[----:B------:R-:W-:-:S06]  /*7cea0*/  NOP ;  /* 0x0000000000007918 */ /* 0x000fcc0000000000 */
[----:B------:R-:W-:Y:S04]  /*7ceb0*/  STL.64 [R1+0x930], R12 ;  /* 0x0009300c01007387 */ /* 0x000fe80000100a00 */
[----:B------:R0:W-:Y:S02]  /*7cec0*/  STL.64 [R1+0x938], R14 ;  /* 0x0009380e01007387 */ /* 0x0001e40000100a00 */
[C---:B0-----:R-:W-:Y:S02]  /*7ced0*/  HMMA.16816.F32 R12, R40.reuse, R26, R48 ;  /* 0x0000001a280c723c */ /* 0x041fe40000001830 */
[----:B------:R-:W-:Y:S04]  /*7cee0*/  STL.64 [R1+0x42f8], R22 ;  /* 0x0042f81601007387 */ /* 0x000fe80000100a00 */
[----:B------:R-:W-:Y:S04]  /*7cef0*/  STL.64 [R1+0x42f0], R20 ;  /* 0x0042f01401007387 */ /* 0x000fe80000100a00 */
[----:B------:R-:W-:Y:S01]  /*7cf00*/  STL.64 [R1+0x42e8], R26 ;  /* 0x0042e81a01007387 */ /* 0x000fe20000100a00 */
[C---:B------:R-:W-:Y:S03]  /*7cf10*/  HMMA.16816.F32 R16, R40.reuse, R30, R56 ;  /* 0x0000001e2810723c */ /* 0x040fe60000001838 */
[----:B------:R-:W-:Y:S09]  /*7cf20*/  STL.64 [R1+0x42e0], R24 ;  /* 0x0042e01801007387 */ /* 0x000ff20000100a00 */
[----:B------:R-:W-:Y:S04]  /*7cf30*/  STL.64 [R1+0x840], R12 ;  /* 0x0008400c01007387 */ /* 0x000fe80000100a00 */
[----:B------:R4:W-:Y:S02]  /*7cf40*/  STL.64 [R1+0x848], R14 ;  /* 0x0008480e01007387 */ /* 0x0009e40000100a00 */
[----:B----4-:R-:W-:Y:S02]  /*7cf50*/  HMMA.16816.F32 R12, R40, R34, R52 ;  /* 0x00000022280c723c */ /* 0x010fe40000001834 */
[----:B------:R-:W-:Y:S04]  /*7cf60*/  STL.64 [R1+0x42d8], R30 ;  /* 0x0042d81e01007387 */ /* 0x000fe80000100a00 */
[----:B------:R-:W-:Y:S04]  /*7cf70*/  STL.64 [R1+0x690], R16 ;  /* 0x0006901001007387 */ /* 0x000fe80000100a00 */
[----:B------:R-:W-:Y:S04]  /*7cf80*/  STL.64 [R1+0x698], R18 ;  /* 0x0006981201007387 */ /* 0x000fe80000100a00 */
[----:B------:R-:W-:Y:S04]  /*7cf90*/  STL.64 [R1+0x42d0], R34 ;  /* 0x0042d02201007387 */ /* 0x000fe80000100a00 */
[----:B------:R-:W-:Y:S05]  /*7cfa0*/  STL.64 [R1+0x42c8], R32 ;  /* 0x0042c82001007387 */ /* 0x000fea0000100a00 */
[----:B------:R-:W-:Y:S04]  /*7cfb0*/  STL.64 [R1+0x500], R12 ;  /* 0x0005000c01007387 */ /* 0x000fe80000100a00 */
[----:B------:R-:W-:Y:S04]  /*7cfc0*/  STL.64 [R1+0x508], R14 ;  /* 0x0005080e01007387 */ /* 0x000fe80000100a00 */
[----:B------:R-:W2:Y:S04]  /*7cfd0*/  LDL.LU R56, [R1+0x4b0] ;  /* 0x0004b00001387983 */ /* 0x000ea80000300800 */
[----:B------:R-:W2:Y:S04]  /*7cfe0*/  LDL.LU R57, [R1+0x4b4] ;  /* 0x0004b40001397983 */ /* 0x000ea80000300800 */
        /* <DEDUP_REMOVED lines=9> */
[----:B------:R-:W-:Y:S01]  /*7d080*/  LOP3.LUT R9, R9, 0x1000, R29, 0xf8, !PT ;  /* 0x0000100009097812 */ /* 0x000fe200078ef81d */
        /* <DEDUP_REMOVED lines=22> */
[----:B------:R-:W-:-:S03]  /*7d1f0*/  LOP3.LUT R9, R9, 0x40, RZ, 0x3c, !PT ;  /* 0x0000004009097812 */ /* 0x000fc600078e3cff */
[----:B------:R-:W3:Y:S04]  /*7d200*/  LDL.LU R40, [R1+0x610] ;  /* 0x0006100001287983 */ /* 0x000ee80000300800 */
[----:B------:R-:W3:Y:S04]  /*7d210*/  LDL.LU R41, [R1+0x614] ;  /* 0x0006140001297983 */ /* 0x000ee80000300800 */
[----:B------:R-:W3:Y:S04]  /*7d220*/  LDL.LU R42, [R1+0x618] ;  /* 0x00061800012a7983 */ /* 0x000ee80000300800 */
[----:B------:R-:W3:Y:S04]  /*7d230*/  LDL.LU R43, [R1+0x61c] ;  /* 0x00061c00012b7983 */ /* 0x000ee80000300800 */
[----:B------:R-:W0:Y:S04]  /*7d240*/  LDSM.16.MT88.4 R52, [R9+UR5+0xe000] ;  /* 0x00e000050934783b */ /* 0x000e280008004200 */
        /* <DEDUP_REMOVED lines=14> */
[----:B-1----:R-:W2:Y:S04]  /*7d330*/  LDL.LU R56, [R1+0x570] ;  /* 0x0005700001387983 */ /* 0x002ea80000300800 */
[----:B------:R-:W2:Y:S04]  /*7d340*/  LDL.LU R57, [R1+0x574] ;  /* 0x0005740001397983 */ /* 0x000ea80000300800 */
[----:B------:R-:W2:Y:S01]  /*7d350*/  LDL.LU R58, [R1+0x578] ;  /* 0x00057800013a7983 */ /* 0x000ea20000300800 */
[C---:B---3--:R-:W-:Y:S03]  /*7d360*/  HMMA.16816.F32 R12, R44.reuse, R6, R12 ;  /* 0x000000062c0c723c */ /* 0x048fe6000000180c */
        /* <DEDUP_REMOVED lines=13> */
[----:B0-----:R-:W2:Y:S01]  /*7d440*/  LDL.LU.64 R14, [R1+0x4318] ;  /* 0x00431800010e7983 */ /* 0x001ea20000300a00 */
[----:B------:R-:W-:Y:S03]  /*7d450*/  HMMA.16816.F32 R40, R44, R10, R40 ;  /* 0x0000000a2c28723c */ /* 0x000fe60000001828 */
[----:B------:R-:W4:-:S15]  /*7d460*/  LDL.LU.64 R12, [R1+0x4310] ;  /* 0x00431000010c7983 */ /* 0x000f1e0000300a00 */
[----:B------:R-:W-:-:S05]  /*7d470*/  NOP ;  /* 0x0000000000007918 */ /* 0x000fca0000000000 */
        /* <DEDUP_REMOVED lines=38> */
[----:B--2---:R-:W-:Y:S03]  /*7d6e0*/  HMMA.16816.F32 R44, R44, R34, R48 ;  /* 0x000000222c2c723c */ /* 0x004fe60000001830 */
        /* <DEDUP_REMOVED lines=32> */
[----:B------:R-:W3:Y:S04]  /*7d8f0*/  LDL.LU.64 R36, [R1+0x4288] ;  /* 0x0042880001247983 */ /* 0x000ee80000300a00 */
[----:B------:R-:W-:Y:S04]  /*7d900*/  STL.64 [R1+0x4268], R14 ;  /* 0x0042680e01007387 */ /* 0x000fe80000100a00 */
[----:B----4-:R0:W-:Y:S04]  /*7d910*/  STL.64 [R1+0x4260], R12 ;  /* 0x0042600c01007387 */ /* 0x0101e80000100a00 */
[----:B------:R-:W-:Y:S04]  /*7d920*/  STL.64 [R1+0x4258], R18 ;  /* 0x0042581201007387 */ /* 0x000fe80000100a00 */
[----:B------:R-:W-:Y:S01]  /*7d930*/  STL.64 [R1+0x4250], R16 ;  /* 0x0042501001007387 */ /* 0x000fe20000100a00 */
[C---:B0-----:R-:W-:Y:S06]  /*7d940*/  HMMA.16816.F32 R12, R48.reuse, R30, R52 ;  /* 0x0000001e300c723c */ /* 0x041fec0000001834 */
[----:B--2---:R-:W-:-:S15]  /*7d950*/  HMMA.16816.F32 R8, R48, R18, R8 ;  /* 0x000000123008723c */ /* 0x004fde0000001808 */
[----:B------:R-:W-:-:S08]  /*7d960*/  NOP ;  /* 0x0000000000007918 */ /* 0x000fd00000000000 */
[----:B------:R-:W-:Y:S04]  /*7d970*/  STL.64 [R1+0x990], R8 ;  /* 0x0009900801007387 */ /* 0x000fe80000100a00 */
[----:B------:R0:W-:Y:S02]  /*7d980*/  STL.64 [R1+0x998], R10 ;  /* 0x0009980a01007387 */ /* 0x0001e40000100a00 */
[----:B0-----:R-:W-:Y:S06]  /*7d990*/  HMMA.16816.F32 R8, R48, R22, R44 ;  /* 0x000000163008723c */ /* 0x001fec000000182c */
[----:B------:R-:W-:Y:S04]  /*7d9a0*/  STL.64 [R1+0x4248], R22 ;  /* 0x0042481601007387 */ /* 0x000fe80000100a00 */
[----:B------:R-:W-:-:S13]  /*7d9b0*/  STL.64 [R1+0x4240], R20 ;  /* 0x0042401401007387 */ /* 0x000fda0000100a00 */
[----:B------:R-:W-:Y:S04]  /*7d9c0*/  STL.64 [R1+0x890], R8 ;  /* 0x0008900801007387 */ /* 0x000fe80000100a00 */
[----:B------:R0:W-:Y:S02]  /*7d9d0*/  STL.64 [R1+0x898], R10 ;  /* 0x0008980a01007387 */ /* 0x0001e40000100a00 */
[----:B0-----:R-:W-:Y:S02]  /*7d9e0*/  HMMA.16816.F32 R8, R48, R26, R40 ;  /* 0x0000001a3008723c */ /* 0x001fe40000001828 */
[----:B------:R-:W-:-:S15]  /*7d9f0*/  STL.64 [R1+0x4238], R30 ;  /* 0x0042381e01007387 */ /* 0x000fde0000100a00 */
[----:B------:R-:W-:-:S06]  /*7da00*/  NOP ;  /* 0x0000000000007918 */ /* 0x000fcc0000000000 */
[----:B------:R-:W-:Y:S04]  /*7da10*/  STL.64 [R1+0x6d0], R8 ;  /* 0x0006d00801007387 */ /* 0x000fe80000100a00 */
[----:B------:R0:W-:Y:S02]  /*7da20*/  STL.64 [R1+0x6d8], R10 ;  /* 0x0006d80a01007387 */ /* 0x0001e40000100a00 */
[----:B0-----:R-:W-:Y:S02]  /*7da30*/  HMMA.16816.F32 R8, R48, R34, R56 ;  /* 0x000000223008723c */ /* 0x001fe40000001838 */
[----:B------:R-:W-:Y:S04]  /*7da40*/  STL.64 [R1+0x660], R12 ;  /* 0x0006600c01007387 */ /* 0x000fe80000100a00 */
[----:B------:R-:W-:Y:S04]  /*7da50*/  STL.64 [R1+0x668], R14 ;  /* 0x0006680e01007387 */ /* 0x000fe80000100a00 */
[----:B------:R-:W-:Y:S04]  /*7da60*/  STL.64 [R1+0x4230], R34 ;  /* 0x0042302201007387 */ /* 0x000fe80000100a00 */
[----:B------:R-:W-:Y:S09]  /*7da70*/  STL.64 [R1+0x4228], R32 ;  /* 0x0042282001007387 */ /* 0x000ff20000100a00 */
        /* <DEDUP_REMOVED lines=48> */
[----:B------:R-:W4:Y:S04]  /*7dd80*/  LDL.LU R42, [R1+0x248] ;  /* 0x00024800012a7983 */ /* 0x000f280000300800 */
[----:B------:R-:W4:Y:S01]  /*7dd90*/  LDL.LU R43, [R1+0x24c] ;  /* 0x00024c00012b7983 */ /* 0x000f220000300800 */
[----:B---3--:R-:W-:Y:S01]  /*7dda0*/  HMMA.16816.F32 R8, R36, R6, R8 ;  /* 0x000000062408723c */ /* 0x008fe20000001808 */
[----:B------:R-:W-:-:S02]  /*7ddb0*/  IMAD.MOV.U32 R51, RZ, RZ, R61 ;  /* 0x000000ffff337224 */ /* 0x000fc400078e003d */
[----:B----4-:R-:W-:Y:S04]  /*7ddc0*/  STL.64 [R1+0x4210], R42 ;  /* 0x0042102a01007387 */ /* 0x010fe80000100a00 */
        /* <DEDUP_REMOVED lines=35> */
[C---:B------:R-:W-:Y:S06]  /*7e000*/  HMMA.16816.F32 R28, R36.reuse, R26, R28 ;  /* 0x0000001a241c723c */ /* 0x040fec000000181c */
[----:B--2---:R-:W-:-:S15]  /*7e010*/  HMMA.16816.F32 R44, R36, R22, R44 ;  /* 0x00000016242c723c */ /* 0x004fde000000182c */
[----:B------:R-:W-:-:S08]  /*7e020*/  NOP ;  /* 0x0000000000007918 */ /* 0x000fd00000000000 */
[----:B------:R-:W-:Y:S04]  /*7e030*/  STL.64 [R1+0x870], R44 ;  /* 0x0008702c01007387 */ /* 0x000fe80000100a00 */
[----:B------:R-:W-:Y:S04]  /*7e040*/  STL.64 [R1+0x878], R46 ;  /* 0x0008782e01007387 */ /* 0x000fe80000100a00 */
[----:B----4-:R-:W0:Y:S04]  /*7e050*/  LDSM.16.MT88.4 R44, [R9+UR5+0xe100] ;  /* 0x00e10005092c783b */ /* 0x010e280008004200 */
        /* <DEDUP_REMOVED lines=23> */
[----:B-1----:R-:W2:Y:S01]  /*7e1d0*/  LDL.LU R38, [R1+0x1f8] ;  /* 0x0001f80001267983 */ /* 0x002ea20000300800 */
[----:B------:R-:W-:Y:S01]  /*7e1e0*/  IMAD.MOV.U32 R39, RZ, RZ, R61 ;  /* 0x000000ffff277224 */ /* 0x000fe200078e003d */
[----:B----4-:R-:W-:-:S15]  /*7e1f0*/  HMMA.16816.F32 R40, R52, R6, R40 ;  /* 0x000000063428723c */ /* 0x010fde0000001828 */
[----:B------:R-:W-:-:S08]  /*7e200*/  NOP ;  /* 0x0000000000007918 */ /* 0x000fd00000000000 */
[----:B------:R-:W-:Y:S04]  /*7e210*/  STL.64 [R1+0xda0], R40 ;  /* 0x000da02801007387 */ /* 0x000fe80000100a00 */
[----:B------:R0:W-:Y:S01]  /*7e220*/  STL.64 [R1+0xda8], R42 ;  /* 0x000da82a01007387 */ /* 0x0001e20000100a00 */
[----:B------:R-:W-:-:S03]  /*7e230*/  IMAD.MOV.U32 R61, RZ, RZ, R40 ;  /* 0x000000ffff3d7224 */ /* 0x000fc600078e0028 */
        /* <DEDUP_REMOVED lines=38> */
[----:B0-----:R-:W-:Y:S06]  /*7e4a0*/  HMMA.16816.F32 R16, R52, R34, R44 ;  /* 0x000000223410723c */ /* 0x001fec000000182c */
[----:B------:R-:W-:Y:S04]  /*7e4b0*/  STL.64 [R1+0x4188], R34 ;  /* 0x0041882201007387 */ /* 0x000fe80000100a00 */
[----:B------:R-:W-:Y:S04]  /*7e4c0*/  STL.64 [R1+0x6a0], R20 ;  /* 0x0006a01401007387 */ /* 0x000fe80000100a00 */
[----:B------:R-:W-:Y:S04]  /*7e4d0*/  STL.64 [R1+0x6a8], R22 ;  /* 0x0006a81601007387 */ /* 0x000fe80000100a00 */
[----:B------:R-:W-:Y:S05]  /*7e4e0*/  STL.64 [R1+0x4180], R32 ;  /* 0x0041802001007387 */ /* 0x000fea0000100a00 */
[----:B------:R-:W-:Y:S04]  /*7e4f0*/  STL.64 [R1+0x4d0], R16 ;  /* 0x0004d01001007387 */ /* 0x000fe80000100a00 */
[----:B------:R3:W-:Y:S04]  /*7e500*/  STL.64 [R1+0x4d8], R18 ;  /* 0x0004d81201007387 */ /* 0x0007e80000100a00 */
[----:B------:R-:W-:Y:S04]  /*7e510*/  STL.64 [R1+0x4198], R6 ;  /* 0x0041980601007387 */ /* 0x000fe80000100a00 */
[----:B------:R0:W-:Y:S01]  /*7e520*/  STL.64 [R1+0x4190], R4 ;  /* 0x0041900401007387 */ /* 0x0001e20000100a00 */
[C---:B---3--:R-:W-:Y:S06]  /*7e530*/  HMMA.16816.F32 R16, R40.reuse, R6, R48 ;  /* 0x000000062810723c */ /* 0x048fec0000001830 */
[----:B0-----:R-:W-:Y:S01]  /*7e540*/  HMMA.16816.F32 R4, R40, R10, R56 ;  /* 0x0000000a2804723c */ /* 0x001fe20000001838 */
[----:B------:R-:W0:-:S15]  /*7e550*/  LDSM.16.MT88.4 R48, [R9+UR5+0xe180] ;  /* 0x00e180050930783b */ /* 0x000e1e0008004200 */
[----:B------:R-:W-:-:S01]  /*7e560*/  NOP ;  /* 0x0000000000007918 */ /* 0x000fc20000000000 */
[----:B------:R1:W-:Y:S04]  /*7e570*/  STL.64 [R1+0xd70], R16 ;  /* 0x000d701001007387 */ /* 0x0003e80000100a00 */
[----:B------:R2:W-:Y:S04]  /*7e580*/  STL.64 [R1+0xd78], R18 ;  /* 0x000d781201007387 */ /* 0x0005e80000100a00 */
[----:B------:R-:W3:Y:S04]  /*7e590*/  LDL.LU R36, [R1+0x1b0] ;  /* 0x0001b00001247983 */ /* 0x000ee80000300800 */
[----:B------:R4:W-:Y:S04]  /*7e5a0*/  STL.64 [R1+0xc30], R4 ;  /* 0x000c300401007387 */ /* 0x0009e80000100a00 */
[----:B------:R0:W-:Y:S04]  /*7e5b0*/  STL.64 [R1+0xc38], R6 ;  /* 0x000c380601007387 */ /* 0x0001e80000100a00 */
[----:B------:R-:W3:Y:S04]  /*7e5c0*/  LDL.LU R37, [R1+0x1b4] ;  /* 0x0001b40001257983 */ /* 0x000ee80000300800 */
[----:B------:R-:W3:Y:S04]  /*7e5d0*/  LDL.LU R38, [R1+0x1b8] ;  /* 0x0001b80001267983 */ /* 0x000ee80000300800 */
[----:B------:R-:W3:Y:S04]  /*7e5e0*/  LDL.LU R39, [R1+0x1bc] ;  /* 0x0001bc0001277983 */ /* 0x000ee80000300800 */
[----:B-1----:R-:W3:Y:S04]  /*7e5f0*/  LDL.LU R16, [R1+0x1d0] ;  /* 0x0001d00001107983 */ /* 0x002ee80000300800 */
[----:B------:R-:W3:Y:S04]  /*7e600*/  LDL.LU R17, [R1+0x1d4] ;  /* 0x0001d40001117983 */ /* 0x000ee80000300800 */
[----:B--2---:R-:W3:Y:S04]  /*7e610*/  LDL.LU R18, [R1+0x1d8] ;  /* 0x0001d80001127983 */ /* 0x004ee80000300800 */
[----:B------:R-:W3:Y:S01]  /*7e620*/  LDL.LU R19, [R1+0x1dc] ;  /* 0x0001dc0001137983 */ /* 0x000ee20000300800 */
[----:B------:R-:W1:Y:S01]  /*7e630*/  S2R R9, SR_TID.X ;  /* 0x0000000000097919 */ /* 0x000e620000002100 */
[----:B------:R-:W2:Y:S02]  /*7e640*/  S2R R28, SR_TID.X ;  /* 0x00000000001c7919 */ /* 0x000ea40000002100 */
        /* <DEDUP_REMOVED lines=8> */
[----:B----4-:R-:W4:Y:S04]  /*7e6d0*/  LDL.LU R4, [R1+0x290] ;  /* 0x0002900001047983 */ /* 0x010f280000300800 */
        /* <DEDUP_REMOVED lines=15> */
[----:B------:R-:W-:Y:S01]  /*7e7d0*/  STL.64 [R1+0x4160], R50 ;  /* 0x0041603201007387 */ /* 0x000fe20000100a00 */
[----:B-1----:R-:W-:-:S03]  /*7e7e0*/  LOP3.LUT R9, R9, 0x7, RZ, 0xc0, !PT ;  /* 0x0000000709097812 */ /* 0x002fc600078ec0ff */
[----:B------:R0:W-:Y:S02]  /*7e7f0*/  STL.64 [R1+0x4158], R48 ;  /* 0x0041583001007387 */ /* 0x0001e40000100a00 */
[----:B------:R-:W-:Y:S02]  /*7e800*/  IMAD R29, R9, 0x210, RZ ;  /* 0x00000210091d7824 */ /* 0x000fe400078e02ff */
[----:B--2---:R-:W-:Y:S01]  /*7e810*/  IMAD.SHL.U32 R9, R28, 0x2, RZ ;  /* 0x000000021c097824 */ /* 0x004fe200078e00ff */
[----:B0-----:R-:W2:Y:S04]  /*7e820*/  LDL.LU R48, [R1+0x3a0] ;  /* 0x0003a00001307983 */ /* 0x001ea80000300800 */
[----:B------:R-:W2:Y:S04]  /*7e830*/  LDL.LU R49, [R1+0x3a4] ;  /* 0x0003a40001317983 */ /* 0x000ea80000300800 */
[----:B------:R-:W2:Y:S04]  /*7e840*/  LDL.LU R50, [R1+0x3a8] ;  /* 0x0003a80001327983 */ /* 0x000ea80000300800 */
[----:B------:R-:W2:Y:S01]  /*7e850*/  LDL.LU R51, [R1+0x3ac] ;  /* 0x0003ac0001337983 */ /* 0x000ea20000300800 */
[----:B------:R-:W-:-:S03]  /*7e860*/  LOP3.LUT R29, R29, 0x10, R9, 0x78, !PT ;  /* 0x000000101d1d7812 */ /* 0x000fc600078e7809 */
[----:B------:R-:W2:Y:S01]  /*7e870*/  LDL.LU R9, [R1+0x41c0] ;  /* 0x0041c00001097983 */ /* 0x000ea20000300800 */
        /* <DEDUP_REMOVED lines=10> */
[----:B0-----:R-:W3:Y:S01]  /*7e920*/  LDL.LU.64 R22, [R1+0x41a8] ;  /* 0x0041a80001167983 */ /* 0x001ee20000300a00 */
[----:B------:R-:W-:-:S03]  /*7e930*/  IMAD.SHL.U32 R28, R28, 0x100, RZ ;  /* 0x000001001c1c7824 */ /* 0x000fc600078e00ff */
[----:B------:R-:W2:Y:S02]  /*7e940*/  LDL.LU.64 R20, [R1+0x41a0] ;  /* 0x0041a00001147983 */ /* 0x000ea40000300a00 */
[----:B------:R-:W-:-:S04]  /*7e950*/  LOP3.LUT R29, R29, 0x1000, R28, 0xf8, !PT ;  /* 0x000010001d1d7812 */ /* 0x000fc800078ef81c */
[----:B------:R-:W-:Y:S01]  /*7e960*/  LOP3.LUT R29, R29, 0x60, RZ, 0x3c, !PT ;  /* 0x000000601d1d7812 */ /* 0x000fe200078e3cff */
[C---:B----4-:R-:W-:Y:S06]  /*7e970*/  HMMA.16816.F32 R4, R40.reuse, R26, R4 ;  /* 0x0000001a2804723c */ /* 0x050fec0000001804 */
        /* <DEDUP_REMOVED lines=19> */
[----:B------:R-:W3:Y:S04]  /*7eab0*/  LDL.LU.64 R32, [R1+0x4180] ;  /* 0x0041800001207983 */ /* 0x000ee80000300a00 */
[----:B------:R-:W-:Y:S01]  /*7eac0*/  STL.64 [R1+0x4168], R30 ;  /* 0x0041681e01007387 */ /* 0x000fe20000100a00 */
[----:B--2---:R-:W-:Y:S03]  /*7ead0*/  HMMA.16816.F32 R40, R40, R34, R44 ;  /* 0x000000222828723c */ /* 0x004fe6000000182c */
        /* <DEDUP_REMOVED lines=11> */
[----:B------:R-:W4:Y:S02]  /*7eb90*/  LDL.LU R43, [R1+0x27c] ;  /* 0x00027c00012b7983 */ /* 0x000f240000300800 */
[----:B----4-:R-:W-:-:S15]  /*7eba0*/  HMMA.16816.F32 R40, R44, R6, R40 ;  /* 0x000000062c28723c */ /* 0x010fde0000001828 */
[----:B------:R-:W-:-:S08]  /*7ebb0*/  NOP ;  /* 0x0000000000007918 */ /* 0x000fd00000000000 */
[----:B------:R-:W-:Y:S04]  /*7ebc0*/  STL.64 [R1+0xd10], R40 ;  /* 0x000d102801007387 */ /* 0x000fe80000100a00 */
[----:B------:R0:W-:Y:S02]  /*7ebd0*/  STL.64 [R1+0xd18], R42 ;  /* 0x000d182a01007387 */ /* 0x0001e40000100a00 */
[C---:B0-----:R-:W-:Y:S02]  /*7ebe0*/  HMMA.16816.F32 R40, R44.reuse, R10, R52 ;  /* 0x0000000a2c28723c */ /* 0x041fe40000001834 */
[----:B------:R-:W0:Y:S04]  /*7ebf0*/  LDSM.16.MT88.4 R52, [R29+UR5+0xe100] ;  /* 0x00e100051d34783b */ /* 0x000e280008004200 */
[----:B------:R-:W-:Y:S04]  /*7ec00*/  STL.64 [R1+0x4150], R10 ;  /* 0x0041500a01007387 */ /* 0x000fe80000100a00 */
[----:B------:R3:W-:Y:S02]  /*7ec10*/  STL.64 [R1+0x4148], R8 ;  /* 0x0041480801007387 */ /* 0x0007e40000100a00 */
[C---:B---3--:R-:W-:Y:S11]  /*7ec20*/  HMMA.16816.F32 R8, R44.reuse, R14, R36 ;  /* 0x0000000e2c08723c */ /* 0x048ff60000001824 */
[----:B------:R-:W-:Y:S04]  /*7ec30*/  STL.64 [R1+0xbd0], R40 ;  /* 0x000bd02801007387 */ /* 0x000fe80000100a00 */
[----:B------:R-:W-:Y:S04]  /*7ec40*/  STL.64 [R1+0xbd8], R42 ;  /* 0x000bd82a01007387 */ /* 0x000fe80000100a00 */
[----:B0-----:R-:W-:Y:S04]  /*7ec50*/  STL.64 [R1+0x4030], R54 ;  /* 0x0040303601007387 */ /* 0x001fe80000100a00 */
        /* <DEDUP_REMOVED lines=11> */
[----:B------:R-:W0:Y:S04]  /*7ed10*/  LDSM.16.MT88.4 R56, [R29+UR5+0xe180] ;  /* 0x00e180051d38783b */ /* 0x000e280008004200 */
[----:B------:R-:W-:Y:S04]  /*7ed20*/  STL.64 [R1+0x4120], R22 ;  /* 0x0041201601007387 */ /* 0x000fe80000100a00 */
[----:B------:R-:W-:-:S13]  /*7ed30*/  STL.64 [R1+0x4118], R20 ;  /* 0x0041181401007387 */ /* 0x000fda0000100a00 */
[----:B------:R-:W-:Y:S04]  /*7ed40*/  STL.64 [R1+0x8d0], R8 ;  /* 0x0008d00801007387 */ /* 0x000fe80000100a00 */
[----:B------:R-:W-:Y:S04]  /*7ed50*/  STL.64 [R1+0x8d8], R10 ;  /* 0x0008d80a01007387 */ /* 0x000fe80000100a00 */
[----:B0-----:R-:W-:Y:S04]  /*7ed60*/  STL.64 [R1+0x3fa0], R58 ;  /* 0x003fa03a01007387 */ /* 0x001fe80000100a00 */
[----:B------:R0:W-:Y:S04]  /*7ed70*/  STL.64 [R1+0x3f98], R56 ;  /* 0x003f983801007387 */ /* 0x0001e80000100a00 */
[----:B0-----:R-:W2:Y:S04]  /*7ed80*/  LDL.LU R56, [R1+0x1e0] ;  /* 0x0001e00001387983 */ /* 0x001ea80000300800 */
        /* <DEDUP_REMOVED lines=57> */
[----:B---3--:R-:W-:Y:S04]  /*7f120*/  STL.64 [R1+0x40c0], R58 ;  /* 0x0040c03a01007387 */ /* 0x008fe80000100a00 */
        /* <DEDUP_REMOVED lines=14> */
[----:B0-----:R-:W3:Y:S02]  /*7f210*/  LDL.LU.64 R30, [R1+0x4168] ;  /* 0x00416800011e7983 */ /* 0x001ee40000300a00 */
        /* <DEDUP_REMOVED lines=53> */
[C---:B----4-:R-:W-:Y:S06]  /*7f570*/  HMMA.16816.F32 R52, R48.reuse, R30, R52 ;  /* 0x0000001e3034723c */ /* 0x050fec0000001834 */
[----:B------:R-:W-:-:S15]  /*7f580*/  HMMA.16816.F32 R48, R48, R34, R36 ;  /* 0x000000223030723c */ /* 0x000fde0000001824 */
[----:B------:R-:W-:-:S02]  /*7f590*/  NOP ;  /* 0x0000000000007918 */ /* 0x000fc40000000000 */
[----:B------:R-:W-:Y:S04]  /*7f5a0*/  STL.64 [R1+0x720], R52 ;  /* 0x0007203401007387 */ /* 0x000fe80000100a00 */
[----:B------:R0:W-:Y:S04]  /*7f5b0*/  STL.64 [R1+0x728], R54 ;  /* 0x0007283601007387 */ /* 0x0001e80000100a00 */
[----:B0-----:R-:W4:Y:S04]  /*7f5c0*/  LDL.LU.64 R54, [R1+0x40f0] ;  /* 0x0040f00001367983 */ /* 0x001f280000300a00 */
[----:B------:R-:W4:Y:S04]  /*7f5d0*/  LDL.LU.64 R52, [R1+0x40e8] ;  /* 0x0040e80001347983 */ /* 0x000f280000300a00 */
        /* <DEDUP_REMOVED lines=8> */
[C---:B----4-:R-:W-:Y:S06]  /*7f660*/  HMMA.16816.F32 R52, R36.reuse, R6, R52 ;  /* 0x000000062434723c */ /* 0x050fec0000001834 */
[----:B--2---:R-:W-:-:S15]  /*7f670*/  HMMA.16816.F32 R56, R36, R10, R56 ;  /* 0x0000000a2438723c */ /* 0x004fde0000001838 */
[----:B------:R-:W-:-:S02]  /*7f680*/  NOP ;  /* 0x0000000000007918 */ /* 0x000fc40000000000 */
        /* <DEDUP_REMOVED lines=18> */
[----:B0-----:R-:W3:Y:S04]  /*7f7b0*/  LDL.LU R12, [R1+0x2c0] ;  /* 0x0002c000010c7983 */ /* 0x001ee80000300800 */
[----:B------:R-:W3:Y:S04]  /*7f7c0*/  LDL.LU R13, [R1+0x2c4] ;  /* 0x0002c400010d7983 */ /* 0x000ee80000300800 */
[----:B------:R-:W3:Y:S04]  /*7f7d0*/  LDL.LU R14, [R1+0x2c8] ;  /* 0x0002c800010e7983 */ /* 0x000ee80000300800 */
[----:B------:R-:W3:Y:S01]  /*7f7e0*/  LDL.LU R15, [R1+0x2cc] ;  /* 0x0002cc00010f7983 */ /* 0x000ee20000300800 */
[----:B------:R-:W-:-:S15]  /*7f7f0*/  HMMA.16816.F32 R40, R36, R18, R40 ;  /* 0x000000122428723c */ /* 0x000fde0000001828 */
[----:B------:R-:W-:-:S08]  /*7f800*/  NOP ;  /* 0x0000000000007918 */ /* 0x000fd00000000000 */
[----:B------:R-:W-:Y:S04]  /*7f810*/  STL.64 [R1+0xa00], R40 ;  /* 0x000a002801007387 */ /* 0x000fe80000100a00 */
[----:B------:R0:W-:Y:S04]  /*7f820*/  STL.64 [R1+0xa08], R42 ;  /* 0x000a082a01007387 */ /* 0x0001e80000100a00 */
[----:B0-----:R-:W2:Y:S04]  /*7f830*/  LDL.LU.64 R42, [R1+0x40b0] ;  /* 0x0040b000012a7983 */ /* 0x001ea80000300a00 */
[----:B------:R-:W2:Y:S04]  /*7f840*/  LDL.LU.64 R40, [R1+0x40a8] ;  /* 0x0040a80001287983 */ /* 0x000ea80000300a00 */
[----:B------:R-:W-:Y:S04]  /*7f850*/  STL.64 [R1+0x4070], R22 ;  /* 0x0040701601007387 */ /* 0x000fe80000100a00 */
[----:B------:R-:W-:Y:S01]  /*7f860*/  STL.64 [R1+0x4068], R20 ;  /* 0x0040681401007387 */ /* 0x000fe20000100a00 */
[----:B---3--:R-:W-:-:S15]  /*7f870*/  HMMA.16816.F32 R12, R36, R22, R12 ;  /* 0x00000016240c723c */ /* 0x008fde000000180c */
[----:B------:R-:W-:-:S08]  /*7f880*/  NOP ;  /* 0x0000000000007918 */ /* 0x000fd00000000000 */
[----:B------:R-:W-:Y:S04]  /*7f890*/  STL.64 [R1+0x910], R12 ;  /* 0x0009100c01007387 */ /* 0x000fe80000100a00 */
[----:B------:R0:W-:Y:S02]  /*7f8a0*/  STL.64 [R1+0x918], R14 ;  /* 0x0009180e01007387 */ /* 0x0001e40000100a00 */
[C---:B0-----:R-:W-:Y:S06]  /*7f8b0*/  HMMA.16816.F32 R12, R36.reuse, R26, R48 ;  /* 0x0000001a240c723c */ /* 0x041fec0000001830 */
[----:B------:R-:W-:Y:S04]  /*7f8c0*/  STL.64 [R1+0x4060], R26 ;  /* 0x0040601a01007387 */ /* 0x000fe80000100a00 */
[----:B------:R-:W-:Y:S01]  /*7f8d0*/  STL.64 [R1+0x4058], R24 ;  /* 0x0040581801007387 */ /* 0x000fe20000100a00 */
[----:B------:R-:W-:-:S12]  /*7f8e0*/  HMMA.16816.F32 R20, R36, R30, R44 ;  /* 0x0000001e2414723c */ /* 0x000fd8000000182c */
[----:B------:R-:W-:Y:S04]  /*7f8f0*/  STL.64 [R1+0x830], R12 ;  /* 0x0008300c01007387 */ /* 0x000fe80000100a00 */
[----:B------:R4:W-:Y:S02]  /*7f900*/  STL.64 [R1+0x838], R14 ;  /* 0x0008380e01007387 */ /* 0x0009e40000100a00 */
[----:B----4-:R-:W-:Y:S06]  /*7f910*/  HMMA.16816.F32 R12, R36, R34, R56 ;  /* 0x00000022240c723c */ /* 0x010fec0000001838 */
[----:B------:R-:W-:Y:S04]  /*7f920*/  STL.64 [R1+0x4040], R34 ;  /* 0x0040402201007387 */ /* 0x000fe80000100a00 */
[----:B------:R-:W-:Y:S04]  /*7f930*/  STL.64 [R1+0x770], R20 ;  /* 0x0007701401007387 */ /* 0x000fe80000100a00 */
[----:B------:R-:W-:Y:S04]  /*7f940*/  STL.64 [R1+0x778], R22 ;  /* 0x0007781601007387 */ /* 0x000fe80000100a00 */
[----:B------:R-:W-:Y:S01]  /*7f950*/  STL.64 [R1+0x4038], R32 ;  /* 0x0040382001007387 */ /* 0x000fe20000100a00 */
[----:B------:R-:W-:-:S02]  /*7f960*/  IMAD.MOV.U32 R38, RZ, RZ, R9 ;  /* 0x000000ffff267224 */ /* 0x000fc400078e0009 */
[----:B------:R-:W-:Y:S02]  /*7f970*/  IMAD.MOV.U32 R39, RZ, RZ, R8 ;  /* 0x000000ffff277224 */ /* 0x000fe400078e0008 */
[----:B------:R-:W-:Y:S02]  /*7f980*/  IMAD.MOV.U32 R36, RZ, RZ, R17 ;  /* 0x000000ffff247224 */ /* 0x000fe400078e0011 */
[----:B------:R-:W-:Y:S01]  /*7f990*/  IMAD.MOV.U32 R37, RZ, RZ, R16 ;  /* 0x000000ffff257224 */ /* 0x000fe200078e0010 */
[----:B------:R-:W-:Y:S04]  /*7f9a0*/  STL.64 [R1+0x710], R12 ;  /* 0x0007100c01007387 */ /* 0x000fe80000100a00 */
[----:B------:R2:W-:Y:S04]  /*7f9b0*/  STL.64 [R1+0x718], R14 ;  /* 0x0007180e01007387 */ /* 0x0005e80000100a00 */
[----:B------:R-:W-:Y:S04]  /*7f9c0*/  STL.64 [R1+0x3f88], R38 ;  /* 0x003f882601007387 */ /* 0x000fe80000100a00 */
[----:B------:R-:W-:Y:S04]  /*7f9d0*/  STL.64 [R1+0x3f80], R36 ;  /* 0x003f802401007387 */ /* 0x000fe80000100a00 */
[----:B------:R-:W3:Y:S04]  /*7f9e0*/  LDL.LU.64 R8, [R1+0xce0] ;  /* 0x000ce00001087983 */ /* 0x000ee80000300a00 */
[----:B------:R-:W4:Y:S04]  /*7f9f0*/  LDL.LU.64 R50, [R1+0xcd8] ;  /* 0x000cd80001327983 */ /* 0x000f280000300a00 */
[----:B----4-:R-:W-:Y:S04]  /*7fa00*/  STL.64 [R1+0x3f90], R50 ;  /* 0x003f903201007387 */ /* 0x010fe80000100a00 */
[----:B------:R-:W4:Y:S04]  /*7fa10*/  LDL.LU.64 R28, [R1+0xcd0] ;  /* 0x000cd000011c7983 */ /* 0x000f280000300a00 */
[----:B------:R-:W-:Y:S01]  /*7fa20*/  STL.64 [R1+0x4050], R30 ;  /* 0x0040501e01007387 */ /* 0x000fe20000100a00 */
[C---:B--2---:R-:W-:Y:S03]  /*7fa30*/  HMMA.16816.F32 R12, R40.reuse, R6, R52 ;  /* 0x00000006280c723c */ /* 0x044fe60000001834 */
[----:B----4-:R-:W-:Y:S04]  /*7fa40*/  STL.64 [R1+0x4048], R28 ;  /* 0x0040481c01007387 */ /* 0x010fe80000100a00 */
[----:B------:R-:W2:Y:S04]  /*7fa50*/  LDL.LU.64 R16, [R1+0xcc8] ;  /* 0x000cc80001107983 */ /* 0x000ea80000300a00 */
[----:B------:R-:W-:Y:S04]  /*7fa60*/  STL.64 [R1+0x4080], R18 ;  /* 0x0040801201007387 */ /* 0x000fe80000100a00 */
[----:B--2---:R-:W-:Y:S04]  /*7fa70*/  STL.64 [R1+0x4078], R16 ;  /* 0x0040781001007387 */ /* 0x004fe80000100a00 */
[----:B------:R-:W2:Y:S04]  /*7fa80*/  LDL.LU R56, [R1+0x80] ;  /* 0x0000800001387983 */ /* 0x000ea80000300800 */
[----:B------:R-:W-:Y:S04]  /*7fa90*/  STL.64 [R1+0xd40], R12 ;  /* 0x000d400c01007387 */ /* 0x000fe80000100a00 */
[----:B------:R-:W-:Y:S04]  /*7faa0*/  STL.64 [R1+0xd48], R14 ;  /* 0x000d480e01007387 */ /* 0x000fe80000100a00 */
        /* <DEDUP_REMOVED lines=69> */
[----:B------:R-:W-:Y:S02]  /*7ff00*/  IMAD.MOV.U32 R45, RZ, RZ, R5 ;  /* 0x000000ffff2d7224 */ /* 0x000fe400078e0005 */
[----:B------:R-:W-:Y:S02]  /*7ff10*/  IMAD.MOV.U32 R46, RZ, RZ, R3 ;  /* 0x000000ffff2e7224 */ /* 0x000fe400078e0003 */
[----:B------:R-:W-:Y:S01]  /*7ff20*/  IMAD.MOV.U32 R47, RZ, RZ, R2 ;  /* 0x000000ffff2f7224 */ /* 0x000fe200078e0002 */
        /* <DEDUP_REMOVED lines=15> */
[----:B------:R-:W3:Y:S04]  /*80020*/  LDL.LU R5, [R1+0x40a0] ;  /* 0x0040a00001057983 */ /* 0x000ee80000300800 */
[----:B------:R-:W4:Y:S04]  /*80030*/  LDL.LU R3, [R1+0x409c] ;  /* 0x00409c0001037983 */ /* 0x000f280000300800 */
[----:B------:R-:W2:Y:S04]  /*80040*/  LDL.LU R2, [R1+0x4098] ;  /* 0x0040980001027983 */ /* 0x000ea80000300800 */
        /* <DEDUP_REMOVED lines=15> */
[----:B------:R0:W5:Y:S01]  /*80140*/  LDL.LU.64 R20, [R1+0x4068] ;  /* 0x0040680001147983 */ /* 0x0001620000300a00 */
[----:B---3--:R-:W-:-:S15]  /*80150*/  HMMA.16816.F32 R24, R40, R22, R24 ;  /* 0x000000162818723c */ /* 0x008fde0000001818 */
[----:B------:R-:W-:-:S08]  /*80160*/  NOP ;  /* 0x0000000000007918 */ /* 0x000fd00000000000 */
[----:B------:R-:W-:Y:S04]  /*80170*/  STL.64 [R1+0x8f0], R24 ;  /* 0x0008f01801007387 */ /* 0x000fe80000100a00 */
[----:B------:R1:W-:Y:S04]  /*80180*/  STL.64 [R1+0x8f8], R26 ;  /* 0x0008f81a01007387 */ /* 0x0003e80000100a00 */
[----:B-1----:R-:W3:Y:S04]  /*80190*/  LDL.LU.64 R26, [R1+0x4060] ;  /* 0x00406000011a7983 */ /* 0x002ee80000300a00 */
[----:B------:R-:W4:Y:S01]  /*801a0*/  LDL.LU.64 R24, [R1+0x4058] ;  /* 0x0040580001187983 */ /* 0x000f220000300a00 */
        /* <DEDUP_REMOVED lines=11> */
[----:B------:R0:W5:Y:S01]  /*80260*/  LDL.LU.64 R32, [R1+0x4038] ;  /* 0x0040380001207983 */ /* 0x0001620000300a00 */
[----:B---3--:R-:W-:Y:S03]  /*80270*/  HMMA.16816.F32 R40, R40, R34, R52 ;  /* 0x000000222828723c */ /* 0x008fe60000001834 */
[----:B------:R-:W3:Y:S04]  /*80280*/  LDL.LU.64 R54, [R1+0x4030] ;  /* 0x0040300001367983 */ /* 0x000ee80000300a00 */
[----:B------:R-:W3:-:S15]  /*80290*/  LDL.LU.64 R52, [R1+0x4028] ;  /* 0x0040280001347983 */ /* 0x000ede0000300a00 */
[----:B------:R-:W-:-:S01]  /*802a0*/  NOP ;  /* 0x0000000000007918 */ /* 0x000fc20000000000 */
[----:B------:R2:W-:Y:S04]  /*802b0*/  STL.64 [R1+0x700], R40 ;  /* 0x0007002801007387 */ /* 0x0005e80000100a00 */
[----:B------:R1:W-:Y:S01]  /*802c0*/  STL.64 [R1+0x708], R42 ;  /* 0x0007082a01007387 */ /* 0x0003e20000100a00 */
[----:B--2---:R-:W-:Y:S02]  /*802d0*/  IMAD.MOV.U32 R40, RZ, RZ, R2 ;  /* 0x000000ffff287224 */ /* 0x004fe400078e0002 */
[----:B----4-:R-:W-:Y:S01]  /*802e0*/  IMAD.MOV.U32 R41, RZ, RZ, R3 ;  /* 0x000000ffff297224 */ /* 0x010fe200078e0003 */
[----:B------:R-:W2:Y:S04]  /*802f0*/  LDL.LU R2, [R1+0x4024] ;  /* 0x0040240001027983 */ /* 0x000ea80000300800 */
[----:B------:R-:W4:Y:S01]  /*80300*/  LDL.LU R3, [R1+0x4020] ;  /* 0x0040200001037983 */ /* 0x000f220000300800 */
[----:B-1----:R-:W-:-:S02]  /*80310*/  IMAD.MOV.U32 R42, RZ, RZ, R5 ;  /* 0x000000ffff2a7224 */ /* 0x002fc400078e0005 */
[----:B------:R-:W-:Y:S01]  /*80320*/  IMAD.MOV.U32 R43, RZ, RZ, R4 ;  /* 0x000000ffff2b7224 */ /* 0x000fe200078e0004 */
[----:B------:R-:W2:Y:S04]  /*80330*/  LDL.LU R5, [R1+0x401c] ;  /* 0x00401c0001057983 */ /* 0x000ea80000300800 */
[----:B------:R-:W2:Y:S01]  /*80340*/  LDL.LU R4, [R1+0x4018] ;  /* 0x0040180001047983 */ /* 0x000ea20000300800 */
[----:B---3--:R-:W-:-:S15]  /*80350*/  HMMA.16816.F32 R56, R52, R6, R56 ;  /* 0x000000063438723c */ /* 0x008fde0000001838 */
[----:B------:R-:W-:-:S08]  /*80360*/  NOP ;  /* 0x0000000000007918 */ /* 0x000fd00000000000 */
[----:B------:R-:W-:Y:S04]  /*80370*/  STL.64 [R1+0xd00], R56 ;  /* 0x000d003801007387 */ /* 0x000fe80000100a00 */
[----:B------:R1:W-:Y:S04]  /*80380*/  STL.64 [R1+0xd08], R58 ;  /* 0x000d083a01007387 */ /* 0x0003e80000100a00 */
[----:B-1----:R-:W3:Y:S04]  /*80390*/  LDL.LU.64 R58, [R1+0x4010] ;  /* 0x00401000013a7983 */ /* 0x002ee80000300a00 */
[----:B------:R-:W3:Y:S02]  /*803a0*/  LDL.LU.64 R56, [R1+0x4008] ;  /* 0x0040080001387983 */ /* 0x000ee40000300a00 */
        /* <DEDUP_REMOVED lines=36> */
[----:B---3--:R-:W-:Y:S02]  /*805f0*/  HMMA.16816.F32 R52, R52, R34, R56 ;  /* 0x000000223434723c */ /* 0x008fe40000001838 */
[----:B------:R-:W3:Y:S04]  /*80600*/  LDL.LU.64 R58, [R1+0x3fa0] ;  /* 0x003fa000013a7983 */ /* 0x000ee80000300a00 */
[----:B------:R-:W3:-:S15]  /*80610*/  LDL.LU.64 R56, [R1+0x3f98] ;  /* 0x003f980001387983 */ /* 0x000ede0000300a00 */
[----:B------:R-:W-:-:S02]  /*80620*/  NOP ;  /* 0x0000000000007918 */ /* 0x000fc40000000000 */
[----:B------:R1:W-:Y:S04]  /*80630*/  STL.64 [R1+0x740], R52 ;  /* 0x0007403401007387 */ /* 0x0003e80000100a00 */
[----:B------:R0:W-:Y:S04]  /*80640*/  STL.64 [R1+0x748], R54 ;  /* 0x0007483601007387 */ /* 0x0001e80000100a00 */
[----:B-1----:R-:W2:Y:S04]  /*80650*/  LDL.LU R52, [R1+0x40] ;  /* 0x0000400001347983 */ /* 0x002ea80000300800 */
[----:B------:R-:W2:Y:S04]  /*80660*/  LDL.LU R53, [R1+0x44] ;  /* 0x0000440001357983 */ /* 0x000ea80000300800 */
[----:B0-----:R-:W2:Y:S04]  /*80670*/  LDL.LU R54, [R1+0x48] ;  /* 0x0000480001367983 */ /* 0x001ea80000300800 */
[----:B------:R-:W2:Y:S01]  /*80680*/  LDL.LU R55, [R1+0x4c] ;  /* 0x00004c0001377983 */ /* 0x000ea20000300800 */
[C---:B---3--:R-:W-:Y:S06]  /*80690*/  HMMA.16816.F32 R48, R56.reuse, R6, R48 ;  /* 0x000000063830723c */ /* 0x048fec0000001830 */
[----:B------:R-:W-:-:S15]  /*806a0*/  HMMA.16816.F32 R36, R56, R10, R36 ;  /* 0x0000000a3824723c */ /* 0x000fde0000001824 */
[----:B------:R-:W-:-:S02]  /*806b0*/  NOP ;  /* 0x0000000000007918 */ /* 0x000fc40000000000 */
[----:B------:R-:W-:Y:S04]  /*806c0*/  STL.64 [R1+0xc70], R48 ;  /* 0x000c703001007387 */ /* 0x000fe80000100a00 */
[----:B------:R0:W-:Y:S04]  /*806d0*/  STL.64 [R1+0xc78], R50 ;  /* 0x000c783201007387 */ /* 0x0001e80000100a00 */
[----:B0-----:R-:W3:Y:S04]  /*806e0*/  LDL.LU.64 R50, [R1+0x3f90] ;  /* 0x003f900001327983 */ /* 0x001ee80000300a00 */
[----:B------:R-:W-:Y:S04]  /*806f0*/  STL.64 [R1+0xb70], R36 ;  /* 0x000b702401007387 */ /* 0x000fe80000100a00 */
[----:B------:R0:W-:Y:S04]  /*80700*/  STL.64 [R1+0xb78], R38 ;  /* 0x000b782601007387 */ /* 0x0001e80000100a00 */
[----:B0-----:R-:W3:Y:S04]  /*80710*/  LDL.LU.64 R38, [R1+0x3f88] ;  /* 0x003f880001267983 */ /* 0x001ee80000300a00 */
[----:B------:R-:W3:Y:S01]  /*80720*/  LDL.LU.64 R36, [R1+0x3f80] ;  /* 0x003f800001247983 */ /* 0x000ee20000300a00 */
[----:B----4-:R-:W-:-:S02]  /*80730*/  IMAD.MOV.U32 R6, RZ, RZ, R3 ;  /* 0x000000ffff067224 */ /* 0x010fc400078e0003 */
[----:B--2---:R-:W-:-:S07]  /*80740*/  IMAD.MOV.U32 R7, RZ, RZ, R2 ;  /* 0x000000ffff077224 */ /* 0x004fce00078e0002 */
[C---:B------:R-:W-:Y:S06]  /*80750*/  HMMA.16816.F32 R4, R56.reuse, R14, R4 ;  /* 0x0000000e3804723c */ /* 0x040fec0000001804 */
[----:B------:R-:W-:-:S15]  /*80760*/  HMMA.16816.F32 R52, R56, R18, R52 ;  /* 0x000000123834723c */ /* 0x000fde0000001834 */
[----:B------:R-:W-:-:S02]  /*80770*/  NOP ;  /* 0x0000000000007918 */ /* 0x000fc40000000000 */
[----:B------:R-:W-:Y:S04]  /*80780*/  STL.64 [R1+0xa50], R4 ;  /* 0x000a500401007387 */ /* 0x000fe80000100a00 */
[----:B------:R0:W-:Y:S02]  /*80790*/  STL.64 [R1+0xa58], R6 ;  /* 0x000a580601007387 */ /* 0x0001e40000100a00 */
[----:B0-----:R-:W-:Y:S02]  /*807a0*/  HMMA.16816.F32 R4, R56, R22, R40 ;  /* 0x000000163804723c */ /* 0x001fe40000001828 */
[----:B------:R-:W-:Y:S04]  /*807b0*/  STL.64 [R1+0x950], R52 ;  /* 0x0009503401007387 */ /* 0x000fe80000100a00 */
[----:B------:R-:W-:Y:S01]  /*807c0*/  STL.64 [R1+0x958], R54 ;  /* 0x0009583601007387 */ /* 0x000fe20000100a00 */
[----:B------:R-:W-:-:S03]  /*807d0*/  IADD3 R2, P3, R16, UR13, RZ ;  /* 0x0000000d10027c10 */ /* 0x000fc6000ff7e0ff */
[----:B------:R-:W-:-:S13]  /*807e0*/  STL.64 [R1+0x3f70], R24 ;  /* 0x003f701801007387 */ /* 0x000fda0000100a00 */
[----:B------:R-:W-:Y:S04]  /*807f0*/  STL.64 [R1+0x810], R4 ;  /* 0x0008100401007387 */ /* 0x000fe80000100a00 */
[----:B------:R0:W-:Y:S02]  /*80800*/  STL.64 [R1+0x818], R6 ;  /* 0x0008180601007387 */ /* 0x0001e40000100a00 */
[----:B0-----:R-:W-:Y:S02]  /*80810*/  IADD3.X R6, R17, UR4, RZ, P3, !PT ;  /* 0x0000000411067c10 */ /* 0x001fe40009ffe4ff */
[----:B------:R-:W-:Y:S01]  /*80820*/  HMMA.16816.F32 R16, R56, R30, R44 ;  /* 0x0000001e3810723c */ /* 0x000fe2000000182c */
[----:B------:R-:W-:-:S04]  /*80830*/  IADD3 R3, P2, R28, UR13, RZ ;  /* 0x0000000d1c037c10 */ /* 0x000fc8000ff5e0ff */
[----:B------:R-:W-:Y:S02]  /*80840*/  IADD3.X R7, R29, UR4, RZ, P2, !PT ;  /* 0x000000041d077c10 */ /* 0x000fe400097fe4ff */
[----:B------:R-:W-:Y:S01]  /*80850*/  IADD3 R5, P0, R8, UR13, RZ ;  /* 0x0000000d08057c10 */ /* 0x000fe2000ff1e0ff */
[----:B---3--:R-:W-:-:S15]  /*80860*/  HMMA.16816.F32 R36, R56, R26, R36 ;  /* 0x0000001a3824723c */ /* 0x008fde0000001824 */
[----:B------:R-:W-:-:S08]  /*80870*/  NOP ;  /* 0x0000000000007918 */ /* 0x000fd00000000000 */
[----:B------:R-:W-:Y:S04]  /*80880*/  STL.64 [R1+0x7b0], R36 ;  /* 0x0007b02401007387 */ /* 0x000fe80000100a00 */
[----:B------:R-:W-:Y:S04]  /*80890*/  STL.64 [R1+0x7b8], R38 ;  /* 0x0007b82601007387 */ /* 0x000fe80000100a00 */
[----:B------:R-:W2:Y:S04]  /*808a0*/  LDL.LU.64 R14, [R1+0xcc0] ;  /* 0x000cc000010e7983 */ /* 0x000ea80000300a00 */
[----:B------:R-:W3:Y:S04]  /*808b0*/  LDL.LU.64 R28, [R1+0xcb8] ;  /* 0x000cb800011c7983 */ /* 0x000ee80000300a00 */
[----:B------:R0:W-:Y:S04]  /*808c0*/  STL.64 [R1+0x7d0], R16 ;  /* 0x0007d01001007387 */ /* 0x0001e80000100a00 */
[----:B------:R1:W-:Y:S04]  /*808d0*/  STL.64 [R1+0x7d8], R18 ;  /* 0x0007d81201007387 */ /* 0x0003e80000100a00 */
[----:B0-----:R-:W4:Y:S04]  /*808e0*/  LDL.LU.64 R16, [R1+0xcb0] ;  /* 0x000cb00001107983 */ /* 0x001f280000300a00 */
[----:B------:R-:W4:Y:S04]  /*808f0*/  LDL.LU.64 R30, [R1+0xb48] ;  /* 0x000b4800011e7983 */ /* 0x000f280000300a00 */
[----:B------:R-:W4:Y:S04]  /*80900*/  LDL.LU R24, [R1] ;  /* 0x0000000001187983 */ /* 0x000f280000300800 */
        /* <DEDUP_REMOVED lines=14> */
[----:B------:R-:W-:-:S03]  /*809f0*/  IADD3 R4, P1, R50, UR13, RZ ;  /* 0x0000000d32047c10 */ /* 0x000fc6000ff3e0ff */
[----:B------:R-:W4:Y:S04]  /*80a00*/  LDL.LU R38, [R1+0x3490] ;  /* 0x0034900001267983 */ /* 0x000f280000300800 */
[----:B------:R-:W4:Y:S04]  /*80a10*/  LDL.LU R39, [R1+0x34bc] ;  /* 0x0034bc0001277983 */ /* 0x000f280000300800 */
[----:B------:R-:W4:Y:S04]  /*80a20*/  LDL.LU R48, [R1+0x3488] ;  /* 0x0034880001307983 */ /* 0x000f280000300800 */
[----:B------:R-:W4:Y:S01]  /*80a30*/  LDL.LU R49, [R1+0x34b4] ;  /* 0x0034b40001317983 */ /* 0x000f220000300800 */
[----:B------:R-:W-:-:S03]  /*80a40*/  IADD3.X R8, R51, UR4, RZ, P1, !PT ;  /* 0x0000000433087c10 */ /* 0x000fc60008ffe4ff */
        /* <DEDUP_REMOVED lines=8> */
[----:B------:R-:W-:Y:S01]  /*80ad0*/  IMAD.MOV.U32 R27, RZ, RZ, R12 ;  /* 0x000000ffff1b7224 */ /* 0x000fe200078e000c */
[----:B------:R-:W-:Y:S02]  /*80ae0*/  IADD3.X R9, R9, UR4, RZ, P0, !PT ;  /* 0x0000000409097c10 */ /* 0x000fe400087fe4ff */
[----:B--2---:R-:W-:Y:S02]  /*80af0*/  IADD3 R10, P0, R14, UR13, RZ ;  /* 0x0000000d0e0a7c10 */ /* 0x004fe4000ff1e0ff */
[----:B---3--:R-:W-:Y:S02]  /*80b00*/  IADD3 R11, P1, R28, UR13, RZ ;  /* 0x0000000d1c0b7c10 */ /* 0x008fe4000ff3e0ff */
[----:B----4-:R-:W-:Y:S01]  /*80b10*/  HMMA.16816.F32 R56, R56, R34, R24 ;  /* 0x000000223838723c */ /* 0x010fe20000001818 */
[----:B------:R-:W-:-:S02]  /*80b20*/  IADD3 R12, P2, R16, UR13, RZ ;  /* 0x0000000d100c7c10 */ /* 0x000fc4000ff5e0ff */
[----:B------:R-:W-:Y:S02]  /*80b30*/  IADD3 R13, P3, R30, UR13, RZ ;  /* 0x0000000d1e0d7c10 */ /* 0x000fe4000ff7e0ff */
[----:B------:R-:W-:Y:S02]  /*80b40*/  IADD3.X R14, R15, UR4, RZ, P0, !PT ;  /* 0x000000040f0e7c10 */ /* 0x000fe400087fe4ff */
[----:B------:R-:W-:Y:S02]  /*80b50*/  IADD3.X R15, R29, UR4, RZ, P1, !PT ;  /* 0x000000041d0f7c10 */ /* 0x000fe40008ffe4ff */
[----:B------:R-:W-:Y:S02]  /*80b60*/  IADD3.X R16, R17, UR4, RZ, P2, !PT ;  /* 0x0000000411107c10 */ /* 0x000fe400097fe4ff */
[----:B------:R-:W-:Y:S01]  /*80b70*/  IADD3 R22, P1, R22, UR13, RZ ;  /* 0x0000000d16167c10 */ /* 0x000fe2000ff3e0ff */
[----:B------:R0:W5:Y:S01]  /*80b80*/  LDL.LU.64 R28, [R1+0x3f78] ;  /* 0x003f7800011c7983 */ /* 0x0001620000300a00 */
[----:B------:R-:W-:-:S02]  /*80b90*/  IADD3.X R17, R31, UR4, RZ, P3, !PT ;  /* 0x000000041f117c10 */ /* 0x000fc40009ffe4ff */
[----:B------:R-:W-:Y:S01]  /*80ba0*/  IADD3 R23, P2, R23, UR13, RZ ;  /* 0x0000000d17177c10 */ /* 0x000fe2000ff5e0ff */
[----:B------:R0:W5:Y:S01]  /*80bb0*/  LDL.LU.64 R24, [R1+0x3f70] ;  /* 0x003f700001187983 */ /* 0x0001620000300a00 */
[----:B------:R-:W-:Y:S02]  /*80bc0*/  IADD3 R18, P3, R18, UR13, RZ ;  /* 0x0000000d12127c10 */ /* 0x000fe4000ff7e0ff */
[----:B------:R-:W-:Y:S02]  /*80bd0*/  IADD3 R19, P4, R19, UR13, RZ ;  /* 0x0000000d13137c10 */ /* 0x000fe4000ff9e0ff */
[----:B------:R-:W-:Y:S02]  /*80be0*/  IADD3 R52, P5, R52, UR13, RZ ;  /* 0x0000000d34347c10 */ /* 0x000fe4000ffbe0ff */
[----:B------:R-:W-:Y:S02]  /*80bf0*/  IADD3 R53, P6, R53, UR13, RZ ;  /* 0x0000000d35357c10 */ /* 0x000fe4000ffde0ff */
[----:B------:R-:W-:-:S02]  /*80c00*/  IADD3 R54, P0, R54, UR13, RZ ;  /* 0x0000000d36367c10 */ /* 0x000fc4000ff1e0ff */
[----:B------:R-:W-:Y:S02]  /*80c10*/  IADD3.X R55, R55, UR4, RZ, P1, !PT ;  /* 0x0000000437377c10 */ /* 0x000fe40008ffe4ff */
[----:B------:R-:W-:Y:S01]  /*80c20*/  IADD3 R40, P1, R40, UR13, RZ ;  /* 0x0000000d28287c10 */ /* 0x000fe2000ff3e0ff */
[----:B------:R-:W-:Y:S04]  /*80c30*/  STL.64 [R1+0x7c0], R56 ;  /* 0x0007c03801007387 */ /* 0x000fe80000100a00 */
[----:B------:R1:W-:Y:S04]  /*80c40*/  STL.64 [R1+0x7c8], R58 ;  /* 0x0007c83a01007387 */ /* 0x0003e80000100a00 */
[----:B------:R2:W-:Y:S04]  /*80c50*/  STL [R1+0x34e0], R22 ;  /* 0x0034e01601007387 */ /* 0x0005e80000100800 */
[----:B------:R3:W-:Y:S04]  /*80c60*/  STL [R1+0x34d8], R23 ;  /* 0x0034d81701007387 */ /* 0x0007e80000100800 */
[----:B------:R4:W-:Y:S04]  /*80c70*/  STL [R1+0x34d0], R18 ;  /* 0x0034d01201007387 */ /* 0x0009e80000100800 */
[----:B------:R0:W-:Y:S04]  /*80c80*/  STL [R1+0x34c8], R19 ;  /* 0x0034c81301007387 */ /* 0x0001e80000100800 */
[----:B------:R0:W-:Y:S01]  /*80c90*/  STL [R1+0x34c0], R52 ;  /* 0x0034c03401007387 */ /* 0x0001e20000100800 */
[----:B------:R-:W-:-:S03]  /*80ca0*/  IADD3.X R41, R41, UR4, RZ, P2, !PT ;  /* 0x0000000429297c10 */ /* 0x000fc600097fe4ff */
[----:B------:R0:W-:Y:S01]  /*80cb0*/  STL [R1+0x34b8], R53 ;  /* 0x0034b83501007387 */ /* 0x0001e20000100800 */
[----:B------:R-:W-:-:S03]  /*80cc0*/  IADD3 R42, P2, R42, UR13, RZ ;  /* 0x0000000d2a2a7c10 */ /* 0x000fc6000ff5e0ff */
        /* <DEDUP_REMOVED lines=20> */
[----:B------:R0:W-:Y:S04]  /*80e10*/  STL [R1+0x3488], R48 ;  /* 0x0034883001007387 */ /* 0x0001e80000100800 */
[----:B------:R0:W-:Y:S01]  /*80e20*/  STL [R1+0x34b4], R49 ;  /* 0x0034b43101007387 */ /* 0x0001e20000100800 */
[----:B------:R-:W-:-:S03]  /*80e30*/  IADD3.X R45, R45, UR4, RZ, P1, !PT ;  /* 0x000000042d2d7c10 */ /* 0x000fc60008ffe4ff */
[----:B------:R0:W-:Y:S01]  /*80e40*/  STL [R1+0x3480], R50 ;  /* 0x0034803201007387 */ /* 0x0001e20000100800 */
[----:B------:R-:W-:-:S03]  /*80e50*/  IADD3 R46, P1, R46, UR13, RZ ;  /* 0x0000000d2e2e7c10 */ /* 0x000fc6000ff3e0ff */
[----:B------:R0:W-:Y:S04]  /*80e60*/  STL [R1+0x34ac], R51 ;  /* 0x0034ac3301007387 */ /* 0x0001e80000100800 */
[----:B------:R0:W-:Y:S01]  /*80e70*/  STL [R1+0x3478], R44 ;  /* 0x0034782c01007387 */ /* 0x0001e20000100800 */
[----:B------:R-:W-:-:S03]  /*80e80*/  IADD3.X R47, R47, UR4, RZ, P2, !PT ;  /* 0x000000042f2f7c10 */ /* 0x000fc600097fe4ff */
[----:B-1----:R-:W4:Y:S04]  /*80e90*/  LDL.LU R59, [R1+0x3468] ;  /* 0x00346800013b7983 */ /* 0x002f280000300800 */
[----:B------:R1:W-:Y:S04]  /*80ea0*/  STL [R1+0x34a4], R45 ;  /* 0x0034a42d01007387 */ /* 0x0003e80000100800 */
[----:B------:R-:W4:Y:S04]  /*80eb0*/  LDL.LU R34, [R1+0x3494] ;  /* 0x0034940001227983 */ /* 0x000f280000300800 */
[----:B------:R1:W-:Y:S04]  /*80ec0*/  STL [R1+0x3470], R46 ;  /* 0x0034702e01007387 */ /* 0x0003e80000100800 */
[----:B------:R-:W4:Y:S04]  /*80ed0*/  LDL.LU R35, [R1+0x3460] ;  /* 0x0034600001237983 */ /* 0x000f280000300800 */
[----:B------:R1:W-:Y:S04]  /*80ee0*/  STL [R1+0x349c], R47 ;  /* 0x00349c2f01007387 */ /* 0x0003e80000100800 */
[----:B------:R-:W4:Y:S04]  /*80ef0*/  LDL.LU R30, [R1+0x348c] ;  /* 0x00348c00011e7983 */ /* 0x000f280000300800 */
[----:B------:R-:W4:Y:S04]  /*80f00*/  LDL.LU R31, [R1+0x3458] ;  /* 0x00345800011f7983 */ /* 0x000f280000300800 */
[----:B------:R-:W4:Y:S04]  /*80f10*/  LDL.LU R26, [R1+0x3484] ;  /* 0x00348400011a7983 */ /* 0x000f280000300800 */
[----:B------:R-:W4:Y:S04]  /*80f20*/  LDL.LU R27, [R1+0x3450] ;  /* 0x00345000011b7983 */ /* 0x000f280000300800 */
[----:B--2---:R-:W2:Y:S04]  /*80f30*/  LDL.LU R22, [R1+0x347c] ;  /* 0x00347c0001167983 */ /* 0x004ea80000300800 */
[----:B---3--:R-:W3:Y:S04]  /*80f40*/  LDL.LU R23, [R1+0x3448] ;  /* 0x0034480001177983 */ /* 0x008ee80000300800 */
[----:B----4-:R-:W4:Y:S04]  /*80f50*/  LDL.LU R18, [R1+0x3474] ;  /* 0x0034740001127983 */ /* 0x010f280000300800 */
        /* <DEDUP_REMOVED lines=20> */
[----:B------:R-:W4:Y:S01]  /*810a0*/  LDL.LU R47, [R1+0x33f0] ;  /* 0x0033f000012f7983 */ /* 0x000f220000300800 */
[----:B------:R-:W-:-:S02]  /*810b0*/  IADD3 R59, P2, R59, UR13, RZ ;  /* 0x0000000d3b3b7c10 */ /* 0x000fc4000ff5e0ff */
[----:B------:R-:W-:Y:S02]  /*810c0*/  IADD3.X R34, R34, UR4, RZ, P3, !PT ;  /* 0x0000000422227c10 */ /* 0x000fe40009ffe4ff */
[----:B------:R-:W-:Y:S02]  /*810d0*/  IADD3 R35, P3, R35, UR13, RZ ;  /* 0x0000000d23237c10 */ /* 0x000fe4000ff7e0ff */
[----:B------:R-:W-:Y:S02]  /*810e0*/  IADD3.X R30, R30, UR4, RZ, P4, !PT ;  /* 0x000000041e1e7c10 */ /* 0x000fe4000a7fe4ff */
[----:B------:R-:W-:Y:S01]  /*810f0*/  IADD3 R31, P4, R31, UR13, RZ ;  /* 0x0000000d1f1f7c10 */ /* 0x000fe2000ff9e0ff */
[----:B------:R0:W-:Y:S01]  /*81100*/  STL [R1+0x3468], R59 ;  /* 0x0034683b01007387 */ /* 0x0001e20000100800 */
[----:B------:R-:W-:-:S03]  /*81110*/  IADD3.X R26, R26, UR4, RZ, P5, !PT ;  /* 0x000000041a1a7c10 */ /* 0x000fc6000affe4ff */
[----:B------:R1:W-:Y:S01]  /*81120*/  STL [R1+0x3494], R34 ;  /* 0x0034942201007387 */ /* 0x0003e20000100800 */
[----:B------:R-:W-:-:S03]  /*81130*/  IADD3 R27, P5, R27, UR13, RZ ;  /* 0x0000000d1b1b7c10 */ /* 0x000fc6000ffbe0ff */
[----:B------:R1:W-:Y:S01]  /*81140*/  STL [R1+0x3460], R35 ;  /* 0x0034602301007387 */ /* 0x0003e20000100800 */
[----:B--2---:R-:W-:-:S03]  /*81150*/  IADD3.X R22, R22, UR4, RZ, P6, !PT ;  /* 0x0000000416167c10 */ /* 0x004fc6000b7fe4ff */
[----:B------:R2:W-:Y:S01]  /*81160*/  STL [R1+0x348c], R30 ;  /* 0x00348c1e01007387 */ /* 0x0005e20000100800 */
[----:B---3--:R-:W-:-:S03]  /*81170*/  IADD3 R23, P6, R23, UR13, RZ ;  /* 0x0000000d17177c10 */ /* 0x008fc6000ffde0ff */
[----:B------:R3:W-:Y:S01]  /*81180*/  STL [R1+0x3458], R31 ;  /* 0x0034581f01007387 */ /* 0x0007e20000100800 */
[----:B----4-:R-:W-:-:S03]  /*81190*/  IADD3.X R18, R18, UR4, RZ, P0, !PT ;  /* 0x0000000412127c10 */ /* 0x010fc600087fe4ff */
        /* <DEDUP_REMOVED lines=36> */
[----:B------:R4:W-:Y:S04]  /*813e0*/  STL [R1+0x343c], R48 ;  /* 0x00343c3001007387 */ /* 0x0009e80000100800 */
[----:B------:R4:W-:Y:S01]  /*813f0*/  STL [R1+0x3408], R49 ;  /* 0x0034083101007387 */ /* 0x0009e20000100800 */
[----:B------:R-:W-:-:S03]  /*81400*/  IADD3 R45, P2, R45, UR13, RZ ;  /* 0x0000000d2d2d7c10 */ /* 0x000fc6000ff5e0ff */
[----:B------:R4:W-:Y:S01]  /*81410*/  STL [R1+0x3434], R50 ;  /* 0x0034343201007387 */ /* 0x0009e20000100800 */
[----:B------:R-:W-:-:S03]  /*81420*/  IADD3.X R46, R46, UR4, RZ, P3, !PT ;  /* 0x000000042e2e7c10 */ /* 0x000fc60009ffe4ff */
[----:B------:R4:W-:Y:S04]  /*81430*/  STL [R1+0x3400], R51 ;  /* 0x0034003301007387 */ /* 0x0009e80000100800 */
[----:B------:R4:W-:Y:S01]  /*81440*/  STL [R1+0x342c], R44 ;  /* 0x00342c2c01007387 */ /* 0x0009e20000100800 */
[----:B------:R-:W-:-:S03]  /*81450*/  IADD3 R47, P3, R47, UR13, RZ ;  /* 0x0000000d2f2f7c10 */ /* 0x000fc6000ff7e0ff */
[----:B0-----:R-:W4:Y:S04]  /*81460*/  LDL.LU R59, [R1+0x341c] ;  /* 0x00341c00013b7983 */ /* 0x001f280000300800 */
[----:B------:R0:W-:Y:S04]  /*81470*/  STL [R1+0x33f8], R45 ;  /* 0x0033f82d01007387 */ /* 0x0001e80000100800 */
[----:B-1----:R-:W4:Y:S04]  /*81480*/  LDL.LU R34, [R1+0x33e8] ;  /* 0x0033e80001227983 */ /* 0x002f280000300800 */
[----:B------:R1:W-:Y:S04]  /*81490*/  STL [R1+0x3424], R46 ;  /* 0x0034242e01007387 */ /* 0x0003e80000100800 */
[----:B------:R-:W4:Y:S04]  /*814a0*/  LDL.LU R35, [R1+0x3414] ;  /* 0x0034140001237983 */ /* 0x000f280000300800 */
[----:B------:R1:W-:Y:S04]  /*814b0*/  STL [R1+0x33f0], R47 ;  /* 0x0033f02f01007387 */ /* 0x0003e80000100800 */
[----:B--2---:R-:W2:Y:S04]  /*814c0*/  LDL.LU R30, [R1+0x33e0] ;  /* 0x0033e000011e7983 */ /* 0x004ea80000300800 */
[----:B---3--:R-:W3:Y:S04]  /*814d0*/  LDL.LU R31, [R1+0x340c] ;  /* 0x00340c00011f7983 */ /* 0x008ee80000300800 */
        /* <DEDUP_REMOVED lines=24> */
[----:B-1----:R-:W4:Y:S04]  /*81660*/  LDL.LU R46, [R1+0x3378] ;  /* 0x00337800012e7983 */ /* 0x002f280000300800 */
[----:B------:R-:W4:Y:S01]  /*81670*/  LDL.LU R47, [R1+0x33a4] ;  /* 0x0033a400012f7983 */ /* 0x000f220000300800 */
[----:B------:R-:W-:-:S02]  /*81680*/  IADD3.X R59, R59, UR4, RZ, P4, !PT ;  /* 0x000000043b3b7c10 */ /* 0x000fc4000a7fe4ff */
[----:B------:R-:W-:Y:S02]  /*81690*/  IADD3 R34, P4, R34, UR13, RZ ;  /* 0x0000000d22227c10 */ /* 0x000fe4000ff9e0ff */
[----:B------:R-:W-:Y:S02]  /*816a0*/  IADD3.X R35, R35, UR4, RZ, P5, !PT ;  /* 0x0000000423237c10 */ /* 0x000fe4000affe4ff */
[----:B--2---:R-:W-:Y:S02]  /*816b0*/  IADD3 R30, P5, R30, UR13, RZ ;  /* 0x0000000d1e1e7c10 */ /* 0x004fe4000ffbe0ff */
[----:B---3--:R-:W-:Y:S01]  /*816c0*/  IADD3.X R31, R31, UR4, RZ, P6, !PT ;  /* 0x000000041f1f7c10 */ /* 0x008fe2000b7fe4ff */
[----:B------:R0:W-:Y:S01]  /*816d0*/  STL [R1+0x341c], R59 ;  /* 0x00341c3b01007387 */ /* 0x0001e20000100800 */
[----:B----4-:R-:W-:-:S03]  /*816e0*/  IADD3 R26, P6, R26, UR13, RZ ;  /* 0x0000000d1a1a7c10 */ /* 0x010fc6000ffde0ff */
        /* <DEDUP_REMOVED lines=52> */
[----:B0-----:R-:W4:Y:S04]  /*81a30*/  LDL.LU R59, [R1+0x3370] ;  /* 0x00337000013b7983 */ /* 0x001f280000300800 */
[----:B------:R0:W-:Y:S04]  /*81a40*/  STL [R1+0x33ac], R45 ;  /* 0x0033ac2d01007387 */ /* 0x0001e80000100800 */
[----:B-1----:R-:W4:Y:S04]  /*81a50*/  LDL.LU R34, [R1+0x339c] ;  /* 0x00339c0001227983 */ /* 0x002f280000300800 */
[----:B------:R1:W-:Y:S04]  /*81a60*/  STL [R1+0x3378], R46 ;  /* 0x0033782e01007387 */ /* 0x0003e80000100800 */
[----:B--2---:R-:W2:Y:S04]  /*81a70*/  LDL.LU R35, [R1+0x3368] ;  /* 0x0033680001237983 */ /* 0x004ea80000300800 */
[----:B------:R1:W-:Y:S04]  /*81a80*/  STL [R1+0x33a4], R47 ;  /* 0x0033a42f01007387 */ /* 0x0003e80000100800 */
        /* <DEDUP_REMOVED lines=28> */
[----:B------:R-:W-:-:S02]  /*81c50*/  IADD3 R59, P5, R59, UR13, RZ ;  /* 0x0000000d3b3b7c10 */ /* 0x000fc4000ffbe0ff */
[----:B------:R-:W-:Y:S02]  /*81c60*/  IADD3.X R34, R34, UR4, RZ, P6, !PT ;  /* 0x0000000422227c10 */ /* 0x000fe4000b7fe4ff */
[----:B--2---:R-:W-:Y:S02]  /*81c70*/  IADD3 R35, P6, R35, UR13, RZ ;  /* 0x0000000d23237c10 */ /* 0x004fe4000ffde0ff */
[----:B---3--:R-:W-:Y:S02]  /*81c80*/  IADD3.X R30, R30, UR4, RZ, P0, !PT ;  /* 0x000000041e1e7c10 */ /* 0x008fe400087fe4ff */
[----:B----4-:R-:W-:Y:S01]  /*81c90*/  IADD3 R31, P0, R31, UR13, RZ ;  /* 0x0000000d1f1f7c10 */ /* 0x010fe2000ff1e0ff */
        /* <DEDUP_REMOVED lines=90> */
[----:B--2---:R-:W-:Y:S02]  /*82240*/  IADD3.X R35, R35, UR4, RZ, P1, !PT ;  /* 0x0000000423237c10 */ /* 0x004fe40008ffe4ff */
[----:B---3--:R-:W-:Y:S02]  /*82250*/  IADD3 R30, P1, R30, UR13, RZ ;  /* 0x0000000d1e1e7c10 */ /* 0x008fe4000ff3e0ff */
[----:B----4-:R-:W-:Y:S01]  /*82260*/  IADD3.X R31, R31, UR4, RZ, P2, !PT ;  /* 0x000000041f1f7c10 */ /* 0x010fe200097fe4ff */
        /* <DEDUP_REMOVED lines=4366> */
[----:B------:R-:W0:Y:S02]  /*93350*/  S2R R0, SR_TID.X ;  /* 0x0000000000007919 */ /* 0x000e240000002100 */
[----:B0-----:R-:W-:-:S05]  /*93360*/  LOP3.LUT R0, R0, 0x1f, RZ, 0xc0, !PT ;  /* 0x0000001f00007812 */ /* 0x001fca00078ec0ff */
[----:B------:R-:W-:Y:S01]  /*93370*/  IMAD.SHL.U32 R0, R0, 0x2, RZ ;  /* 0x0000000200007824 */ /* 0x000fe200078e00ff */
[----:B------:R-:W-:Y:S02]  /*93380*/  IADD3 R59, P0, R59, UR13, RZ ;  /* 0x0000000d3b3b7c10 */ /* 0x000fe4000ff1e0ff */
[----:B------:R-:W-:Y:S02]  /*93390*/  IADD3.X R34, R34, UR4, RZ, P1, !PT ;  /* 0x0000000422227c10 */ /* 0x000fe40008ffe4ff */
[----:B--2---:R-:W-:Y:S02]  /*933a0*/  IADD3 R35, P1, R35, UR13, RZ ;  /* 0x0000000d23237c10 */ /* 0x004fe4000ff3e0ff */
[----:B---3--:R-:W-:Y:S02]  /*933b0*/  IADD3.X R30, R30, UR4, RZ, P2, !PT ;  /* 0x000000041e1e7c10 */ /* 0x008fe400097fe4ff */
[----:B----4-:R-:W-:Y:S01]  /*933c0*/  IADD3 R31, P2, R31, UR13, RZ ;  /* 0x0000000d1f1f7c10 */ /* 0x010fe2000ff5e0ff */
[----:B------:R-:W-:Y:S01]  /*933d0*/  STL [R1+0x1c48], R59 ;  /* 0x001c483b01007387 */ /* 0x000fe20000100800 */
[----:B------:R-:W-:-:S03]  /*933e0*/  IADD3.X R26, R26, UR4, RZ, P3, !PT ;  /* 0x000000041a1a7c10 */ /* 0x000fc60009ffe4ff */
[----:B------:R-:W-:Y:S01]  /*933f0*/  STL [R1+0x1c74], R34 ;  /* 0x001c742201007387 */ /* 0x000fe20000100800 */
[----:B------:R-:W-:-:S03]  /*93400*/  IADD3 R27, P3, R27, UR13, RZ ;  /* 0x0000000d1b1b7c10 */ /* 0x000fc6000ff7e0ff */
        /* <DEDUP_REMOVED lines=38> */
[----:B------:R0:W-:Y:S01]  /*93670*/  STL [R1+0x1c24], R38 ;  /* 0x001c242601007387 */ /* 0x0001e20000100800 */
[----:B------:R-:W-:-:S03]  /*93680*/  IADD3.X R51, R51, UR4, RZ, P0, !PT ;  /* 0x0000000433337c10 */ /* 0x000fc600087fe4ff */
[----:B------:R1:W-:Y:S01]  /*93690*/  STL [R1+0x1bf0], R39 ;  /* 0x001bf02701007387 */ /* 0x0003e20000100800 */
[----:B------:R-:W-:-:S03]  /*936a0*/  IADD3.X R44, R44, UR4, RZ, P1, !PT ;  /* 0x000000042c2c7c10 */ /* 0x000fc60008ffe4ff */
[----:B------:R-:W-:Y:S01]  /*936b0*/  STL [R1+0x1c1c], R48 ;  /* 0x001c1c3001007387 */ /* 0x000fe20000100800 */
[----:B------:R-:W-:-:S03]  /*936c0*/  IADD3.X R47, R47, UR4, RZ, P4, !PT ;  /* 0x000000042f2f7c10 */ /* 0x000fc6000a7fe4ff */
[----:B------:R-:W-:Y:S01]  /*936d0*/  STL [R1+0x1be8], R49 ;  /* 0x001be83101007387 */ /* 0x000fe20000100800 */
[----:B------:R-:W-:-:S03]  /*936e0*/  IADD3.X R45, R45, UR4, RZ, P2, !PT ;  /* 0x000000042d2d7c10 */ /* 0x000fc600097fe4ff */
[----:B------:R-:W-:Y:S01]  /*936f0*/  STL [R1+0x1c14], R50 ;  /* 0x001c143201007387 */ /* 0x000fe20000100800 */
[----:B------:R-:W-:-:S03]  /*93700*/  IADD3.X R46, R46, UR4, RZ, P3, !PT ;  /* 0x000000042e2e7c10 */ /* 0x000fc60009ffe4ff */
[----:B------:R-:W-:Y:S04]  /*93710*/  STL [R1+0x1c0c], R51 ;  /* 0x001c0c3301007387 */ /* 0x000fe80000100800 */
[----:B------:R-:W-:Y:S04]  /*93720*/  STL [R1+0x1c04], R44 ;  /* 0x001c042c01007387 */ /* 0x000fe80000100800 */
[----:B------:R-:W-:Y:S04]  /*93730*/  STL [R1+0x1bec], R47 ;  /* 0x001bec2f01007387 */ /* 0x000fe80000100800 */
[----:B------:R-:W-:Y:S04]  /*93740*/  STL [R1+0x1bfc], R45 ;  /* 0x001bfc2d01007387 */ /* 0x000fe80000100800 */
[----:B------:R2:W-:Y:S04]  /*93750*/  STL [R1+0x1bf4], R46 ;  /* 0x001bf42e01007387 */ /* 0x0005e80000100800 */
[----:B0-----:R-:W3:Y:S04]  /*93760*/  LDL.LU R38, [R1+0x1be4] ;  /* 0x001be40001267983 */ /* 0x001ee80000300800 */
[----:B-1----:R-:W4:Y:S04]  /*93770*/  LDL.LU R39, [R1+0x1be0] ;  /* 0x001be00001277983 */ /* 0x002f280000300800 */
[----:B--2---:R-:W2:Y:S04]  /*93780*/  LDL.LU R46, [R1+0x1bd8] ;  /* 0x001bd800012e7983 */ /* 0x004ea80000300800 */
        /* <DEDUP_REMOVED lines=17> */
[----:B---3--:R-:W-:Y:S02]  /*938a0*/  IADD3.X R38, R38, UR4, RZ, P5, !PT ;  /* 0x0000000426267c10 */ /* 0x008fe4000affe4ff */
[----:B----4-:R-:W-:-:S03]  /*938b0*/  IADD3 R39, P6, R39, UR13, RZ ;  /* 0x0000000d27277c10 */ /* 0x010fc6000ffde0ff */
[----:B------:R-:W-:Y:S01]  /*938c0*/  STL [R1+0x1be4], R38 ;  /* 0x001be42601007387 */ /* 0x000fe20000100800 */
[----:B--2---:R-:W-:-:S03]  /*938d0*/  IADD3 R46, P0, R46, UR13, RZ ;  /* 0x0000000d2e2e7c10 */ /* 0x004fc6000ff1e0ff */
[----:B------:R-:W-:Y:S01]  /*938e0*/  STL.64 [R1+0xce0], R18 ;  /* 0x000ce01201007387 */ /* 0x000fe20000100a00 */
[----:B------:R-:W-:Y:S02]  /*938f0*/  IADD3 R48, P1, R48, UR13, RZ ;  /* 0x0000000d30307c10 */ /* 0x000fe4000ff3e0ff */
[----:B------:R-:W-:Y:S02]  /*93900*/  IADD3 R50, P2, R50, UR13, RZ ;  /* 0x0000000d32327c10 */ /* 0x000fe4000ff5e0ff */
[----:B------:R-:W-:Y:S01]  /*93910*/  IADD3 R51, P3, R51, UR13, RZ ;  /* 0x0000000d33337c10 */ /* 0x000fe2000ff7e0ff */
[----:B------:R-:W-:-:S05]  /*93920*/  VIADD R49, R49, 0x1 ;  /* 0x0000000131317836 */ /* 0x000fca0000000000 */
[----:B------:R-:W-:Y:S04]  /*93930*/  STL [R1+0x177c], R49 ;  /* 0x00177c3101007387 */ /* 0x000fe80000100800 */
[----:B------:R-:W-:Y:S04]  /*93940*/  STL.64 [R1+0xcd8], R8 ;  /* 0x000cd80801007387 */ /* 0x000fe80000100a00 */
[----:B------:R0:W-:Y:S04]  /*93950*/  STL.64 [R1+0xcd0], R4 ;  /* 0x000cd00401007387 */ /* 0x0001e80000100a00 */
[----:B------:R-:W-:Y:S01]  /*93960*/  STL.64 [R1+0xcc8], R6 ;  /* 0x000cc80601007387 */ /* 0x000fe20000100a00 */
[----:B0-----:R-:W-:-:S02]  /*93970*/  IMAD.MOV.U32 R4, RZ, RZ, R10 ;  /* 0x000000ffff047224 */ /* 0x001fc400078e000a */
[----:B------:R-:W-:Y:S01]  /*93980*/  IMAD.MOV.U32 R5, RZ, RZ, R14 ;  /* 0x000000ffff057224 */ /* 0x000fe200078e000e */
[----:B------:R-:W-:-:S04]  /*93990*/  IADD3 R44, P4, R44, UR13, RZ ;  /* 0x0000000d2c2c7c10 */ /* 0x000fc8000ff9e0ff */
[----:B------:R-:W-:Y:S04]  /*939a0*/  STL.64 [R1+0xcc0], R4 ;  /* 0x000cc00401007387 */ /* 0x000fe80000100a00 */
[----:B------:R-:W-:Y:S04]  /*939b0*/  STL.64 [R1+0xcb8], R2 ;  /* 0x000cb80201007387 */ /* 0x000fe80000100a00 */
[----:B------:R0:W-:Y:S01]  /*939c0*/  STL [R1+0x1bd8], R46 ;  /* 0x001bd82e01007387 */ /* 0x0001e20000100800 */
[----:B------:R-:W-:Y:S02]  /*939d0*/  IADD3 R45, P5, R45, UR13, RZ ;  /* 0x0000000d2d2d7c10 */ /* 0x000fe4000ffbe0ff */
[----:B------:R-:W-:Y:S01]  /*939e0*/  IADD3.X R47, R47, UR4, RZ, P6, !PT ;  /* 0x000000042f2f7c10 */ /* 0x000fe2000b7fe4ff */
[----:B0-----:R-:W2:Y:S04]  /*939f0*/  LDL.LU R46, [R1+0x1ba8] ;  /* 0x001ba800012e7983 */ /* 0x001ea80000300800 */
[----:B------:R0:W-:Y:S04]  /*93a00*/  STL [R1+0x1be0], R39 ;  /* 0x001be02701007387 */ /* 0x0001e80000100800 */
[----:B------:R-:W-:Y:S04]  /*93a10*/  STL [R1+0x1bd0], R48 ;  /* 0x001bd03001007387 */ /* 0x000fe80000100800 */
[----:B------:R-:W-:Y:S04]  /*93a20*/  STL [R1+0x1bc8], R50 ;  /* 0x001bc83201007387 */ /* 0x000fe80000100800 */
[----:B------:R-:W-:Y:S04]  /*93a30*/  STL [R1+0x1bc0], R51 ;  /* 0x001bc03301007387 */ /* 0x000fe80000100800 */
[----:B------:R-:W3:Y:S04]  /*93a40*/  LDL.LU R59, [R1+0x1bd4] ;  /* 0x001bd400013b7983 */ /* 0x000ee80000300800 */
[----:B------:R-:W-:Y:S04]  /*93a50*/  STL [R1+0x1bb8], R44 ;  /* 0x001bb82c01007387 */ /* 0x000fe80000100800 */
[----:B------:R-:W4:Y:S04]  /*93a60*/  LDL.LU R34, [R1+0x1ba0] ;  /* 0x001ba00001227983 */ /* 0x000f280000300800 */
[----:B------:R-:W-:Y:S04]  /*93a70*/  STL [R1+0x1bb0], R45 ;  /* 0x001bb02d01007387 */ /* 0x000fe80000100800 */
[----:B------:R-:W4:Y:S04]  /*93a80*/  LDL.LU R35, [R1+0x1bcc] ;  /* 0x001bcc0001237983 */ /* 0x000f280000300800 */
[----:B------:R1:W-:Y:S04]  /*93a90*/  STL [R1+0x1bdc], R47 ;  /* 0x001bdc2f01007387 */ /* 0x0003e80000100800 */
        /* <DEDUP_REMOVED lines=21> */
[----:B------:R-:W4:Y:S04]  /*93bf0*/  LDL.LU R48, [R1+0x1b74] ;  /* 0x001b740001307983 */ /* 0x000f280000300800 */
[----:B------:R-:W4:Y:S04]  /*93c00*/  LDL.LU R50, [R1+0x1b40] ;  /* 0x001b400001327983 */ /* 0x000f280000300800 */
[----:B------:R-:W4:Y:S01]  /*93c10*/  LDL.LU R51, [R1+0x1b6c] ;  /* 0x001b6c0001337983 */ /* 0x000f220000300800 */
[----:B--2---:R-:W-:-:S05]  /*93c20*/  IADD3 R46, P6, R46, UR13, RZ ;  /* 0x0000000d2e2e7c10 */ /* 0x004fca000ffde0ff */
[----:B------:R0:W-:Y:S04]  /*93c30*/  STL [R1+0x1ba8], R46 ;  /* 0x001ba82e01007387 */ /* 0x0001e80000100800 */
[----:B------:R-:W2:Y:S04]  /*93c40*/  LDL.LU R44, [R1+0x1b38] ;  /* 0x001b3800012c7983 */ /* 0x000ea80000300800 */
[----:B------:R-:W2:Y:S04]  /*93c50*/  LDL.LU R45, [R1+0x1b64] ;  /* 0x001b6400012d7983 */ /* 0x000ea80000300800 */
[----:B0-----:R-:W2:Y:S01]  /*93c60*/  LDL.LU R46, [R1+0x1b30] ;  /* 0x001b3000012e7983 */ /* 0x001ea20000300800 */
[----:B---3--:R-:W-:-:S02]  /*93c70*/  IADD3.X R59, R59, UR4, RZ, P0, !PT ;  /* 0x000000043b3b7c10 */ /* 0x008fc400087fe4ff */
[----:B----4-:R-:W-:-:S03]  /*93c80*/  IADD3 R34, P0, R34, UR13, RZ ;  /* 0x0000000d22227c10 */ /* 0x010fc6000ff1e0ff */
        /* <DEDUP_REMOVED lines=39> */
[----:B------:R-:W-:Y:S02]  /*93f00*/  IADD3 R38, P3, R38, UR13, RZ ;  /* 0x0000000d26267c10 */ /* 0x000fe4000ff7e0ff */
[----:B------:R-:W-:Y:S02]  /*93f10*/  IADD3.X R39, R39, UR4, RZ, P4, !PT ;  /* 0x0000000427277c10 */ /* 0x000fe4000a7fe4ff */
[----:B------:R-:W-:Y:S01]  /*93f20*/  IADD3 R47, P4, R47, UR13, RZ ;  /* 0x0000000d2f2f7c10 */ /* 0x000fe2000ff9e0ff */
[----:B------:R-:W-:Y:S04]  /*93f30*/  STL [R1+0x1b84], R37 ;  /* 0x001b842501007387 */ /* 0x000fe80000100800 */
[----:B------:R0:W-:Y:S04]  /*93f40*/  STL [R1+0x1b48], R47 ;  /* 0x001b482f01007387 */ /* 0x0001e80000100800 */
[----:B------:R1:W-:Y:S04]  /*93f50*/  STL [R1+0x1b50], R38 ;  /* 0x001b502601007387 */ /* 0x0003e80000100800 */
[----:B0-----:R-:W3:Y:S01]  /*93f60*/  LDL.LU R47, [R1+0x1b5c] ;  /* 0x001b5c00012f7983 */ /* 0x001ee20000300800 */
[----:B------:R-:W-:-:S02]  /*93f70*/  IADD3.X R48, R48, UR4, RZ, P5, !PT ;  /* 0x0000000430307c10 */ /* 0x000fc4000affe4ff */
[----:B------:R-:W-:Y:S02]  /*93f80*/  IADD3 R50, P5, R50, UR13, RZ ;  /* 0x0000000d32327c10 */ /* 0x000fe4000ffbe0ff */
[----:B------:R-:W-:Y:S01]  /*93f90*/  IADD3.X R51, R51, UR4, RZ, P6, !PT ;  /* 0x0000000433337c10 */ /* 0x000fe2000b7fe4ff */
[----:B------:R0:W-:Y:S04]  /*93fa0*/  STL [R1+0x1b7c], R39 ;  /* 0x001b7c2701007387 */ /* 0x0001e80000100800 */
[----:B------:R-:W-:Y:S04]  /*93fb0*/  STL [R1+0x1b74], R48 ;  /* 0x001b743001007387 */ /* 0x000fe80000100800 */
[----:B------:R-:W-:Y:S04]  /*93fc0*/  STL [R1+0x1b40], R50 ;  /* 0x001b403201007387 */ /* 0x000fe80000100800 */
[----:B------:R-:W-:Y:S04]  /*93fd0*/  STL [R1+0x1b6c], R51 ;  /* 0x001b6c3301007387 */ /* 0x000fe80000100800 */
[----:B------:R-:W4:Y:S01]  /*93fe0*/  LDL.LU R59, [R1+0x1b28] ;  /* 0x001b2800013b7983 */ /* 0x000f220000300800 */
[----:B--2---:R-:W-:-:S02]  /*93ff0*/  IADD3 R44, P6, R44, UR13, RZ ;  /* 0x0000000d2c2c7c10 */ /* 0x004fc4000ffde0ff */
[----:B------:R-:W-:-:S03]  /*94000*/  IADD3.X R45, R45, UR4, RZ, P0, !PT ;  /* 0x000000042d2d7c10 */ /* 0x000fc600087fe4ff */
[----:B------:R-:W-:Y:S01]  /*94010*/  STL [R1+0x1b38], R44 ;  /* 0x001b382c01007387 */ /* 0x000fe20000100800 */
[----:B------:R-:W-:-:S03]  /*94020*/  IADD3 R46, P0, R46, UR13, RZ ;  /* 0x0000000d2e2e7c10 */ /* 0x000fc6000ff1e0ff */
[----:B------:R-:W2:Y:S04]  /*94030*/  LDL.LU R34, [R1+0x1b54] ;  /* 0x001b540001227983 */ /* 0x000ea80000300800 */
[----:B------:R-:W-:Y:S04]  /*94040*/  STL [R1+0x1b64], R45 ;  /* 0x001b642d01007387 */ /* 0x000fe80000100800 */
[----:B------:R-:W2:Y:S04]  /*94050*/  LDL.LU R35, [R1+0x1b20] ;  /* 0x001b200001237983 */ /* 0x000ea80000300800 */
[----:B------:R0:W-:Y:S04]  /*94060*/  STL [R1+0x1b30], R46 ;  /* 0x001b302e01007387 */ /* 0x0001e80000100800 */
        /* <DEDUP_REMOVED lines=18> */
[----:B-1----:R-:W2:Y:S04]  /*94190*/  LDL.LU R38, [R1+0x1b04] ;  /* 0x001b040001267983 */ /* 0x002ea80000300800 */
[----:B0-----:R-:W2:Y:S04]  /*941a0*/  LDL.LU R39, [R1+0x1ad0] ;  /* 0x001ad00001277983 */ /* 0x001ea80000300800 */
[----:B------:R-:W2:Y:S04]  /*941b0*/  LDL.LU R46, [R1+0x1afc] ;  /* 0x001afc00012e7983 */ /* 0x000ea80000300800 */
[----:B------:R-:W2:Y:S04]  /*941c0*/  LDL.LU R48, [R1+0x1ac8] ;  /* 0x001ac80001307983 */ /* 0x000ea80000300800 */
[----:B------:R-:W2:Y:S04]  /*941d0*/  LDL.LU R50, [R1+0x1af4] ;  /* 0x001af40001327983 */ /* 0x000ea80000300800 */
[----:B------:R-:W2:Y:S01]  /*941e0*/  LDL.LU R51, [R1+0x1ac0] ;  /* 0x001ac00001337983 */ /* 0x000ea20000300800 */
[----:B---3--:R-:W-:-:S05]  /*941f0*/  IADD3.X R47, R47, UR4, RZ, P1, !PT ;  /* 0x000000042f2f7c10 */ /* 0x008fca0008ffe4ff */
[----:B------:R0:W-:Y:S04]  /*94200*/  STL [R1+0x1b5c], R47 ;  /* 0x001b5c2f01007387 */ /* 0x0001e80000100800 */
[----:B------:R-:W3:Y:S04]  /*94210*/  LDL.LU R44, [R1+0x1aec] ;  /* 0x001aec00012c7983 */ /* 0x000ee80000300800 */
[----:B------:R-:W3:Y:S04]  /*94220*/  LDL.LU R45, [R1+0x1ab8] ;  /* 0x001ab800012d7983 */ /* 0x000ee80000300800 */
[----:B0-----:R-:W3:Y:S01]  /*94230*/  LDL.LU R47, [R1+0x1ae4] ;  /* 0x001ae400012f7983 */ /* 0x001ee20000300800 */
[----:B----4-:R-:W-:-:S05]  /*94240*/  IADD3 R59, P1, R59, UR13, RZ ;  /* 0x0000000d3b3b7c10 */ /* 0x010fca000ff3e0ff */
[----:B------:R-:W-:Y:S01]  /*94250*/  STL [R1+0x1b28], R59 ;  /* 0x001b283b01007387 */ /* 0x000fe20000100800 */
[----:B--2---:R-:W-:Y:S02]  /*94260*/  IADD3.X R34, R34, UR4, RZ, P2, !PT ;  /* 0x0000000422227c10 */ /* 0x004fe400097fe4ff */
        /* <DEDUP_REMOVED lines=42> */
[----:B------:R-:W-:-:S03]  /*94510*/  IADD3 R48, P6, R48, UR13, RZ ;  /* 0x0000000d30307c10 */ /* 0x000fc6000ffde0ff */
[----:B------:R0:W-:Y:S01]  /*94520*/  STL [R1+0x1afc], R46 ;  /* 0x001afc2e01007387 */ /* 0x0001e20000100800 */
[----:B------:R-:W-:-:S03]  /*94530*/  IADD3.X R50, R50, UR4, RZ, P0, !PT ;  /* 0x0000000432327c10 */ /* 0x000fc600087fe4ff */
[----:B------:R1:W-:Y:S01]  /*94540*/  STL [R1+0x1b04], R38 ;  /* 0x001b042601007387 */ /* 0x0003e20000100800 */
[----:B------:R-:W-:-:S03]  /*94550*/  IADD3 R51, P0, R51, UR13, RZ ;  /* 0x0000000d33337c10 */ /* 0x000fc6000ff1e0ff */
[----:B0-----:R-:W2:Y:S04]  /*94560*/  LDL.LU R46, [R1+0x1ab0] ;  /* 0x001ab000012e7983 */ /* 0x001ea80000300800 */
[----:B------:R0:W-:Y:S04]  /*94570*/  STL [R1+0x1ad0], R39 ;  /* 0x001ad02701007387 */ /* 0x0001e80000100800 */
[----:B------:R-:W-:Y:S04]  /*94580*/  STL [R1+0x1ac8], R48 ;  /* 0x001ac83001007387 */ /* 0x000fe80000100800 */
[----:B------:R-:W-:Y:S04]  /*94590*/  STL [R1+0x1af4], R50 ;  /* 0x001af43201007387 */ /* 0x000fe80000100800 */
[----:B------:R-:W-:Y:S01]  /*945a0*/  STL [R1+0x1ac0], R51 ;  /* 0x001ac03301007387 */ /* 0x000fe20000100800 */
[----:B---3--:R-:W-:-:S03]  /*945b0*/  IADD3.X R44, R44, UR4, RZ, P1, !PT ;  /* 0x000000042c2c7c10 */ /* 0x008fc60008ffe4ff */
[----:B------:R-:W3:Y:S01]  /*945c0*/  LDL.LU R59, [R1+0x1adc] ;  /* 0x001adc00013b7983 */ /* 0x000ee20000300800 */
[----:B------:R-:W-:-:S03]  /*945d0*/  IADD3 R45, P1, R45, UR13, RZ ;  /* 0x0000000d2d2d7c10 */ /* 0x000fc6000ff3e0ff */
[----:B------:R-:W-:Y:S01]  /*945e0*/  STL [R1+0x1aec], R44 ;  /* 0x001aec2c01007387 */ /* 0x000fe20000100800 */
[----:B------:R-:W-:-:S03]  /*945f0*/  IADD3.X R47, R47, UR4, RZ, P2, !PT ;  /* 0x000000042f2f7c10 */ /* 0x000fc600097fe4ff */
        /* <DEDUP_REMOVED lines=23> */
[----:B0-----:R-:W4:Y:S04]  /*94770*/  LDL.LU R39, [R1+0x1a84] ;  /* 0x001a840001277983 */ /* 0x001f280000300800 */
[----:B------:R-:W4:Y:S04]  /*94780*/  LDL.LU R47, [R1+0x1a50] ;  /* 0x001a5000012f7983 */ /* 0x000f280000300800 */
        /* <DEDUP_REMOVED lines=2478> */
[----:B------:R4:W-:Y:S04]  /*9e270*/  STL [R1+0x3eac], R48 ;  /* 0x003eac3001007387 */ /* 0x0009e80000100800 */
[----:B------:R4:W-:Y:S04]  /*9e280*/  STL [R1+0x3ef0], R50 ;  /* 0x003ef03201007387 */ /* 0x0009e80000100800 */
[----:B------:R4:W-:Y:S04]  /*9e290*/  STL [R1+0x3eb4], R51 ;  /* 0x003eb43301007387 */ /* 0x0009e80000100800 */
[----:B------:R-:W3:Y:S01]  /*9e2a0*/  LDL.LU R59, [R1+0x3f08] ;  /* 0x003f0800013b7983 */ /* 0x000ee20000300800 */
[----:B--2---:R-:W-:-:S02]  /*9e2b0*/  IADD3 R44, P6, R44, UR12, RZ ;  /* 0x0000000c2c2c7c10 */ /* 0x004fc4000ffde0ff */
[----:B------:R-:W-:-:S03]  /*9e2c0*/  IADD3.X R45, R45, UR9, RZ, P0, !PT ;  /* 0x000000092d2d7c10 */ /* 0x000fc600087fe4ff */
[----:B------:R2:W-:Y:S01]  /*9e2d0*/  STL [R1+0x3ef8], R44 ;  /* 0x003ef82c01007387 */ /* 0x0005e20000100800 */
[----:B------:R-:W-:-:S03]  /*9e2e0*/  IADD3 R46, P0, R46, UR12, RZ ;  /* 0x0000000c2e2e7c10 */ /* 0x000fc6000ff1e0ff */
[----:B------:R-:W3:Y:S04]  /*9e2f0*/  LDL.LU R34, [R1+0x3ecc] ;  /* 0x003ecc0001227983 */ /* 0x000ee80000300800 */
[----:B------:R3:W-:Y:S04]  /*9e300*/  STL [R1+0x3ebc], R45 ;  /* 0x003ebc2d01007387 */ /* 0x0007e80000100800 */
[----:B------:R-:W3:Y:S04]  /*9e310*/  LDL.LU R35, [R1+0x3f10] ;  /* 0x003f100001237983 */ /* 0x000ee80000300800 */
[----:B------:R3:W-:Y:S04]  /*9e320*/  STL [R1+0x3f00], R46 ;  /* 0x003f002e01007387 */ /* 0x0007e80000100800 */
        /* <DEDUP_REMOVED lines=18> */
[----:B-1----:R-:W3:Y:S04]  /*9e450*/  LDL.LU R38, [R1+0x3f1c] ;  /* 0x003f1c0001267983 */ /* 0x002ee80000300800 */
[----:B0-----:R-:W3:Y:S04]  /*9e460*/  LDL.LU R39, [R1+0x3f5c] ;  /* 0x003f5c0001277983 */ /* 0x001ee80000300800 */
[----:B----4-:R-:W4:Y:S04]  /*9e470*/  LDL.LU R48, [R1+0x3f24] ;  /* 0x003f240001307983 */ /* 0x010f280000300800 */
[----:B------:R-:W4:Y:S04]  /*9e480*/  LDL.LU R50, [R1+0x3f2c] ;  /* 0x003f2c0001327983 */ /* 0x000f280000300800 */
[----:B------:R-:W4:Y:S04]  /*9e490*/  LDL.LU R51, [R1+0x3f34] ;  /* 0x003f340001337983 */ /* 0x000f280000300800 */
[----:B--2---:R-:W2:Y:S01]  /*9e4a0*/  LDL.LU R44, [R1+0x3f3c] ;  /* 0x003f3c00012c7983 */ /* 0x004ea20000300800 */
[----:B---3--:R-:W-:-:S05]  /*9e4b0*/  IADD3.X R47, R47, UR9, RZ, P1, !PT ;  /* 0x000000092f2f7c10 */ /* 0x008fca0008ffe4ff */
[----:B------:R0:W-:Y:S04]  /*9e4c0*/  STL [R1+0x3ec4], R47 ;  /* 0x003ec42f01007387 */ /* 0x0001e80000100800 */
[----:B------:R-:W3:Y:S04]  /*9e4d0*/  LDL.LU R45, [R1+0x3f44] ;  /* 0x003f4400012d7983 */ /* 0x000ee80000300800 */
[----:B------:R-:W3:Y:S04]  /*9e4e0*/  LDL.LU R46, [R1+0x3f4c] ;  /* 0x003f4c00012e7983 */ /* 0x000ee80000300800 */
[----:B0-----:R-:W3:Y:S01]  /*9e4f0*/  LDL.LU R47, [R1+0x3f54] ;  /* 0x003f5400012f7983 */ /* 0x001ee20000300800 */
[----:B------:R-:W-:-:S05]  /*9e500*/  IADD3 R59, P1, R59, UR12, RZ ;  /* 0x0000000c3b3b7c10 */ /* 0x000fca000ff3e0ff */
[----:B------:R0:W-:Y:S01]  /*9e510*/  STL [R1+0x3f08], R59 ;  /* 0x003f083b01007387 */ /* 0x0001e20000100800 */
[----:B------:R-:W-:Y:S02]  /*9e520*/  IMAD.MOV.U32 R2, RZ, RZ, R13 ;  /* 0x000000ffff027224 */ /* 0x000fe400078e000d */
[----:B------:R-:W-:Y:S02]  /*9e530*/  IMAD.MOV.U32 R3, RZ, RZ, R17 ;  /* 0x000000ffff037224 */ /* 0x000fe400078e0011 */
[----:B------:R-:W-:Y:S02]  /*9e540*/  IMAD.MOV.U32 R4, RZ, RZ, R12 ;  /* 0x000000ffff047224 */ /* 0x000fe400078e000c */
[----:B------:R-:W-:Y:S01]  /*9e550*/  IMAD.MOV.U32 R5, RZ, RZ, R16 ;  /* 0x000000ffff057224 */ /* 0x000fe200078e0010 */
[----:B------:R-:W-:Y:S02]  /*9e560*/  IADD3.X R34, R34, UR9, RZ, P2, !PT ;  /* 0x0000000922227c10 */ /* 0x000fe400097fe4ff */
        /* <DEDUP_REMOVED lines=42> */
[----:B----4-:R-:W-:-:S03]  /*9e810*/  IADD3.X R48, R48, UR9, RZ, P6, !PT ;  /* 0x0000000930307c10 */ /* 0x010fc6000b7fe4ff */
[----:B------:R0:W-:Y:S01]  /*9e820*/  STL [R1+0x3f5c], R39 ;  /* 0x003f5c2701007387 */ /* 0x0001e20000100800 */
[----:B------:R-:W-:-:S03]  /*9e830*/  IADD3.X R50, R50, UR9, RZ, P0, !PT ;  /* 0x0000000932327c10 */ /* 0x000fc600087fe4ff */
[----:B------:R0:W-:Y:S01]  /*9e840*/  STL [R1+0x3f24], R48 ;  /* 0x003f243001007387 */ /* 0x0001e20000100800 */
[----:B------:R-:W-:-:S03]  /*9e850*/  IADD3.X R51, R51, UR9, RZ, P1, !PT ;  /* 0x0000000933337c10 */ /* 0x000fc60008ffe4ff */
[----:B------:R0:W-:Y:S01]  /*9e860*/  STL [R1+0x3f2c], R50 ;  /* 0x003f2c3201007387 */ /* 0x0001e20000100800 */
[----:B--2---:R-:W-:-:S03]  /*9e870*/  IADD3.X R44, R44, UR9, RZ, P2, !PT ;  /* 0x000000092c2c7c10 */ /* 0x004fc600097fe4ff */
[----:B------:R0:W-:Y:S04]  /*9e880*/  STL [R1+0x3f34], R51 ;  /* 0x003f343301007387 */ /* 0x0001e80000100800 */
[----:B------:R0:W-:Y:S01]  /*9e890*/  STL [R1+0x3f3c], R44 ;  /* 0x003f3c2c01007387 */ /* 0x0001e20000100800 */
[----:B------:R-:W-:Y:S02]  /*9e8a0*/  ISETP.NE.U32.AND P6, PT, R49, UR8, PT ;  /* 0x0000000831007c0c */ /* 0x000fe4000bfc5070 */
[----:B---3--:R-:W-:Y:S02]  /*9e8b0*/  IADD3.X R45, R45, UR9, RZ, P3, !PT ;  /* 0x000000092d2d7c10 */ /* 0x008fe40009ffe4ff */
[----:B------:R-:W-:-:S03]  /*9e8c0*/  IADD3.X R46, R46, UR9, RZ, P4, !PT ;  /* 0x000000092e2e7c10 */ /* 0x000fc6000a7fe4ff */
[----:B------:R0:W-:Y:S01]  /*9e8d0*/  STL [R1+0x3f44], R45 ;  /* 0x003f442d01007387 */ /* 0x0001e20000100800 */
[----:B------:R-:W-:-:S03]  /*9e8e0*/  IADD3.X R47, R47, UR9, RZ, P5, !PT ;  /* 0x000000092f2f7c10 */ /* 0x000fc6000affe4ff */
[----:B------:R0:W-:Y:S04]  /*9e8f0*/  STL [R1+0x3f4c], R46 ;  /* 0x003f4c2e01007387 */ /* 0x0001e80000100800 */
[----:B------:R0:W-:Y:S04]  /*9e900*/  STL.64 [R1+0xb48], R2 ;  /* 0x000b480201007387 */ /* 0x0001e80000100a00 */
[----:B------:R0:W-:Y:S04]  /*9e910*/  STL [R1+0x3f54], R47 ;  /* 0x003f542f01007387 */ /* 0x0001e80000100800 */
[----:B------:R0:W-:Y:S01]  /*9e920*/  STL.64 [R1+0xcb0], R4 ;  /* 0x000cb00401007387 */ /* 0x0001e20000100a00 */
[----:B------:R-:W-:Y:S05]  /*9e930*/  @P6 BRA `(.L_x_1) ;  /* 0xfffff7d000706947 */ /* 0x000fea000383ffff */
[----:B-----5:R1:W-:Y:S04]  /*9e940*/  STL [R1+0x40a4], R28 ;  /* 0x0040a41c01007387 */ /* 0x0203e80000100800 */
[----:B-1----:R-:W2:Y:S04]  /*9e950*/  LDL.LU R28, [R1+0x7cc] ;  /* 0x0007cc00011c7983 */ /* 0x002ea80000300800 */
[----:B0-----:R-:W2:Y:S04]  /*9e960*/  LDL.LU R59, [R1+0x45c] ;  /* 0x00045c00013b7983 */ /* 0x001ea80000300800 */
[----:B------:R0:W-:Y:S04]  /*9e970*/  STL [R1+0x40a0], R25 ;  /* 0x0040a01901007387 */ /* 0x0001e80000100800 */
[----:B0-----:R-:W3:Y:S04]  /*9e980*/  LDL.LU R25, [R1+0x7c4] ;  /* 0x0007c40001197983 */ /* 0x001ee80000300800 */
[----:B------:R-:W3:Y:S04]  /*9e990*/  LDL.LU R58, [R1+0x454] ;  /* 0x00045400013a7983 */ /* 0x000ee80000300800 */
[----:B------:R0:W-:Y:S04]  /*9e9a0*/  STL [R1+0x409c], R24 ;  /* 0x00409c1801007387 */ /* 0x0001e80000100800 */
        /* <DEDUP_REMOVED lines=50> */
[----:B------:R0:W-:Y:S04]  /*9ecd0*/  STL [R1+0x4098], R21 ;  /* 0x0040981501007387 */ /* 0x0001e80000100800 */
[----:B0-----:R-:W4:Y:S04]  /*9ece0*/  LDL.LU R21, [R1+0x70c] ;  /* 0x00070c0001157983 */ /* 0x001f280000300800 */
[----:B------:R0:W-:Y:S04]  /*9ecf0*/  STL [R1+0x4094], R20 ;  /* 0x0040941401007387 */ /* 0x0001e80000100800 */
[----:B0-----:R-:W4:Y:S04]  /*9ed00*/  LDL.LU R20, [R1+0x384] ;  /* 0x0003840001147983 */ /* 0x001f280000300800 */
[----:B------:R0:W-:Y:S04]  /*9ed10*/  STL [R1+0x3f74], R60 ;  /* 0x003f743c01007387 */ /* 0x0001e80000100800 */
[----:B0-----:R-:W4:Y:S04]  /*9ed20*/  LDL.LU R60, [R1+0x38c] ;  /* 0x00038c00013c7983 */ /* 0x001f280000300800 */
[----:B------:R0:W-:Y:S04]  /*9ed30*/  STL [R1+0x3f70], R61 ;  /* 0x003f703d01007387 */ /* 0x0001e80000100800 */
[----:B0-----:R-:W4:Y:S01]  /*9ed40*/  LDL.LU R61, [R1+0x744] ;  /* 0x00074400013d7983 */ /* 0x001f220000300800 */
[----:B--2---:R-:W-:-:S03]  /*9ed50*/  F2FP.F16.F32.PACK_AB R59, R28, R59 ;  /* 0x0000003b1c3b723e */ /* 0x004fc600000000ff */
[----:B------:R-:W2:Y:S04]  /*9ed60*/  LDL.LU R28, [R1+0x40a4] ;  /* 0x0040a400011c7983 */ /* 0x000ea80000300800 */
[----:B------:R0:W-:Y:S04]  /*9ed70*/  STL [R1+0x3f78], R59 ;  /* 0x003f783b01007387 */ /* 0x0001e80000100800 */
[----:B0-----:R-:W2:Y:S01]  /*9ed80*/  LDL.LU R59, [R1+0x74c] ;  /* 0x00074c00013b7983 */ /* 0x001ea20000300800 */
[----:B---3--:R-:W-:-:S03]  /*9ed90*/  F2FP.F16.F32.PACK_AB R58, R25, R58 ;  /* 0x0000003a193a723e */ /* 0x008fc600000000ff */
[----:B------:R-:W3:Y:S04]  /*9eda0*/  LDL.LU R25, [R1+0x40a0] ;  /* 0x0040a00001197983 */ /* 0x000ee80000300800 */
[----:B------:R0:W-:Y:S04]  /*9edb0*/  STL [R1+0x3f7c], R58 ;  /* 0x003f7c3a01007387 */ /* 0x0001e80000100800 */
[----:B0-----:R-:W3:Y:S01]  /*9edc0*/  LDL.LU R58, [R1+0x6f4] ;  /* 0x0006f400013a7983 */ /* 0x001ee20000300800 */
[----:B----4-:R-:W-:-:S03]  /*9edd0*/  F2FP.F16.F32.PACK_AB R57, R24, R57 ;  /* 0x000000391839723e */ /* 0x010fc600000000ff */
[----:B------:R-:W4:Y:S04]  /*9ede0*/  LDL.LU R24, [R1+0x409c] ;  /* 0x00409c0001187983 */ /* 0x000f280000300800 */
[----:B------:R-:W-:Y:S01]  /*9edf0*/  STL [R1+0x3f80], R57 ;  /* 0x003f803901007387 */ /* 0x000fe20000100800 */
[----:B------:R-:W-:Y:S02]  /*9ee00*/  F2FP.F16.F32.PACK_AB R50, R0, R50 ;  /* 0x000000320032723e */ /* 0x000fe400000000ff */
[----:B------:R-:W-:Y:S02]  /*9ee10*/  F2FP.F16.F32.PACK_AB R49, R13, R49 ;  /* 0x000000310d31723e */ /* 0x000fe400000000ff */
[----:B------:R-:W-:Y:S02]  /*9ee20*/  F2FP.F16.F32.PACK_AB R48, R17, R48 ;  /* 0x000000301130723e */ /* 0x000fe400000000ff */
[----:B------:R-:W-:-:S02]  /*9ee30*/  F2FP.F16.F32.PACK_AB R47, R12, R47 ;  /* 0x0000002f0c2f723e */ /* 0x000fc400000000ff */
[----:B------:R-:W-:Y:S02]  /*9ee40*/  F2FP.F16.F32.PACK_AB R46, R16, R46 ;  /* 0x0000002e102e723e */ /* 0x000fe400000000ff */
[----:B------:R-:W-:Y:S02]  /*9ee50*/  F2FP.F16.F32.PACK_AB R45, R11, R45 ;  /* 0x0000002d0b2d723e */ /* 0x000fe400000000ff */
        /* <DEDUP_REMOVED lines=20> */
[----:B--2---:R-:W-:Y:S02]  /*9efa0*/  F2FP.F16.F32.PACK_AB R28, R19, R28 ;  /* 0x0000001c131c723e */ /* 0x004fe400000000ff */
[----:B------:R-:W-:-:S02]  /*9efb0*/  F2FP.F16.F32.PACK_AB R55, R59, R55 ;  /* 0x000000373b37723e */ /* 0x000fc400000000ff */
[----:B---3--:R-:W-:-:S05]  /*9efc0*/  F2FP.F16.F32.PACK_AB R56, R58, R56 ;  /* 0x000000383a38723e */ /* 0x008fca00000000ff */
        /* <DEDUP_REMOVED lines=28> */
[----:B------:R-:W2:Y:S04]  /*9f190*/  LDL.LU R21, [R1+0x7dc] ;  /* 0x0007dc0001157983 */ /* 0x000ea80000300800 */
[----:B------:R-:W2:Y:S04]  /*9f1a0*/  LDL.LU R27, [R1+0x5ac] ;  /* 0x0005ac00011b7983 */ /* 0x000ea80000300800 */
[----:B------:R-:W3:Y:S04]  /*9f1b0*/  LDL.LU R20, [R1+0x7d4] ;  /* 0x0007d40001147983 */ /* 0x000ee80000300800 */
[----:B------:R-:W3:Y:S04]  /*9f1c0*/  LDL.LU R26, [R1+0x5a4] ;  /* 0x0005a400011a7983 */ /* 0x000ee80000300800 */
        /* <DEDUP_REMOVED lines=55> */
[----:B0-----:R-:W4:Y:S01]  /*9f540*/  LDL.LU R28, [R1+0x724] ;  /* 0x00072400011c7983 */ /* 0x001f220000300800 */
[----:B--2---:R-:W-:-:S03]  /*9f550*/  F2FP.F16.F32.PACK_AB R27, R21, R27 ;  /* 0x0000001b151b723e */ /* 0x004fc600000000ff */
[----:B------:R-:W2:Y:S04]  /*9f560*/  LDL.LU R21, [R1+0x4098] ;  /* 0x0040980001157983 */ /* 0x000ea80000300800 */
[----:B------:R0:W-:Y:S01]  /*9f570*/  STL [R1+0x3ff8], R27 ;  /* 0x003ff81b01007387 */ /* 0x0001e20000100800 */
[----:B---3--:R-:W-:-:S03]  /*9f580*/  F2FP.F16.F32.PACK_AB R26, R20, R26 ;  /* 0x0000001a141a723e */ /* 0x008fc600000000ff */
[----:B0-----:R-:W3:Y:S04]  /*9f590*/  LDL.LU R27, [R1+0x72c] ;  /* 0x00072c00011b7983 */ /* 0x001ee80000300800 */
[----:B------:R-:W3:Y:S01]  /*9f5a0*/  LDL.LU R20, [R1+0x4094] ;  /* 0x0040940001147983 */ /* 0x000ee20000300800 */
[----:B----4-:R-:W-:Y:S02]  /*9f5b0*/  F2FP.F16.F32.PACK_AB R23, R29, R23 ;  /* 0x000000171d17723e */ /* 0x010fe400000000ff */
[----:B------:R-:W-:Y:S01]  /*9f5c0*/  F2FP.F16.F32.PACK_AB R22, R30, R22 ;  /* 0x000000161e16723e */ /* 0x000fe200000000ff */
[----:B------:R-:W-:Y:S01]  /*9f5d0*/  STL [R1+0x3ffc], R26 ;  /* 0x003ffc1a01007387 */ /* 0x000fe20000100800 */
        /* <DEDUP_REMOVED lines=11> */
[----:B--2---:R-:W-:Y:S02]  /*9f690*/  F2FP.F16.F32.PACK_AB R21, R31, R21 ;  /* 0x000000151f15723e */ /* 0x004fe400000000ff */
[----:B---3--:R-:W-:Y:S02]  /*9f6a0*/  F2FP.F16.F32.PACK_AB R25, R27, R25 ;  /* 0x000000191b19723e */ /* 0x008fe400000000ff */
[----:B------:R-:W-:-:S03]  /*9f6b0*/  F2FP.F16.F32.PACK_AB R20, R32, R20 ;  /* 0x000000142014723e */ /* 0x000fc600000000ff */
        /* <DEDUP_REMOVED lines=12> */
[----:B------:R1:W-:Y:S04]  /*9f780*/  STL [R1+0x4030], R13 ;  /* 0x0040300d01007387 */ /* 0x0003e80000100800 */
[----:B------:R2:W-:Y:S01]  /*9f790*/  STL [R1+0x4034], R12 ;  /* 0x0040340c01007387 */ /* 0x0005e20000100800 */
[----:B0-----:R-:W-:-:S02]  /*9f7a0*/  F2FP.F16.F32.PACK_AB R14, R45, R46 ;  /* 0x0000002e2d0e723e */ /* 0x001fc400000000ff */
[----:B-1----:R-:W-:Y:S02]  /*9f7b0*/  F2FP.F16.F32.PACK_AB R13, R41, R42 ;  /* 0x0000002a290d723e */ /* 0x002fe400000000ff */
[----:B--2---:R-:W-:-:S03]  /*9f7c0*/  F2FP.F16.F32.PACK_AB R12, R43, R44 ;  /* 0x0000002c2b0c723e */ /* 0x004fc600000000ff */
[----:B------:R0:W-:Y:S04]  /*9f7d0*/  STL [R1+0x16c], R13 ;  /* 0x00016c0d01007387 */ /* 0x0001e80000100800 */
[----:B------:R1:W-:Y:S04]  /*9f7e0*/  STL [R1+0x168], R12 ;  /* 0x0001680c01007387 */ /* 0x0003e80000100800 */
[----:B------:R2:W-:Y:S01]  /*9f7f0*/  STL [R1+0x164], R14 ;  /* 0x0001640e01007387 */ /* 0x0005e20000100800 */
[----:B0-----:R-:W-:Y:S02]  /*9f800*/  F2FP.F16.F32.PACK_AB R13, R47, R48 ;  /* 0x000000302f0d723e */ /* 0x001fe400000000ff */
[----:B-1----:R-:W-:-:S03]  /*9f810*/  F2FP.F16.F32.PACK_AB R12, R49, R50 ;  /* 0x00000032310c723e */ /* 0x002fc600000000ff */
[----:B------:R0:W-:Y:S01]  /*9f820*/  STL [R1+0x160], R13 ;  /* 0x0001600d01007387 */ /* 0x0001e20000100800 */
[----:B--2---:R-:W-:-:S03]  /*9f830*/  F2FP.F16.F32.PACK_AB R14, R51, R52 ;  /* 0x00000034330e723e */ /* 0x004fc600000000ff */
[----:B------:R1:W-:Y:S04]  /*9f840*/  STL [R1+0x17c], R12 ;  /* 0x00017c0c01007387 */ /* 0x0003e80000100800 */
[----:B------:R2:W-:Y:S01]  /*9f850*/  STL [R1+0x178], R14 ;  /* 0x0001780e01007387 */ /* 0x0005e20000100800 */
[----:B0-----:R-:W-:Y:S02]  /*9f860*/  F2FP.F16.F32.PACK_AB R13, R53, R54 ;  /* 0x00000036350d723e */ /* 0x001fe400000000ff */
[----:B-1----:R-:W-:-:S03]  /*9f870*/  F2FP.F16.F32.PACK_AB R12, R55, R56 ;  /* 0x00000038370c723e */ /* 0x002fc600000000ff */
[----:B------:R0:W-:Y:S01]  /*9f880*/  STL [R1+0x174], R13 ;  /* 0x0001740d01007387 */ /* 0x0001e20000100800 */
[----:B--2---:R-:W-:-:S03]  /*9f890*/  F2FP.F16.F32.PACK_AB R14, R57, R58 ;  /* 0x0000003a390e723e */ /* 0x004fc600000000ff */
[----:B------:R1:W-:Y:S04]  /*9f8a0*/  STL [R1+0x170], R12 ;  /* 0x0001700c01007387 */ /* 0x0003e80000100800 */
[----:B------:R-:W-:Y:S01]  /*9f8b0*/  STL [R1+0x18c], R14 ;  /* 0x00018c0e01007387 */ /* 0x000fe20000100800 */
[----:B0-----:R-:W-:Y:S02]  /*9f8c0*/  F2FP.F16.F32.PACK_AB R13, R59, R61 ;  /* 0x0000003d3b0d723e */ /* 0x001fe400000000ff */
[----:B-1----:R-:W-:-:S03]  /*9f8d0*/  F2FP.F16.F32.PACK_AB R12, R60, R0 ;  /* 0x000000003c0c723e */ /* 0x002fc600000000ff */
[----:B------:R-:W-:Y:S01]  /*9f8e0*/  STL [R1+0x188], R13 ;  /* 0x0001880d01007387 */ /* 0x000fe20000100800 */
[----:B------:R-:W-:Y:S02]  /*9f8f0*/  F2FP.F16.F32.PACK_AB R0, R2, R6 ;  /* 0x000000060200723e */ /* 0x000fe400000000ff */
[----:B------:R-:W-:Y:S01]  /*9f900*/  F2FP.F16.F32.PACK_AB R2, R4, R8 ;  /* 0x000000080402723e */ /* 0x000fe200000000ff */
[----:B------:R0:W-:Y:S04]  /*9f910*/  STL [R1+0x184], R12 ;  /* 0x0001840c01007387 */ /* 0x0001e80000100800 */
[----:B------:R-:W-:Y:S04]  /*9f920*/  STL [R1+0x180], R10 ;  /* 0x0001800a01007387 */ /* 0x000fe80000100800 */
[----:B------:R1:W-:Y:S04]  /*9f930*/  STL [R1+0x19c], R0 ;  /* 0x00019c0001007387 */ /* 0x0003e80000100800 */
[----:B------:R-:W-:Y:S04]  /*9f940*/  STL [R1+0x198], R3 ;  /* 0x0001980301007387 */ /* 0x000fe80000100800 */
[----:B0-----:R-:W2:Y:S01]  /*9f950*/  LDL.LU R12, [R1+0x6b4] ;  /* 0x0006b400010c7983 */ /* 0x001ea20000300800 */
[----:B-1----:R-:W-:-:S03]  /*9f960*/  F2FP.F16.F32.PACK_AB R0, R5, R9 ;  /* 0x000000090500723e */ /* 0x002fc600000000ff */
[----:B------:R-:W-:Y:S04]  /*9f970*/  STL [R1+0x194], R2 ;  /* 0x0001940201007387 */ /* 0x000fe80000100800 */
[----:B--2---:R0:W-:Y:S04]  /*9f980*/  STL [R1+0x408c], R12 ;  /* 0x00408c0c01007387 */ /* 0x0041e80000100800 */
[----:B------:R-:W-:Y:S04]  /*9f990*/  STL [R1+0x190], R0 ;  /* 0x0001900001007387 */ /* 0x000fe80000100800 */
[----:B0-----:R-:W2:Y:S04]  /*9f9a0*/  LDL.LU R12, [R1+0x6bc] ;  /* 0x0006bc00010c7983 */ /* 0x001ea80000300800 */
[----:B------:R-:W3:Y:S04]  /*9f9b0*/  LDL.LU R13, [R1+0x78c] ;  /* 0x00078c00010d7983 */ /* 0x000ee80000300800 */
[----:B---3--:R0:W-:Y:S04]  /*9f9c0*/  STL [R1+0x4088], R13 ;  /* 0x0040880d01007387 */ /* 0x0081e80000100800 */
[----:B0-----:R-:W3:Y:S04]  /*9f9d0*/  LDL.LU R13, [R1+0x7b4] ;  /* 0x0007b400010d7983 */ /* 0x001ee80000300800 */
[----:B---3--:R0:W-:Y:S04]  /*9f9e0*/  STL [R1+0x4090], R13 ;  /* 0x0040900d01007387 */ /* 0x0081e80000100800 */
[----:B0-----:R-:W2:Y:S04]  /*9f9f0*/  LDL.LU R13, [R1+0x7bc] ;  /* 0x0007bc00010d7983 */ /* 0x001ea80000300800 */
        /* <DEDUP_REMOVED lines=59> */
[----:B--2---:R-:W-:-:S03]  /*9fdb0*/  F2FP.F16.F32.PACK_AB R12, R13, R12 ;  /* 0x0000000c0d0c723e */ /* 0x004fc600000000ff */
[----:B------:R-:W2:Y:S04]  /*9fdc0*/  LDL.LU R13, [R1+0x4090] ;  /* 0x00409000010d7983 */ /* 0x000ea80000300800 */
[----:B------:R0:W-:Y:S04]  /*9fdd0*/  STL [R1+0x1ac], R12 ;  /* 0x0001ac0c01007387 */ /* 0x0001e80000100800 */
[----:B0-----:R-:W2:Y:S02]  /*9fde0*/  LDL.LU R12, [R1+0x408c] ;  /* 0x00408c00010c7983 */ /* 0x001ea40000300800 */
[----:B--2---:R-:W-:-:S02]  /*9fdf0*/  F2FP.F16.F32.PACK_AB R12, R13, R12 ;  /* 0x0000000c0d0c723e */ /* 0x004fc400000000ff */
[----:B------:R-:W2:Y:S04]  /*9fe00*/  LDL.LU R13, [R1+0x4088] ;  /* 0x00408800010d7983 */ /* 0x000ea80000300800 */
[----:B------:R2:W-:Y:S01]  /*9fe10*/  STL [R1+0x1a8], R12 ;  /* 0x0001a80c01007387 */ /* 0x0005e20000100800 */
[----:B---3--:R-:W-:Y:S02]  /*9fe20*/  F2FP.F16.F32.PACK_AB R10, R11, R10 ;  /* 0x0000000a0b0a723e */ /* 0x008fe400000000ff */
[----:B----4-:R-:W-:Y:S02]  /*9fe30*/  F2FP.F16.F32.PACK_AB R3, R3, R7 ;  /* 0x000000070303723e */ /* 0x010fe400000000ff */
[----:B--2---:R-:W-:Y:S02]  /*9fe40*/  F2FP.F16.F32.PACK_AB R12, R13, R14 ;  /* 0x0000000e0d0c723e */ /* 0x004fe400000000ff */
[----:B------:R-:W-:-:S02]  /*9fe50*/  F2FP.F16.F32.PACK_AB R14, R15, R16 ;  /* 0x000000100f0e723e */ /* 0x000fc400000000ff */
[----:B------:R-:W-:Y:S01]  /*9fe60*/  F2FP.F16.F32.PACK_AB R13, R17, R18 ;  /* 0x00000012110d723e */ /* 0x000fe200000000ff */
[----:B------:R0:W-:Y:S04]  /*9fe70*/  STL [R1+0x1a4], R12 ;  /* 0x0001a40c01007387 */ /* 0x0001e80000100800 */
[----:B------:R1:W-:Y:S01]  /*9fe80*/  STL [R1+0x1a0], R14 ;  /* 0x0001a00e01007387 */ /* 0x0003e20000100800 */
[----:B0-----:R-:W-:-:S03]  /*9fe90*/  F2FP.F16.F32.PACK_AB R12, R19, R20 ;  /* 0x00000014130c723e */ /* 0x001fc600000000ff */
[----:B------:R0:W-:Y:S01]  /*9fea0*/  STL [R1+0x1bc], R13 ;  /* 0x0001bc0d01007387 */ /* 0x0001e20000100800 */
[----:B-1----:R-:W-:-:S03]  /*9feb0*/  F2FP.F16.F32.PACK_AB R14, R21, R22 ;  /* 0x00000016150e723e */ /* 0x002fc600000000ff */
[----:B------:R1:W-:Y:S01]  /*9fec0*/  STL [R1+0x1b8], R12 ;  /* 0x0001b80c01007387 */ /* 0x0003e20000100800 */
[----:B0-----:R-:W-:-:S03]  /*9fed0*/  F2FP.F16.F32.PACK_AB R13, R23, R24 ;  /* 0x00000018170d723e */ /* 0x001fc600000000ff */
[----:B------:R0:W-:Y:S01]  /*9fee0*/  STL [R1+0x1b4], R14 ;  /* 0x0001b40e01007387 */ /* 0x0001e20000100800 */
[----:B-1----:R-:W-:-:S03]  /*9fef0*/  F2FP.F16.F32.PACK_AB R12, R25, R26 ;  /* 0x0000001a190c723e */ /* 0x002fc600000000ff */
        /* <DEDUP_REMOVED lines=34> */
[----:B------:R-:W-:Y:S01]  /*a0120*/  STL [R1+0x20c], R14 ;  /* 0x00020c0e01007387 */ /* 0x000fe20000100800 */
[----:B--2---:R-:W-:Y:S02]  /*a0130*/  F2FP.F16.F32.PACK_AB R12, R60, R0 ;  /* 0x000000003c0c723e */ /* 0x004fe400000000ff */
[----:B------:R-:W-:Y:S01]  /*a0140*/  F2FP.F16.F32.PACK_AB R0, R2, R6 ;  /* 0x000000060200723e */ /* 0x000fe200000000ff */
[----:B------:R-:W-:Y:S04]  /*a0150*/  STL [R1+0x208], R13 ;  /* 0x0002080d01007387 */ /* 0x000fe80000100800 */
[----:B------:R0:W-:Y:S04]  /*a0160*/  STL [R1+0x204], R12 ;  /* 0x0002040c01007387 */ /* 0x0001e80000100800 */
[----:B------:R-:W-:Y:S04]  /*a0170*/  STL [R1+0x200], R10 ;  /* 0x0002000a01007387 */ /* 0x000fe80000100800 */
[----:B------:R1:W-:Y:S04]  /*a0180*/  STL [R1+0x21c], R0 ;  /* 0x00021c0001007387 */ /* 0x0003e80000100800 */
[----:B------:R-:W-:Y:S04]  /*a0190*/  STL [R1+0x218], R3 ;  /* 0x0002180301007387 */ /* 0x000fe80000100800 */
[----:B0-----:R-:W2:Y:S01]  /*a01a0*/  LDL.LU R12, [R1+0x874] ;  /* 0x00087400010c7983 */ /* 0x001ea20000300800 */
[----:B------:R-:W-:-:S02]  /*a01b0*/  F2FP.F16.F32.PACK_AB R2, R4, R8 ;  /* 0x000000080402723e */ /* 0x000fc400000000ff */
        /* <DEDUP_REMOVED lines=261> */
[----:B------:R-:W-:Y:S01]  /*a1210*/  STL [R1+0x308], R13 ;  /* 0x0003080d01007387 */ /* 0x000fe20000100800 */
[----:B------:R-:W-:-:S03]  /*a1220*/  F2FP.F16.F32.PACK_AB R2, R4, R8 ;  /* 0x000000080402723e */ /* 0x000fc600000000ff */
[----:B------:R-:W-:Y:S04]  /*a1230*/  STL [R1+0x304], R12 ;  /* 0x0003040c01007387 */ /* 0x000fe80000100800 */
[----:B------:R0:W-:Y:S04]  /*a1240*/  STL [R1+0x300], R10 ;  /* 0x0003000a01007387 */ /* 0x0001e80000100800 */
[----:B------:R1:W-:Y:S04]  /*a1250*/  STL [R1+0x31c], R0 ;  /* 0x00031c0001007387 */ /* 0x0003e80000100800 */
[----:B------:R-:W-:Y:S04]  /*a1260*/  STL [R1+0x318], R3 ;  /* 0x0003180301007387 */ /* 0x000fe80000100800 */
[----:B------:R-:W2:Y:S04]  /*a1270*/  LDL.LU R11, [R1+0xa8c] ;  /* 0x000a8c00010b7983 */ /* 0x000ea80000300800 */
[----:B------:R-:W-:Y:S04]  /*a1280*/  STL [R1+0x314], R2 ;  /* 0x0003140201007387 */ /* 0x000fe80000100800 */
[----:B0-----:R-:W3:Y:S01]  /*a1290*/  LDL.LU R10, [R1+0xa84] ;  /* 0x000a8400010a7983 */ /* 0x001ee20000300800 */
[----:B-1----:R-:W-:-:S05]  /*a12a0*/  F2FP.F16.F32.PACK_AB R0, R5, R9 ;  /* 0x000000090500723e */ /* 0x002fca00000000ff */
[----:B------:R-:W-:Y:S04]  /*a12b0*/  STL [R1+0x310], R0 ;  /* 0x0003100001007387 */ /* 0x000fe80000100800 */
[----:B---3--:R0:W-:Y:S04]  /*a12c0*/  STL [R1+0x406c], R10 ;  /* 0x00406c0a01007387 */ /* 0x0081e80000100800 */
[----:B0-----:R-:W2:Y:S04]  /*a12d0*/  LDL.LU R10, [R1+0xa5c] ;  /* 0x000a5c00010a7983 */ /* 0x001ea80000300800 */
[----:B------:R-:W3:Y:S04]  /*a12e0*/  LDL.LU R9, [R1+0xaac] ;  /* 0x000aac0001097983 */ /* 0x000ee80000300800 */
[----:B---3--:R0:W-:Y:S04]  /*a12f0*/  STL [R1+0x4068], R9 ;  /* 0x0040680901007387 */ /* 0x0081e80000100800 */
[----:B0-----:R-:W3:Y:S04]  /*a1300*/  LDL.LU R9, [R1+0xa54] ;  /* 0x000a540001097983 */ /* 0x001ee80000300800 */
        /* <DEDUP_REMOVED lines=56> */
[----:B------:R-:W2:Y:S04]  /*a1690*/  LDL.LU R0, [R1+0xb58] ;  /* 0x000b580001007983 */ /* 0x000ea80000300800 */
[----:B------:R-:W2:Y:S04]  /*a16a0*/  LDL.LU R2, [R1+0xb60] ;  /* 0x000b600001027983 */ /* 0x000ea80000300800 */
[----:B------:R-:W2:Y:S04]  /*a16b0*/  LDL.LU R3, [R1+0xb50] ;  /* 0x000b500001037983 */ /* 0x000ea80000300800 */
[----:B------:R-:W3:Y:S04]  /*a16c0*/  LDL.LU R10, [R1+0x406c] ;  /* 0x00406c00010a7983 */ /* 0x000ee80000300800 */
[----:B------:R0:W-:Y:S04]  /*a16d0*/  STL [R1+0x4038], R11 ;  /* 0x0040380b01007387 */ /* 0x0001e80000100800 */
[----:B0-----:R-:W2:Y:S01]  /*a16e0*/  LDL.LU R11, [R1+0xa7c] ;  /* 0x000a7c00010b7983 */ /* 0x001ea20000300800 */
[----:B---3--:R-:W-:-:S03]  /*a16f0*/  F2FP.F16.F32.PACK_AB R10, R9, R10 ;  /* 0x0000000a090a723e */ /* 0x008fc600000000ff */
[----:B------:R-:W2:Y:S01]  /*a1700*/  LDL.LU R9, [R1+0x4068] ;  /* 0x0040680001097983 */ /* 0x000ea20000300800 */
[----:B----4-:R-:W-:Y:S02]  /*a1710*/  F2FP.F16.F32.PACK_AB R8, R12, R8 ;  /* 0x000000080c08723e */ /* 0x010fe400000000ff */
[----:B------:R-:W-:Y:S01]  /*a1720*/  F2FP.F16.F32.PACK_AB R7, R13, R7 ;  /* 0x000000070d07723e */ /* 0x000fe200000000ff */
[----:B------:R-:W-:Y:S01]  /*a1730*/  STL [R1+0x403c], R10 ;  /* 0x00403c0a01007387 */ /* 0x000fe20000100800 */
[----:B------:R-:W-:Y:S02]  /*a1740*/  F2FP.F16.F32.PACK_AB R6, R14, R6 ;  /* 0x000000060e06723e */ /* 0x000fe400000000ff */
[----:B------:R-:W-:Y:S02]  /*a1750*/  F2FP.F16.F32.PACK_AB R5, R15, R5 ;  /* 0x000000050f05723e */ /* 0x000fe400000000ff */
[----:B------:R-:W-:Y:S02]  /*a1760*/  F2FP.F16.F32.PACK_AB R4, R16, R4 ;  /* 0x000000041004723e */ /* 0x000fe400000000ff */
[----:B--2---:R-:W-:-:S05]  /*a1770*/  F2FP.F16.F32.PACK_AB R9, R11, R9 ;  /* 0x000000090b09723e */ /* 0x004fca00000000ff */
        /* <DEDUP_REMOVED lines=8> */
[----:B--2---:R-:W-:-:S05]  /*a1800*/  F2FP.F16.F32.PACK_AB R4, R17, R18 ;  /* 0x000000121104723e */ /* 0x004fca00000000ff */
[----:B------:R0:W-:Y:S04]  /*a1810*/  STL [R1+0xc], R4 ;  /* 0x00000c0401007387 */ /* 0x0001e80000100800 */
[----:B------:R1:W-:Y:S01]  /*a1820*/  STL [R1+0x8], R5 ;  /* 0x0000080501007387 */ /* 0x0003e20000100800 */
[----:B0-----:R-:W-:-:S03]  /*a1830*/  F2FP.F16.F32.PACK_AB R4, R23, R24 ;  /* 0x000000181704723e */ /* 0x001fc600000000ff */
[----:B------:R0:W-:Y:S01]  /*a1840*/  STL [R1+0x4], R6 ;  /* 0x0000040601007387 */ /* 0x0001e20000100800 */
[----:B-1----:R-:W-:-:S03]  /*a1850*/  F2FP.F16.F32.PACK_AB R5, R25, R26 ;  /* 0x0000001a1905723e */ /* 0x002fc600000000ff */
[----:B------:R1:W-:Y:S01]  /*a1860*/  STL [R1], R4 ;  /* 0x0000000401007387 */ /* 0x0003e20000100800 */
        /* <DEDUP_REMOVED lines=32> */
[----:B--2---:R-:W-:-:S03]  /*a1a70*/  F2FP.F16.F32.PACK_AB R4, R59, R61 ;  /* 0x0000003d3b04723e */ /* 0x004fc600000000ff */
[----:B------:R-:W-:Y:S04]  /*a1a80*/  STL [R1+0x5c], R6 ;  /* 0x00005c0601007387 */ /* 0x000fe80000100800 */
[----:B------:R0:W-:Y:S04]  /*a1a90*/  STL [R1+0x58], R4 ;  /* 0x0000580401007387 */ /* 0x0001e80000100800 */
[----:B0-----:R-:W2:Y:S01]  /*a1aa0*/  LDL.LU R4, [R1+0xb94] ;  /* 0x000b940001047983 */ /* 0x001ea20000300800 */
[----:B------:R-:W-:Y:S02]  /*a1ab0*/  F2FP.F16.F32.PACK_AB R5, R60, R0 ;  /* 0x000000003c05723e */ /* 0x000fe400000000ff */
[----:B------:R-:W-:-:S03]  /*a1ac0*/  F2FP.F16.F32.PACK_AB R0, R2, R3 ;  /* 0x000000030200723e */ /* 0x000fc600000000ff */
        /* <DEDUP_REMOVED lines=73> */
[----:B------:R-:W3:Y:S04]  /*a1f60*/  LDL.LU R5, [R1+0x405c] ;  /* 0x00405c0001057983 */ /* 0x000ee80000300800 */
[----:B------:R3:W-:Y:S02]  /*a1f70*/  STL [R1+0x68], R4 ;  /* 0x0000680401007387 */ /* 0x0007e40000100800 */
[----:B---3--:R-:W-:Y:S02]  /*a1f80*/  F2FP.F16.F32.PACK_AB R4, R5, R6 ;  /* 0x000000060504723e */ /* 0x008fe400000000ff */
[----:B----4-:R-:W-:Y:S02]  /*a1f90*/  F2FP.F16.F32.PACK_AB R5, R7, R8 ;  /* 0x000000080705723e */ /* 0x010fe400000000ff */
[----:B------:R-:W-:Y:S01]  /*a1fa0*/  F2FP.F16.F32.PACK_AB R6, R9, R10 ;  /* 0x0000000a0906723e */ /* 0x000fe200000000ff */
[----:B------:R0:W-:Y:S04]  /*a1fb0*/  STL [R1+0x64], R4 ;  /* 0x0000640401007387 */ /* 0x0001e80000100800 */
        /* <DEDUP_REMOVED lines=52> */
[----:B------:R0:W-:Y:S04]  /*a2300*/  STL [R1+0xd8], R4 ;  /* 0x0000d80401007387 */ /* 0x0001e80000100800 */
[----:B0-----:R-:W2:Y:S04]  /*a2310*/  LDL.LU R4, [R1+0xc9c] ;  /* 0x000c9c0001047983 */ /* 0x001ea80000300800 */
[----:B------:R0:W-:Y:S04]  /*a2320*/  STL [R1+0xd4], R5 ;  /* 0x0000d40501007387 */ /* 0x0001e80000100800 */
[----:B0-----:R-:W3:Y:S01]  /*a2330*/  LDL.LU R5, [R1+0xc74] ;  /* 0x000c740001057983 */ /* 0x001ee20000300800 */
[----:B------:R-:W-:-:S05]  /*a2340*/  F2FP.F16.F32.PACK_AB R0, R2, R3 ;  /* 0x000000030200723e */ /* 0x000fca00000000ff */
[----:B------:R-:W-:Y:S04]  /*a2350*/  STL [R1+0xd0], R0 ;  /* 0x0000d00001007387 */ /* 0x000fe80000100800 */
[----:B---3--:R0:W-:Y:S04]  /*a2360*/  STL [R1+0x4058], R5 ;  /* 0x0040580501007387 */ /* 0x0081e80000100800 */
[----:B0-----:R-:W2:Y:S04]  /*a2370*/  LDL.LU R5, [R1+0xc7c] ;  /* 0x000c7c0001057983 */ /* 0x001ea80000300800 */
        /* <DEDUP_REMOVED lines=59> */
[----:B--2---:R-:W-:-:S03]  /*a2730*/  F2FP.F16.F32.PACK_AB R4, R5, R4 ;  /* 0x000000040504723e */ /* 0x004fc600000000ff */
[----:B------:R-:W2:Y:S04]  /*a2740*/  LDL.LU R5, [R1+0x4058] ;  /* 0x0040580001057983 */ /* 0x000ea80000300800 */
[----:B------:R0:W-:Y:S01]  /*a2750*/  STL [R1+0xec], R4 ;  /* 0x0000ec0401007387 */ /* 0x0001e20000100800 */
[----:B----4-:R-:W-:-:S03]  /*a2760*/  F2FP.F16.F32.PACK_AB R8, R7, R8 ;  /* 0x000000080708723e */ /* 0x010fc600000000ff */
[----:B0-----:R1:W5:Y:S01]  /*a2770*/  LDL.LU R4, [R1+0x4054] ;  /* 0x0040540001047983 */ /* 0x0013620000300800 */
[----:B---3--:R-:W-:Y:S02]  /*a2780*/  F2FP.F16.F32.PACK_AB R10, R9, R10 ;  /* 0x0000000a090a723e */ /* 0x008fe400000000ff */
        /* <DEDUP_REMOVED lines=25> */
[----:B--2---:R-:W-:Y:S02]  /*a2920*/  F2FP.F16.F32.PACK_AB R6, R5, R6 ;  /* 0x000000060506723e */ /* 0x004fe400000000ff */
[----:B------:R1:W5:Y:S04]  /*a2930*/  LDL.LU R5, [R1+0x4050] ;  /* 0x0040500001057983 */ /* 0x0003680000300800 */
[----:B------:R0:W-:Y:S04]  /*a2940*/  STL [R1+0xe8], R6 ;  /* 0x0000e80601007387 */ /* 0x0001e80000100800 */
[----:B0-----:R1:W5:Y:S04]  /*a2950*/  LDL.LU R6, [R1+0x404c] ;  /* 0x00404c0001067983 */ /* 0x0013680000300800 */
        /* <DEDUP_REMOVED lines=70> */
[----:B------:R0:W-:Y:S01]  /*a2dc0*/  STL [R1+0x148], R54 ;  /* 0x0001483601007387 */ /* 0x0001e20000100800 */
[----:B------:R-:W-:-:S03]  /*a2dd0*/  F2FP.F16.F32.PACK_AB R0, R61, R0 ;  /* 0x000000003d00723e */ /* 0x000fc600000000ff */
        /* <DEDUP_REMOVED lines=9> */
[----:B0-----:R-:W2:Y:S04]  /*a2e70*/  LDL.LU R60, [R1+0x3f74] ;  /* 0x003f7400013c7983 */ /* 0x001ea80000300800 */
[----:B------:R-:W2:Y:S01]  /*a2e80*/  LDL.LU R61, [R1+0x3f70] ;  /* 0x003f7000013d7983 */ /* 0x000ea20000300800 */
[----:B------:R-:W-:-:S03]  /*a2e90*/  F2FP.F16.F32.PACK_AB R2, R2, R3 ;  /* 0x000000030202723e */ /* 0x000fc600000000ff */
[----:B------:R2:W-:Y:S02]  /*a2ea0*/  STL [R1+0x158], R0 ;  /* 0x0001580001007387 */ /* 0x0005e40000100800 */
[----:B--2---:R-:W-:-:S05]  /*a2eb0*/  F2FP.F16.F32.PACK_AB R0, R61, R60 ;  /* 0x0000003c3d00723e */ /* 0x004fca00000000ff */
[----:B------:R1:W-:Y:S04]  /*a2ec0*/  STL [R1+0x150], R0 ;  /* 0x0001500001007387 */ /* 0x0003e80000100800 */
[----:B------:R1:W-:Y:S02]  /*a2ed0*/  STL [R1+0x154], R2 ;  /* 0x0001540201007387 */ /* 0x0003e40000100800 */
.L_x_0:
[----:B-----5:R-:W-:Y:S01]  /*a2ee0*/  STL.64 [R1+0x4050], R26 ;  /* 0x0040501a01007387 */ /* 0x020fe20000100a00 */
[----:B-1----:R-:W1:Y:S01]  /*a2ef0*/  S2R R0, SR_TID.X ;  /* 0x0000000000007919 */ /* 0x002e620000002100 */
[----:B------:R-:W2:Y:S01]  /*a2f00*/  S2UR UR5, SR_CgaCtaId ;  /* 0x00000000000579c3 */ /* 0x000ea20000008800 */
[----:B------:R-:W-:Y:S01]  /*a2f10*/  UMOV UR4, 0x400 ;  /* 0x0000040000047882 */ /* 0x000fe20000000000 */
[----:B------:R-:W-:Y:S01]  /*a2f20*/  ULDC.64 UR14, c[0x0][0x220] ;  /* 0x00008800000e7ab9 */ /* 0x000fe20000000a00 */
[----:B------:R3:W-:Y:S01]  /*a2f30*/  STL.64 [R1+0x4048], R24 ;  /* 0x0040481801007387 */ /* 0x0007e20000100a00 */
[----:B------:R-:W-:Y:S01]  /*a2f40*/  ULDC.64 UR28, c[0x0][0x228] ;  /* 0x00008a00001c7ab9 */ /* 0x000fe20000000a00 */
[----:B------:R-:W-:Y:S01]  /*a2f50*/  ULDC UR20, c[0x0][0x248] ;  /* 0x0000920000147ab9 */ /* 0x000fe20000000800 */
[----:B------:R-:W-:Y:S01]  /*a2f60*/  ULDC.64 UR16, c[0x0][0x228] ;  /* 0x00008a0000107ab9 */ /* 0x000fe20000000a00 */
        /* <DEDUP_REMOVED lines=8> */
[----:B---3--:R-:W3:Y:S01]  /*a2ff0*/  LDL.LU R24, [R1+0xf0] ;  /* 0x0000f00001187983 */ /* 0x008ee20000300800 */
[----:B------:R-:W-:Y:S01]  /*a3000*/  ULDC.64 UR6, c[0x0][0x228] ;  /* 0x00008a0000067ab9 */ /* 0x000fe20000000a00 */
[----:B------:R-:W-:-:S02]  /*a3010*/  ULDC.64 UR18, c[0x0][0x228] ;  /* 0x00008a0000127ab9 */ /* 0x000fc40000000a00 */
[----:B------:R-:W3:Y:S04]  /*a3020*/  LDL.LU R25, [R1+0xf4] ;  /* 0x0000f40001197983 */ /* 0x000ee80000300800 */
[----:B------:R-:W3:Y:S04]  /*a3030*/  LDL.LU R26, [R1+0xf8] ;  /* 0x0000f800011a7983 */ /* 0x000ee80000300800 */
[----:B------:R-:W3:Y:S04]  /*a3040*/  LDL.LU R27, [R1+0xfc] ;  /* 0x0000fc00011b7983 */ /* 0x000ee80000300800 */
[----:B------:R-:W-:Y:S04]  /*a3050*/  STL.64 [R1+0x4040], R30 ;  /* 0x0040401e01007387 */ /* 0x000fe80000100a00 */
[----:B------:R4:W-:Y:S04]  /*a3060*/  STL.64 [R1+0x4038], R28 ;  /* 0x0040381c01007387 */ /* 0x0009e80000100a00 */
[----:B----4-:R-:W4:Y:S04]  /*a3070*/  LDL.LU R28, [R1+0x100] ;  /* 0x00010000011c7983 */ /* 0x010f280000300800 */
[----:B------:R-:W4:Y:S04]  /*a3080*/  LDL.LU R29, [R1+0x104] ;  /* 0x00010400011d7983 */ /* 0x000f280000300800 */
[----:B------:R-:W4:Y:S04]  /*a3090*/  LDL.LU R30, [R1+0x108] ;  /* 0x00010800011e7983 */ /* 0x000f280000300800 */
[----:B------:R-:W4:Y:S04]  /*a30a0*/  LDL.LU R31, [R1+0x10c] ;  /* 0x00010c00011f7983 */ /* 0x000f280000300800 */
        /* <DEDUP_REMOVED lines=29> */
[----:B------:R-:W3:Y:S01]  /*a3280*/  LDL.LU R51, [R1+0x15c] ;  /* 0x00015c0001337983 */ /* 0x000ee20000300800 */
[----:B--2---:R-:W-:Y:S01]  /*a3290*/  ULEA UR4, UR5, UR4, 0x18 ;  /* 0x0000000405047291 */ /* 0x004fe2000f8ec03f */
[----:B-1----:R-:W-:-:S02]  /*a32a0*/  LOP3.LUT R0, R0, 0x1f, RZ, 0xc0, !PT ;  /* 0x0000001f00007812 */ /* 0x002fc400078ec0ff */
[----:B------:R-:W-:Y:S03]  /*a32b0*/  STL.64 [R1+0x3fe0], R54 ;  /* 0x003fe03601007387 */ /* 0x000fe60000100a00 */
[----:B------:R-:W-:Y:S01]  /*a32c0*/  LEA R0, R0, UR4, 0x4 ;  /* 0x0000000400007c11 */ /* 0x000fe2000f8e20ff */
[----:B------:R-:W-:Y:S06]  /*a32d0*/  BAR.SYNC.DEFER_BLOCKING 0x0 ;  /* 0x0000000000007b1d */ /* 0x000fec0000010000 */
[----:B------:R-:W-:Y:S01]  /*a32e0*/  ULDC.64 UR4, c[0x0][0x228] ;  /* 0x00008a0000047ab9 */ /* 0x000fe20000000a00 */
[----:B------:R-:W-:Y:S04]  /*a32f0*/  STL.64 [R1+0x3fd8], R52 ;  /* 0x003fd83401007387 */ /* 0x000fe80000100a00 */
[----:B------:R-:W-:Y:S04]  /*a3300*/  STL.64 [R1+0x3fd0], R58 ;  /* 0x003fd03a01007387 */ /* 0x000fe80000100a00 */
[----:B------:R-:W-:Y:S04]  /*a3310*/  STL.64 [R1+0x3fc8], R56 ;  /* 0x003fc83801007387 */ /* 0x000fe80000100a00 */
[----:B------:R-:W-:Y:S04]  /*a3320*/  STL [R1+0x3fc0], R61 ;  /* 0x003fc03d01007387 */ /* 0x000fe80000100800 */
[----:B------:R-:W-:Y:S04]  /*a3330*/  STL [R1+0x3fbc], R60 ;  /* 0x003fbc3c01007387 */ /* 0x000fe80000100800 */
[----:B---3--:R-:W-:Y:S01]  /*a3340*/  STSM.16.M88.4 [R0], R48 ;  /* 0x0000003000007844 */ /* 0x008fe20000000200 */
[----:B------:R-:W-:-:S03]  /*a3350*/  NOP ;  /* 0x0000000000007918 */ /* 0x000fc60000000000 */
[----:B------:R-:W0:Y:S01]  /*a3360*/  LDS.128 R48, [R0] ;  /* 0x0000000000307984 */ /* 0x000e220000000c00 */
[----:B------:R-:W-:-:S03]  /*a3370*/  NOP ;  /* 0x0000000000007918 */ /* 0x000fc60000000000 */
[----:B----4-:R-:W-:Y:S01]  /*a3380*/  STSM.16.M88.4 [R0], R44 ;  /* 0x0000002c00007844 */ /* 0x010fe20000000200 */
[----:B------:R-:W-:-:S03]  /*a3390*/  NOP ;  /* 0x0000000000007918 */ /* 0x000fc60000000000 */
[----:B------:R-:W1:Y:S01]  /*a33a0*/  LDS.128 R44, [R0] ;  /* 0x00000000002c7984 */ /* 0x000e620000000c00 */
[----:B------:R-:W-:-:S03]  /*a33b0*/  NOP ;  /* 0x0000000000007918 */ /* 0x000fc60000000000 */
[----:B------:R-:W-:Y:S01]  /*a33c0*/  STSM.16.M88.4 [R0], R40 ;  /* 0x0000002800007844 */ /* 0x000fe20000000200 */
[----:B------:R-:W-:-:S03]  /*a33d0*/  NOP ;  /* 0x0000000000007918 */ /* 0x000fc60000000000 */
[----:B------:R-:W2:Y:S01]  /*a33e0*/  LDS.128 R40, [R0] ;  /* 0x0000000000287984 */ /* 0x000ea20000000c00 */
[----:B------:R-:W-:-:S03]  /*a33f0*/  NOP ;  /* 0x0000000000007918 */ /* 0x000fc60000000000 */
[----:B------:R-:W-:Y:S01]  /*a3400*/  STSM.16.M88.4 [R0], R36 ;  /* 0x0000002400007844 */ /* 0x000fe20000000200 */
[----:B------:R-:W-:-:S03]  /*a3410*/  NOP ;  /* 0x0000000000007918 */ /* 0x000fc60000000000 */
[----:B------:R-:W3:Y:S01]  /*a3420*/  LDS.128 R36, [R0] ;  /* 0x0000000000247984 */ /* 0x000ee20000000c00 */
[----:B------:R-:W-:-:S03]  /*a3430*/  NOP ;  /* 0x0000000000007918 */ /* 0x000fc60000000000 */
[----:B------:R-:W-:Y:S01]  /*a3440*/  STSM.16.M88.4 [R0], R32 ;  /* 0x0000002000007844 */ /* 0x000fe20000000200 */
[----:B------:R-:W-:-:S03]  /*a3450*/  NOP ;  /* 0x0000000000007918 */ /* 0x000fc60000000000 */
[----:B------:R-:W4:Y:S01]  /*a3460*/  LDS.128 R32, [R0] ;  /* 0x0000000000207984 */ /* 0x000f220000000c00 */
[----:B------:R-:W-:-:S03]  /*a3470*/  NOP ;  /* 0x0000000000007918 */ /* 0x000fc60000000000 */
[----:B------:R-:W-:Y:S01]  /*a3480*/  STSM.16.M88.4 [R0], R28 ;  /* 0x0000001c00007844 */ /* 0x000fe20000000200 */
[----:B------:R-:W-:-:S03]  /*a3490*/  NOP ;  /* 0x0000000000007918 */ /* 0x000fc60000000000 */
[----:B------:R-:W4:Y:S01]  /*a34a0*/  LDS.128 R28, [R0] ;  /* 0x00000000001c7984 */ /* 0x000f220000000c00 */
[----:B------:R-:W-:-:S03]  /*a34b0*/  NOP ;  /* 0x0000000000007918 */ /* 0x000fc60000000000 */
[----:B0-----:R0:W-:Y:S04]  /*a34c0*/  STL.64 [R1+0x150], R48 ;  /* 0x0001503001007387 */ /* 0x0011e80000100a00 */
[----:B------:R0:W-:Y:S04]  /*a34d0*/  STL.64 [R1+0x158], R50 ;  /* 0x0001583201007387 */ /* 0x0001e80000100a00 */
[----:B-1----:R1:W-:Y:S04]  /*a34e0*/  STL.64 [R1+0x140], R44 ;  /* 0x0001402c01007387 */ /* 0x0023e80000100a00 */
[----:B------:R1:W-:Y:S04]  /*a34f0*/  STL.64 [R1+0x148], R46 ;  /* 0x0001482e01007387 */ /* 0x0003e80000100a00 */
[----:B--2---:R2:W-:Y:S04]  /*a3500*/  STL.64 [R1+0x130], R40 ;  /* 0x0001302801007387 */ /* 0x0045e80000100a00 */
[----:B------:R2:W-:Y:S04]  /*a3510*/  STL.64 [R1+0x138], R42 ;  /* 0x0001382a01007387 */ /* 0x0005e80000100a00 */
[----:B---3--:R3:W-:Y:S04]  /*a3520*/  STL.64 [R1+0x120], R36 ;  /* 0x0001202401007387 */ /* 0x0087e80000100a00 */
[----:B------:R3:W-:Y:S04]  /*a3530*/  STL.64 [R1+0x128], R38 ;  /* 0x0001282601007387 */ /* 0x0007e80000100a00 */
[----:B----4-:R4:W-:Y:S04]  /*a3540*/  STL.64 [R1+0x110], R32 ;  /* 0x0001102001007387 */ /* 0x0109e80000100a00 */
[----:B------:R4:W-:Y:S04]  /*a3550*/  STL.64 [R1+0x118], R34 ;  /* 0x0001182201007387 */ /* 0x0009e80000100a00 */
[----:B0-----:R-:W4:Y:S04]  /*a3560*/  LDL.LU R48, [R1+0xe0] ;  /* 0x0000e00001307983 */ /* 0x001f280000300800 */
[----:B------:R0:W-:Y:S04]  /*a3570*/  STL.64 [R1+0x100], R28 ;  /* 0x0001001c01007387 */ /* 0x0001e80000100a00 */
[----:B------:R0:W-:Y:S04]  /*a3580*/  STL.64 [R1+0x108], R30 ;  /* 0x0001081e01007387 */ /* 0x0001e80000100a00 */
[----:B------:R-:W4:Y:S04]  /*a3590*/  LDL.LU R49, [R1+0xe4] ;  /* 0x0000e40001317983 */ /* 0x000f280000300800 */
[----:B------:R-:W4:Y:S04]  /*a35a0*/  LDL.LU R50, [R1+0xe8] ;  /* 0x0000e80001327983 */ /* 0x000f280000300800 */
[----:B------:R-:W4:Y:S04]  /*a35b0*/  LDL.LU R51, [R1+0xec] ;  /* 0x0000ec0001337983 */ /* 0x000f280000300800 */
[----:B-1----:R-:W4:Y:S04]  /*a35c0*/  LDL.LU R44, [R1+0xd0] ;  /* 0x0000d000012c7983 */ /* 0x002f280000300800 */
[----:B------:R-:W4:Y:S04]  /*a35d0*/  LDL.LU R45, [R1+0xd4] ;  /* 0x0000d400012d7983 */ /* 0x000f280000300800 */
[----:B------:R-:W4:Y:S04]  /*a35e0*/  LDL.LU R46, [R1+0xd8] ;  /* 0x0000d800012e7983 */ /* 0x000f280000300800 */
[----:B------:R-:W4:Y:S04]  /*a35f0*/  LDL.LU R47, [R1+0xdc] ;  /* 0x0000dc00012f7983 */ /* 0x000f280000300800 */
[----:B--2---:R-:W2:Y:S04]  /*a3600*/  LDL.LU R40, [R1+0xc0] ;  /* 0x0000c00001287983 */ /* 0x004ea80000300800 */
[----:B------:R-:W2:Y:S04]  /*a3610*/  LDL.LU R41, [R1+0xc4] ;  /* 0x0000c40001297983 */ /* 0x000ea80000300800 */
[----:B------:R-:W2:Y:S04]  /*a3620*/  LDL.LU R42, [R1+0xc8] ;  /* 0x0000c800012a7983 */ /* 0x000ea80000300800 */
[----:B------:R-:W2:Y:S04]  /*a3630*/  LDL.LU R43, [R1+0xcc] ;  /* 0x0000cc00012b7983 */ /* 0x000ea80000300800 */
[----:B---3--:R-:W3:Y:S04]  /*a3640*/  LDL.LU R36, [R1+0xb0] ;  /* 0x0000b00001247983 */ /* 0x008ee80000300800 */
[----:B------:R-:W3:Y:S04]  /*a3650*/  LDL.LU R37, [R1+0xb4] ;  /* 0x0000b40001257983 */ /* 0x000ee80000300800 */
[----:B------:R-:W3:Y:S04]  /*a3660*/  LDL.LU R38, [R1+0xb8] ;  /* 0x0000b80001267983 */ /* 0x000ee80000300800 */
[----:B------:R-:W3:Y:S04]  /*a3670*/  LDL.LU R39, [R1+0xbc] ;  /* 0x0000bc0001277983 */ /* 0x000ee80000300800 */
[----:B----4-:R-:W4:Y:S04]  /*a3680*/  LDL.LU R32, [R1+0xa0] ;  /* 0x0000a00001207983 */ /* 0x010f280000300800 */
[----:B------:R-:W4:Y:S04]  /*a3690*/  LDL.LU R33, [R1+0xa4] ;  /* 0x0000a40001217983 */ /* 0x000f280000300800 */
[----:B------:R-:W4:Y:S04]  /*a36a0*/  LDL.LU R34, [R1+0xa8] ;  /* 0x0000a80001227983 */ /* 0x000f280000300800 */
[----:B------:R-:W4:Y:S04]  /*a36b0*/  LDL.LU R35, [R1+0xac] ;  /* 0x0000ac0001237983 */ /* 0x000f280000300800 */
[----:B0-----:R-:W4:Y:S04]  /*a36c0*/  LDL.LU R28, [R1+0x90] ;  /* 0x00009000011c7983 */ /* 0x001f280000300800 */
[----:B------:R-:W4:Y:S04]  /*a36d0*/  LDL.LU R29, [R1+0x94] ;  /* 0x00009400011d7983 */ /* 0x000f280000300800 */
[----:B------:R-:W4:Y:S04]  /*a36e0*/  LDL.LU R30, [R1+0x98] ;  /* 0x00009800011e7983 */ /* 0x000f280000300800 */
[----:B------:R-:W4:Y:S04]  /*a36f0*/  LDL.LU R31, [R1+0x9c] ;  /* 0x00009c00011f7983 */ /* 0x000f280000300800 */
[----:B------:R0:W-:Y:S01]  /*a3700*/  STSM.16.M88.4 [R0], R24 ;  /* 0x0000001800007844 */ /* 0x0001e20000000200 */
[----:B------:R-:W-:-:S03]  /*a3710*/  NOP ;  /* 0x0000000000007918 */ /* 0x000fc60000000000 */
[----:B------:R-:W1:Y:S01]  /*a3720*/  LDS.128 R52, [R0] ;  /* 0x0000000000347984 */ /* 0x000e620000000c00 */
[----:B------:R-:W-:-:S03]  /*a3730*/  NOP ;  /* 0x0000000000007918 */ /* 0x000fc60000000000 */
[----:B0-----:R-:W4:Y:S04]  /*a3740*/  LDL.LU R24, [R1+0x80] ;  /* 0x0000800001187983 */ /* 0x001f280000300800 */
[----:B------:R-:W4:Y:S04]  /*a3750*/  LDL.LU R25, [R1+0x84] ;  /* 0x0000840001197983 */ /* 0x000f280000300800 */
[----:B------:R-:W4:Y:S04]  /*a3760*/  LDL.LU R26, [R1+0x88] ;  /* 0x00008800011a7983 */ /* 0x000f280000300800 */
[----:B------:R-:W4:Y:S01]  /*a3770*/  LDL.LU R27, [R1+0x8c] ;  /* 0x00008c00011b7983 */ /* 0x000f220000300800 */
[----:B-1----:R-:W-:-:S03]  /*a3780*/  IMAD.MOV.U32 R61, RZ, RZ, R55 ;  /* 0x000000ffff3d7224 */ /* 0x002fc600078e0037 */
[----:B------:R-:W-:Y:S04]  /*a3790*/  STL.64 [R1+0xf0], R52 ;  /* 0x0000f03401007387 */ /* 0x000fe80000100a00 */
[----:B------:R-:W-:Y:S04]  /*a37a0*/  STL [R1+0xf8], R54 ;  /* 0x0000f83601007387 */ /* 0x000fe80000100800 */
[----:B------:R-:W-:Y:S04]  /*a37b0*/  STL [R1+0x3fc4], R61 ;  /* 0x003fc43d01007387 */ /* 0x000fe80000100800 */
[----:B------:R-:W-:Y:S01]  /*a37c0*/  STSM.16.M88.4 [R0], R48 ;  /* 0x0000003000007844 */ /* 0x000fe20000000200 */
[----:B------:R-:W-:-:S03]  /*a37d0*/  NOP ;  /* 0x0000000000007918 */ /* 0x000fc60000000000 */
[----:B------:R-:W0:Y:S01]  /*a37e0*/  LDS.128 R48, [R0] ;  /* 0x0000000000307984 */ /* 0x000e220000000c00 */
[----:B------:R-:W-:-:S03]  /*a37f0*/  NOP ;  /* 0x0000000000007918 */ /* 0x000fc60000000000 */
[----:B------:R-:W-:Y:S01]  /*a3800*/  STSM.16.M88.4 [R0], R44 ;  /* 0x0000002c00007844 */ /* 0x000fe20000000200 */
[----:B------:R-:W-:-:S03]  /*a3810*/  NOP ;  /* 0x0000000000007918 */ /* 0x000fc60000000000 */
[----:B------:R-:W1:Y:S01]  /*a3820*/  LDS.128 R44, [R0] ;  /* 0x00000000002c7984 */ /* 0x000e620000000c00 */
[----:B------:R-:W-:-:S03]  /*a3830*/  NOP ;  /* 0x0000000000007918 */ /* 0x000fc60000000000 */
[----:B--2---:R-:W-:Y:S01]  /*a3840*/  STSM.16.M88.4 [R0], R40 ;  /* 0x0000002800007844 */ /* 0x004fe20000000200 */
[----:B------:R-:W-:-:S03]  /*a3850*/  NOP ;  /* 0x0000000000007918 */ /* 0x000fc60000000000 */
[----:B------:R-:W2:Y:S01]  /*a3860*/  LDS.128 R40, [R0] ;  /* 0x0000000000287984 */ /* 0x000ea20000000c00 */
[----:B------:R-:W-:-:S03]  /*a3870*/  NOP ;  /* 0x0000000000007918 */ /* 0x000fc60000000000 */
[----:B---3--:R-:W-:Y:S01]  /*a3880*/  STSM.16.M88.4 [R0], R36 ;  /* 0x0000002400007844 */ /* 0x008fe20000000200 */
[----:B------:R-:W-:-:S03]  /*a3890*/  NOP ;  /* 0x0000000000007918 */ /* 0x000fc60000000000 */
[----:B------:R-:W3:Y:S01]  /*a38a0*/  LDS.128 R36, [R0] ;  /* 0x0000000000247984 */ /* 0x000ee20000000c00 */
[----:B------:R-:W-:-:S03]  /*a38b0*/  NOP ;  /* 0x0000000000007918 */ /* 0x000fc60000000000 */
[----:B----4-:R-:W-:Y:S01]  /*a38c0*/  STSM.16.M88.4 [R0], R32 ;  /* 0x0000002000007844 */ /* 0x010fe20000000200 */
[----:B------:R-:W-:-:S03]  /*a38d0*/  NOP ;  /* 0x0000000000007918 */ /* 0x000fc60000000000 */
[----:B------:R-:W4:Y:S01]  /*a38e0*/  LDS.128 R32, [R0] ;  /* 0x0000000000207984 */ /* 0x000f220000000c00 */
[----:B------:R-:W-:-:S03]  /*a38f0*/  NOP ;  /* 0x0000000000007918 */ /* 0x000fc60000000000 */
[----:B------:R-:W-:Y:S01]  /*a3900*/  STSM.16.M88.4 [R0], R28 ;  /* 0x0000001c00007844 */ /* 0x000fe20000000200 */
[----:B------:R-:W-:-:S03]  /*a3910*/  NOP ;  /* 0x0000000000007918 */ /* 0x000fc60000000000 */
[----:B------:R-:W4:Y:S04]  /*a3920*/  LDS.128 R28, [R0] ;  /* 0x00000000001c7984 */ /* 0x000f280000000c00 */
[----:B0-----:R-:W-:Y:S01]  /*a3930*/  STL.64 [R1+0xe0], R48 ;  /* 0x0000e03001007387 */ /* 0x001fe20000100a00 */
[----:B------:R-:W-:Y:S01]  /*a3940*/  IMAD.MOV.U32 R61, RZ, RZ, R50 ;  /* 0x000000ffff3d7224 */ /* 0x000fe200078e0032 */
[----:B------:R-:W-:Y:S02]  /*a3950*/  NOP ;  /* 0x0000000000007918 */ /* 0x000fe40000000000 */
[----:B-1----:R-:W-:Y:S04]  /*a3960*/  STL.64 [R1+0xd0], R44 ;  /* 0x0000d02c01007387 */ /* 0x002fe80000100a00 */
[----:B------:R-:W-:Y:S04]  /*a3970*/  STL.64 [R1+0xd8], R46 ;  /* 0x0000d82e01007387 */ /* 0x000fe80000100a00 */
[----:B--2---:R-:W-:Y:S04]  /*a3980*/  STL.64 [R1+0xc0], R40 ;  /* 0x0000c02801007387 */ /* 0x004fe80000100a00 */
[----:B------:R-:W-:Y:S04]  /*a3990*/  STL.64 [R1+0xc8], R42 ;  /* 0x0000c82a01007387 */ /* 0x000fe80000100a00 */
[----:B---3--:R-:W-:Y:S04]  /*a39a0*/  STL.64 [R1+0xb0], R36 ;  /* 0x0000b02401007387 */ /* 0x008fe80000100a00 */
[----:B------:R-:W-:Y:S04]  /*a39b0*/  STL.64 [R1+0xb8], R38 ;  /* 0x0000b82601007387 */ /* 0x000fe80000100a00 */
[----:B----4-:R-:W-:Y:S04]  /*a39c0*/  STL.64 [R1+0xa0], R32 ;  /* 0x0000a02001007387 */ /* 0x010fe80000100a00 */
[----:B------:R-:W-:Y:S04]  /*a39d0*/  STL.64 [R1+0xa8], R34 ;  /* 0x0000a82201007387 */ /* 0x000fe80000100a00 */
        /* <DEDUP_REMOVED lines=12> */
[----:B------:R-:W4:Y:S01]  /*a3aa0*/  LDL.LU R54, [R1+0x58] ;  /* 0x0000580001367983 */ /* 0x000f220000300800 */
[----:B------:R-:W-:-:S03]  /*a3ab0*/  IMAD.MOV.U32 R60, RZ, RZ, R51 ;  /* 0x000000ffff3c7224 */ /* 0x000fc600078e0033 */
        /* <DEDUP_REMOVED lines=17> */
[----:B------:R-:W4:Y:S04]  /*a3bd0*/  LDL.LU R32, [R1] ;  /* 0x0000000001207983 */ /* 0x000f280000300800 */
[----:B------:R-:W4:Y:S04]  /*a3be0*/  LDL.LU R33, [R1+0x4] ;  /* 0x0000040001217983 */ /* 0x000f280000300800 */
[----:B------:R-:W4:Y:S04]  /*a3bf0*/  LDL.LU R34, [R1+0x8] ;  /* 0x0000080001227983 */ /* 0x000f280000300800 */
[----:B------:R-:W4:Y:S04]  /*a3c00*/  LDL.LU R35, [R1+0xc] ;  /* 0x00000c0001237983 */ /* 0x000f280000300800 */
[----:B------:R-:W-:Y:S01]  /*a3c10*/  STSM.16.M88.4 [R0], R24 ;  /* 0x0000001800007844 */ /* 0x000fe20000000200 */
[----:B------:R-:W-:-:S03]  /*a3c20*/  NOP ;  /* 0x0000000000007918 */ /* 0x000fc60000000000 */
[----:B------:R-:W0:Y:S01]  /*a3c30*/  LDS.128 R24, [R0] ;  /* 0x0000000000187984 */ /* 0x000e220000000c00 */
[----:B------:R-:W-:-:S03]  /*a3c40*/  NOP ;  /* 0x0000000000007918 */ /* 0x000fc60000000000 */
[----:B0-----:R-:W-:Y:S04]  /*a3c50*/  STL.64 [R1+0x80], R24 ;  /* 0x0000801801007387 */ /* 0x001fe80000100a00 */
[----:B------:R0:W-:Y:S04]  /*a3c60*/  STL.64 [R1+0x88], R26 ;  /* 0x0000881a01007387 */ /* 0x0001e80000100a00 */
[----:B0-----:R-:W4:Y:S04]  /*a3c70*/  LDL.LU.64 R26, [R1+0x4050] ;  /* 0x00405000011a7983 */ /* 0x001f280000300a00 */
[----:B------:R-:W4:Y:S04]  /*a3c80*/  LDL.LU.64 R24, [R1+0x4048] ;  /* 0x0040480001187983 */ /* 0x000f280000300a00 */
[----:B--2---:R-:W-:Y:S01]  /*a3c90*/  STSM.16.M88.4 [R0], R28 ;  /* 0x0000001c00007844 */ /* 0x004fe20000000200 */
[----:B------:R-:W-:-:S03]  /*a3ca0*/  NOP ;  /* 0x0000000000007918 */ /* 0x000fc60000000000 */
[----:B------:R-:W0:Y:S01]  /*a3cb0*/  LDS.128 R28, [R0] ;  /* 0x00000000001c7984 */ /* 0x000e220000000c00 */
[----:B------:R-:W-:-:S03]  /*a3cc0*/  NOP ;  /* 0x0000000000007918 */ /* 0x000fc60000000000 */
[----:B---3--:R-:W-:Y:S01]  /*a3cd0*/  STSM.16.M88.4 [R0], R56 ;  /* 0x0000003800007844 */ /* 0x008fe20000000200 */
[----:B------:R-:W-:-:S03]  /*a3ce0*/  NOP ;  /* 0x0000000000007918 */ /* 0x000fc60000000000 */
[----:B------:R-:W1:Y:S01]  /*a3cf0*/  LDS.128 R56, [R0] ;  /* 0x0000000000387984 */ /* 0x000e620000000c00 */
[----:B------:R-:W-:-:S03]  /*a3d00*/  NOP ;  /* 0x0000000000007918 */ /* 0x000fc60000000000 */
[----:B----4-:R-:W-:Y:S01]  /*a3d10*/  STSM.16.M88.4 [R0], R52 ;  /* 0x0000003400007844 */ /* 0x010fe20000000200 */
        /* <DEDUP_REMOVED lines=19> */
[----:B0-----:R-:W-:Y:S04]  /*a3e50*/  STL.64 [R1+0x70], R28 ;  /* 0x0000701c01007387 */ /* 0x001fe80000100a00 */
[----:B------:R0:W-:Y:S04]  /*a3e60*/  STL.64 [R1+0x78], R30 ;  /* 0x0000781e01007387 */ /* 0x0001e80000100a00 */
[----:B0-----:R-:W4:Y:S04]  /*a3e70*/  LDL.LU.64 R30, [R1+0x4040] ;  /* 0x00404000011e7983 */ /* 0x001f280000300a00 */
[----:B------:R-:W4:Y:S04]  /*a3e80*/  LDL.LU.64 R28, [R1+0x4038] ;  /* 0x00403800011c7983 */ /* 0x000f280000300a00 */
[----:B-1----:R-:W-:Y:S04]  /*a3e90*/  STL.64 [R1+0x60], R56 ;  /* 0x0000603801007387 */ /* 0x002fe80000100a00 */
[----:B------:R-:W-:Y:S04]  /*a3ea0*/  STL.64 [R1+0x68], R58 ;  /* 0x0000683a01007387 */ /* 0x000fe80000100a00 */
[----:B--2---:R-:W-:Y:S04]  /*a3eb0*/  STL.64 [R1+0x50], R52 ;  /* 0x0000503401007387 */ /* 0x004fe80000100a00 */
[----:B------:R-:W-:Y:S04]  /*a3ec0*/  STL.64 [R1+0x58], R54 ;  /* 0x0000583601007387 */ /* 0x000fe80000100a00 */
[----:B---3--:R-:W-:Y:S04]  /*a3ed0*/  STL.64 [R1+0x40], R48 ;  /* 0x0000403001007387 */ /* 0x008fe80000100a00 */
[----:B------:R-:W-:Y:S04]  /*a3ee0*/  STL.64 [R1+0x48], R50 ;  /* 0x0000483201007387 */ /* 0x000fe80000100a00 */
[----:B----4-:R0:W-:Y:S04]  /*a3ef0*/  STL.64 [R1+0x30], R44 ;  /* 0x0000302c01007387 */ /* 0x0101e80000100a00 */
[----:B------:R1:W-:Y:S04]  /*a3f00*/  STL.64 [R1+0x38], R46 ;  /* 0x0000382e01007387 */ /* 0x0003e80000100a00 */
[----:B------:R2:W-:Y:S04]  /*a3f10*/  STL.64 [R1+0x20], R40 ;  /* 0x0000202801007387 */ /* 0x0005e80000100a00 */
[----:B------:R3:W-:Y:S04]  /*a3f20*/  STL.64 [R1+0x28], R42 ;  /* 0x0000282a01007387 */ /* 0x0007e80000100a00 */
[----:B------:R4:W-:Y:S04]  /*a3f30*/  STL.64 [R1+0x10], R36 ;  /* 0x0000102401007387 */ /* 0x0009e80000100a00 */
[----:B------:R4:W-:Y:S04]  /*a3f40*/  STL.64 [R1+0x18], R38 ;  /* 0x0000182601007387 */ /* 0x0009e80000100a00 */
        /* <DEDUP_REMOVED lines=8> */
[----:B----4-:R-:W3:Y:S04]  /*a3fd0*/  LDL.LU R36, [R1+0x2f0] ;  /* 0x0002f00001247983 */ /* 0x010ee80000300800 */
[----:B------:R-:W3:Y:S04]  /*a3fe0*/  LDL.LU R37, [R1+0x2f4] ;  /* 0x0002f40001257983 */ /* 0x000ee80000300800 */
[----:B------:R-:W3:Y:S04]  /*a3ff0*/  LDL.LU R38, [R1+0x2f8] ;  /* 0x0002f80001267983 */ /* 0x000ee80000300800 */
[----:B------:R-:W3:Y:S04]  /*a4000*/  LDL.LU R39, [R1+0x2fc] ;  /* 0x0002fc0001277983 */ /* 0x000ee80000300800 */
[----:B------:R0:W-:Y:S01]  /*a4010*/  STSM.16.M88.4 [R0], R32 ;  /* 0x0000002000007844 */ /* 0x0001e20000000200 */
[----:B------:R-:W-:-:S03]  /*a4020*/  NOP ;  /* 0x0000000000007918 */ /* 0x000fc60000000000 */
[----:B------:R-:W1:Y:S01]  /*a4030*/  LDS.128 R48, [R0] ;  /* 0x0000000000307984 */ /* 0x000e620000000c00 */
[----:B------:R-:W-:-:S03]  /*a4040*/  NOP ;  /* 0x0000000000007918 */ /* 0x000fc60000000000 */
[----:B------:R-:W-:Y:S01]  /*a4050*/  STSM.16.M88.4 [R0], R4 ;  /* 0x0000000400007844 */ /* 0x000fe20000000200 */
[----:B------:R-:W-:-:S03]  /*a4060*/  NOP ;  /* 0x0000000000007918 */ /* 0x000fc60000000000 */
[----:B------:R-:W4:Y:S01]  /*a4070*/  LDS.128 R4, [R0] ;  /* 0x0000000000047984 */ /* 0x000f220000000c00 */
[----:B------:R-:W-:-:S03]  /*a4080*/  NOP ;  /* 0x0000000000007918 */ /* 0x000fc60000000000 */
[----:B0-----:R-:W3:Y:S04]  /*a4090*/  LDL.LU R32, [R1+0x2e0] ;  /* 0x0002e00001207983 */ /* 0x001ee80000300800 */
[----:B------:R-:W3:Y:S04]  /*a40a0*/  LDL.LU R33, [R1+0x2e4] ;  /* 0x0002e40001217983 */ /* 0x000ee80000300800 */
[----:B------:R-:W3:Y:S04]  /*a40b0*/  LDL.LU R34, [R1+0x2e8] ;  /* 0x0002e80001227983 */ /* 0x000ee80000300800 */
[----:B------:R-:W3:Y:S04]  /*a40c0*/  LDL.LU R35, [R1+0x2ec] ;  /* 0x0002ec0001237983 */ /* 0x000ee80000300800 */
[----:B------:R-:W-:Y:S04]  /*a40d0*/  STSM.16.M88.4 [R0], R8 ;  /* 0x0000000800007844 */ /* 0x000fe80000000200 */
[----:B-1----:R-:W-:Y:S04]  /*a40e0*/  STL.64 [R1], R48 ;  /* 0x0000003001007387 */ /* 0x002fe80000100a00 */
[----:B------:R-:W-:Y:S04]  /*a40f0*/  STL.64 [R1+0x8], R50 ;  /* 0x0000083201007387 */ /* 0x000fe80000100a00 */
[----:B----4-:R-:W-:Y:S04]  /*a4100*/  STL.64 [R1+0x320], R4 ;  /* 0x0003200401007387 */ /* 0x010fe80000100a00 */
[----:B------:R-:W-:Y:S01]  /*a4110*/  STL.64 [R1+0x328], R6 ;  /* 0x0003280601007387 */ /* 0x000fe20000100a00 */
[----:B------:R-:W-:-:S03]  /*a4120*/  NOP ;  /* 0x0000000000007918 */ /* 0x000fc60000000000 */
[----:B------:R-:W0:Y:S01]  /*a4130*/  LDS.128 R4, [R0] ;  /* 0x0000000000047984 */ /* 0x000e220000000c00 */
[----:B------:R-:W-:-:S03]  /*a4140*/  NOP ;  /* 0x0000000000007918 */ /* 0x000fc60000000000 */
[----:B0-----:R-:W-:Y:S04]  /*a4150*/  STL [R1+0x3fac], R4 ;  /* 0x003fac0401007387 */ /* 0x001fe80000100800 */
[----:B------:R-:W-:Y:S04]  /*a4160*/  STL [R1+0x3fb0], R4 ;  /* 0x003fb00401007387 */ /* 0x000fe80000100800 */
[----:B------:R-:W-:Y:S04]  /*a4170*/  STL [R1+0x3fa8], R5 ;  /* 0x003fa80501007387 */ /* 0x000fe80000100800 */
[----:B------:R-:W-:Y:S04]  /*a4180*/  STL [R1+0x3fa4], R6 ;  /* 0x003fa40601007387 */ /* 0x000fe80000100800 */
[----:B------:R-:W-:Y:S04]  /*a4190*/  STL [R1+0x3fb4], R6 ;  /* 0x003fb40601007387 */ /* 0x000fe80000100800 */
[----:B------:R-:W-:Y:S04]  /*a41a0*/  STL [R1+0x3fb8], R6 ;  /* 0x003fb80601007387 */ /* 0x000fe80000100800 */
[----:B------:R-:W-:Y:S04]  /*a41b0*/  STL [R1+0x3fa0], R7 ;  /* 0x003fa00701007387 */ /* 0x000fe80000100800 */
[----:B------:R-:W-:Y:S01]  /*a41c0*/  STSM.16.M88.4 [R0], R44 ;  /* 0x0000002c00007844 */ /* 0x000fe20000000200 */
[----:B------:R-:W-:-:S03]  /*a41d0*/  NOP ;  /* 0x0000000000007918 */ /* 0x000fc60000000000 */
[----:B------:R-:W0:Y:S01]  /*a41e0*/  LDS.128 R4, [R0] ;  /* 0x0000000000047984 */ /* 0x000e220000000c00 */
[----:B------:R-:W-:-:S03]  /*a41f0*/  NOP ;  /* 0x0000000000007918 */ /* 0x000fc60000000000 */
[----:B--2---:R-:W-:Y:S04]  /*a4200*/  STSM.16.M88.4 [R0], R40 ;  /* 0x0000002800007844 */ /* 0x004fe80000000200 */
[----:B0-----:R-:W-:Y:S04]  /*a4210*/  STL.64 [R1+0x310], R4 ;  /* 0x0003100401007387 */ /* 0x001fe80000100a00 */
[----:B------:R-:W-:Y:S01]  /*a4220*/  STL.64 [R1+0x318], R6 ;  /* 0x0003180601007387 */ /* 0x000fe20000100a00 */
[----:B------:R-:W-:-:S03]  /*a4230*/  NOP ;  /* 0x0000000000007918 */ /* 0x000fc60000000000 */
[----:B------:R-:W0:Y:S01]  /*a4240*/  LDS.128 R4, [R0] ;  /* 0x0000000000047984 */ /* 0x000e220000000c00 */
[----:B------:R-:W-:-:S03]  /*a4250*/  NOP ;  /* 0x0000000000007918 */ /* 0x000fc60000000000 */
[----:B---3--:R-:W-:Y:S04]  /*a4260*/  STSM.16.M88.4 [R0], R36 ;  /* 0x0000002400007844 */ /* 0x008fe80000000200 */
[----:B0-----:R-:W-:Y:S04]  /*a4270*/  STL.64 [R1+0x300], R4 ;  /* 0x0003000401007387 */ /* 0x001fe80000100a00 */
[----:B------:R-:W-:Y:S01]  /*a4280*/  STL.64 [R1+0x308], R6 ;  /* 0x0003080601007387 */ /* 0x000fe20000100a00 */
[----:B------:R-:W-:-:S03]  /*a4290*/  NOP ;  /* 0x0000000000007918 */ /* 0x000fc60000000000 */
[----:B------:R-:W0:Y:S01]  /*a42a0*/  LDS.128 R4, [R0] ;  /* 0x0000000000047984 */ /* 0x000e220000000c00 */
[----:B------:R-:W-:-:S03]  /*a42b0*/  NOP ;  /* 0x0000000000007918 */ /* 0x000fc60000000000 */
[----:B0-----:R-:W-:Y:S04]  /*a42c0*/  STL.64 [R1+0x2f0], R4 ;  /* 0x0002f00401007387 */ /* 0x001fe80000100a00 */
[----:B------:R-:W-:Y:S04]  /*a42d0*/  STL.64 [R1+0x2f8], R6 ;  /* 0x0002f80601007387 */ /* 0x000fe80000100a00 */
        /* <DEDUP_REMOVED lines=35> */
[----:B------:R-:W4:Y:S04]  /*a4510*/  LDL.LU R35, [R1+0x26c] ;  /* 0x00026c0001237983 */ /* 0x000f280000300800 */
[----:B-1----:R-:W-:Y:S04]  /*a4520*/  STL.64 [R1+0x2e0], R4 ;  /* 0x0002e00401007387 */ /* 0x002fe80000100a00 */
[----:B------:R-:W-:Y:S04]  /*a4530*/  STL.64 [R1+0x2e8], R6 ;  /* 0x0002e80601007387 */ /* 0x000fe80000100a00 */
[----:B--2---:R-:W-:Y:S01]  /*a4540*/  STSM.16.M88.4 [R0], R8 ;  /* 0x0000000800007844 */ /* 0x004fe20000000200 */
        /* <DEDUP_REMOVED lines=9> */
[----:B----4-:R-:W-:Y:S04]  /*a45e0*/  STSM.16.M88.4 [R0], R52 ;  /* 0x0000003400007844 */ /* 0x010fe80000000200 */
[----:B0-----:R-:W-:Y:S04]  /*a45f0*/  STL.64 [R1+0x2c0], R4 ;  /* 0x0002c00401007387 */ /* 0x001fe80000100a00 */
[----:B------:R-:W-:Y:S01]  /*a4600*/  STL.64 [R1+0x2c8], R6 ;  /* 0x0002c80601007387 */ /* 0x000fe20000100a00 */
[----:B------:R-:W-:-:S03]  /*a4610*/  NOP ;  /* 0x0000000000007918 */ /* 0x000fc60000000000 */
[----:B------:R-:W0:Y:S01]  /*a4620*/  LDS.128 R4, [R0] ;  /* 0x0000000000047984 */ /* 0x000e220000000c00 */
[----:B------:R-:W-:-:S03]  /*a4630*/  NOP ;  /* 0x0000000000007918 */ /* 0x000fc60000000000 */
[----:B------:R-:W-:Y:S04]  /*a4640*/  STSM.16.M88.4 [R0], R48 ;  /* 0x0000003000007844 */ /* 0x000fe80000000200 */
        /* <DEDUP_REMOVED lines=103> */
[----:B0-----:R0:W-:Y:S04]  /*a4cc0*/  STL.64 [R1+0x1f0], R4 ;  /* 0x0001f00401007387 */ /* 0x0011e80000100a00 */
        /* <DEDUP_REMOVED lines=66> */
[----:B------:R0:W-:Y:S04]  /*a50f0*/  STL.64 [R1+0x1c8], R42 ;  /* 0x0001c82a01007387 */ /* 0x0001e80000100a00 */
[----:B0-----:R-:W4:Y:S04]  /*a5100*/  LDL.LU.64 R42, [R1+0x4010] ;  /* 0x00401000012a7983 */ /* 0x001f280000300a00 */
[----:B------:R-:W4:Y:S04]  /*a5110*/  LDL.LU.64 R40, [R1+0x4008] ;  /* 0x0040080001287983 */ /* 0x000f280000300a00 */
[----:B--2---:R-:W-:Y:S04]  /*a5120*/  STL.64 [R1+0x1b0], R44 ;  /* 0x0001b02c01007387 */ /* 0x004fe80000100a00 */
[----:B------:R0:W-:Y:S04]  /*a5130*/  STL.64 [R1+0x1b8], R46 ;  /* 0x0001b82e01007387 */ /* 0x0001e80000100a00 */
[----:B0-----:R-:W2:Y:S04]  /*a5140*/  LDL.LU.64 R46, [R1+0x4000] ;  /* 0x00400000012e7983 */ /* 0x001ea80000300a00 */
[----:B------:R-:W2:Y:S04]  /*a5150*/  LDL.LU.64 R44, [R1+0x3ff8] ;  /* 0x003ff800012c7983 */ /* 0x000ea80000300a00 */
[----:B---3--:R-:W-:Y:S04]  /*a5160*/  STL.64 [R1+0x1a0], R48 ;  /* 0x0001a03001007387 */ /* 0x008fe80000100a00 */
[----:B------:R0:W-:Y:S04]  /*a5170*/  STL.64 [R1+0x1a8], R50 ;  /* 0x0001a83201007387 */ /* 0x0001e80000100a00 */
[----:B0-----:R-:W3:Y:S04]  /*a5180*/  LDL.LU.64 R50, [R1+0x3ff0] ;  /* 0x003ff00001327983 */ /* 0x001ee80000300a00 */
[----:B------:R-:W3:Y:S04]  /*a5190*/  LDL.LU.64 R48, [R1+0x3fe8] ;  /* 0x003fe80001307983 */ /* 0x000ee80000300a00 */
[----:B----4-:R-:W-:Y:S04]  /*a51a0*/  STL.64 [R1+0x190], R52 ;  /* 0x0001903401007387 */ /* 0x010fe80000100a00 */
[----:B------:R0:W-:Y:S04]  /*a51b0*/  STL.64 [R1+0x198], R54 ;  /* 0x0001983601007387 */ /* 0x0001e80000100a00 */
[----:B0-----:R-:W4:Y:S04]  /*a51c0*/  LDL.LU.64 R54, [R1+0x3fe0] ;  /* 0x003fe00001367983 */ /* 0x001f280000300a00 */
[----:B------:R-:W4:Y:S04]  /*a51d0*/  LDL.LU.64 R52, [R1+0x3fd8] ;  /* 0x003fd80001347983 */ /* 0x000f280000300a00 */
        /* <DEDUP_REMOVED lines=8> */
[----:B------:R-:W-:Y:S01]  /*a5260*/  STSM.16.M88.4 [R0], R8 ;  /* 0x0000000800007844 */ /* 0x000fe20000000200 */
[----:B------:R-:W-:-:S03]  /*a5270*/  NOP ;  /* 0x0000000000007918 */ /* 0x000fc60000000000 */
[----:B0-----:R-:W-:Y:S04]  /*a5280*/  STL.64 [R1+0x330], R56 ;  /* 0x0003303801007387 */ /* 0x001fe80000100a00 */
[----:B------:R0:W-:Y:S04]  /*a5290*/  STL.64 [R1+0x338], R58 ;  /* 0x0003383a01007387 */ /* 0x0001e80000100a00 */
[----:B0-----:R-:W4:Y:S04]  /*a52a0*/  LDL.LU.64 R58, [R1+0x3fd0] ;  /* 0x003fd000013a7983 */ /* 0x001f280000300a00 */
[----:B------:R-:W4:Y:S04]  /*a52b0*/  LDL.LU.64 R56, [R1+0x3fc8] ;  /* 0x003fc80001387983 */ /* 0x000f280000300a00 */
[----:B-1----:R-:W-:Y:S04]  /*a52c0*/  STL.64 [R1+0x350], R4 ;  /* 0x0003500401007387 */ /* 0x002fe80000100a00 */
[----:B------:R-:W-:Y:S04]  /*a52d0*/  STL.64 [R1+0x358], R6 ;  /* 0x0003580601007387 */ /* 0x000fe80000100a00 */
[----:B------:R-:W0:Y:S01]  /*a52e0*/  LDS.128 R4, [R0] ;  /* 0x0000000000047984 */ /* 0x000e220000000c00 */
[----:B------:R-:W-:-:S03]  /*a52f0*/  NOP ;  /* 0x0000000000007918 */ /* 0x000fc60000000000 */
[----:B------:R-:W-:Y:S01]  /*a5300*/  STSM.16.M88.4 [R0], R12 ;  /* 0x0000000c00007844 */ /* 0x000fe20000000200 */
[----:B------:R-:W-:-:S03]  /*a5310*/  NOP ;  /* 0x0000000000007918 */ /* 0x000fc60000000000 */
[----:B0-----:R-:W-:Y:S04]  /*a5320*/  STL.64 [R1+0x340], R4 ;  /* 0x0003400401007387 */ /* 0x001fe80000100a00 */
        /* <DEDUP_REMOVED lines=21> */
[----:B0-----:R0:W-:Y:S04]  /*a5480*/  STL.64 [R1+0x170], R4 ;  /* 0x0001700401007387 */ /* 0x0011e80000100a00 */
[----:B------:R-:W-:Y:S04]  /*a5490*/  STL.64 [R1+0x178], R6 ;  /* 0x0001780601007387 */ /* 0x000fe80000100a00 */
[----:B0-----:R-:W4:Y:S04]  /*a54a0*/  LDL.LU R5, [R1+0x150] ;  /* 0x0001500001057983 */ /* 0x001f280000300800 */
[----:B------:R-:W4:Y:S04]  /*a54b0*/  LDL.LU R4, [R1+0x140] ;  /* 0x0001400001047983 */ /* 0x000f280000300800 */
[----:B-1----:R-:W-:Y:S04]  /*a54c0*/  STL.64 [R1+0x160], R8 ;  /* 0x0001600801007387 */ /* 0x002fe80000100a00 */
[----:B------:R-:W-:Y:S04]  /*a54d0*/  STL.64 [R1+0x168], R10 ;  /* 0x0001680a01007387 */ /* 0x000fe80000100a00 */
        /* <DEDUP_REMOVED lines=18> */
[----:B---3--:R3:W-:Y:S01]  /*a5600*/  STSM.16.M88.4 [R0], R48 ;  /* 0x0000003000007844 */ /* 0x0087e20000000200 */
[----:B------:R-:W-:-:S03]  /*a5610*/  NOP ;  /* 0x0000000000007918 */ /* 0x000fc60000000000 */
[----:B------:R-:W2:Y:S01]  /*a5620*/  LDS.128 R32, [R0] ;  /* 0x0000000000207984 */ /* 0x000ea20000000c00 */
[----:B------:R-:W-:-:S03]  /*a5630*/  NOP ;  /* 0x0000000000007918 */ /* 0x000fc60000000000 */
[----:B----4-:R-:W-:Y:S01]  /*a5640*/  STSM.16.M88.4 [R0], R52 ;  /* 0x0000003400007844 */ /* 0x010fe20000000200 */
[----:B------:R-:W-:-:S03]  /*a5650*/  NOP ;  /* 0x0000000000007918 */ /* 0x000fc60000000000 */
[----:B------:R-:W4:Y:S01]  /*a5660*/  LDS.128 R36, [R0] ;  /* 0x0000000000247984 */ /* 0x000f220000000c00 */
[----:B---3--:R-:W3:Y:S01]  /*a5670*/  LDC R50, c[0x0][0x244] ;  /* 0x00009100ff327b82 */ /* 0x008ee20000000800 */
[----:B------:R-:W-:Y:S02]  /*a5680*/  NOP ;  /* 0x0000000000007918 */ /* 0x000fe40000000000 */
[----:B0-----:R-:W-:Y:S04]  /*a5690*/  STL [R1+0x3f98], R8 ;  /* 0x003f980801007387 */ /* 0x001fe80000100800 */
[----:B------:R0:W-:Y:S04]  /*a56a0*/  STL [R1+0x3f94], R9 ;  /* 0x003f940901007387 */ /* 0x0001e80000100800 */
[----:B0-----:R-:W3:Y:S04]  /*a56b0*/  LDL R9, [R1+0x1790] ;  /* 0x0017900001097983 */ /* 0x001ee80000100800 */
[----:B------:R-:W-:Y:S04]  /*a56c0*/  STL [R1+0x3f90], R10 ;  /* 0x003f900a01007387 */ /* 0x000fe80000100800 */
[----:B------:R0:W-:Y:S04]  /*a56d0*/  STL [R1+0x3f88], R11 ;  /* 0x003f880b01007387 */ /* 0x0001e80000100800 */
[----:B0-----:R-:W3:Y:S04]  /*a56e0*/  LDL.LU R11, [R1+0x1780] ;  /* 0x00178000010b7983 */ /* 0x001ee80000300800 */
[----:B-1----:R-:W-:Y:S04]  /*a56f0*/  STL [R1+0x3f9c], R14 ;  /* 0x003f9c0e01007387 */ /* 0x002fe80000100800 */
[----:B------:R0:W-:Y:S04]  /*a5700*/  STL [R1+0x3f84], R15 ;  /* 0x003f840f01007387 */ /* 0x0001e80000100800 */
[----:B0-----:R-:W3:Y:S04]  /*a5710*/  LDL.LU R15, [R1+0x178c] ;  /* 0x00178c00010f7983 */ /* 0x001ee80000300800 */
[----:B------:R0:W-:Y:S04]  /*a5720*/  STL [R1+0x3f80], R19 ;  /* 0x003f801301007387 */ /* 0x0001e80000100800 */
[----:B0-----:R-:W3:Y:S04]  /*a5730*/  LDL.LU R19, [R1+0x1788] ;  /* 0x0017880001137983 */ /* 0x001ee80000300800 */
[----:B------:R0:W-:Y:S04]  /*a5740*/  STL [R1+0x3f7c], R27 ;  /* 0x003f7c1b01007387 */ /* 0x0001e80000100800 */
[----:B0-----:R-:W3:Y:S04]  /*a5750*/  LDL.LU R27, [R1+0x1784] ;  /* 0x00178400011b7983 */ /* 0x001ee80000300800 */
[----:B--2---:R0:W-:Y:S04]  /*a5760*/  STL [R1+0x3f78], R31 ;  /* 0x003f781f01007387 */ /* 0x0041e80000100800 */
[----:B0-----:R-:W2:Y:S04]  /*a5770*/  LDL.LU R31, [R1+0x179c] ;  /* 0x00179c00011f7983 */ /* 0x001ea80000300800 */
[----:B------:R0:W-:Y:S04]  /*a5780*/  STL [R1+0x3f74], R35 ;  /* 0x003f742301007387 */ /* 0x0001e80000100800 */
[----:B0-----:R-:W2:Y:S04]  /*a5790*/  LDL.LU R35, [R1+0x1798] ;  /* 0x0017980001237983 */ /* 0x001ea80000300800 */
[----:B----4-:R0:W-:Y:S04]  /*a57a0*/  STL [R1+0x3f8c], R38 ;  /* 0x003f8c2601007387 */ /* 0x0101e80000100800 */
[----:B0-----:R-:W4:Y:S04]  /*a57b0*/  LDL.LU R38, [R1+0x15b4] ;  /* 0x0015b40001267983 */ /* 0x001f280000300800 */
[----:B------:R-:W-:Y:S04]  /*a57c0*/  STSM.16.M88.4 [R0], R56 ;  /* 0x0000003800007844 */ /* 0x000fe80000000200 */
[----:B------:R0:W-:Y:S04]  /*a57d0*/  STL [R1+0x3f70], R39 ;  /* 0x003f702701007387 */ /* 0x0001e80000100800 */
[----:B0-----:R-:W2:Y:S01]  /*a57e0*/  LDL.LU R39, [R1+0x1794] ;  /* 0x0017940001277983 */ /* 0x001ea20000300800 */
[----:B------:R-:W-:-:S02]  /*a57f0*/  PRMT R40, R5, 0x7632, R40 ;  /* 0x0000763205287816 */ /* 0x000fc40000000028 */
[----:B------:R-:W-:Y:S01]  /*a5800*/  PRMT R44, R4, 0x7632, R44 ;  /* 0x00007632042c7816 */ /* 0x000fe2000000002c */
[C---:B---3--:R-:W-:Y:S01]  /*a5810*/  IMAD R46, R11.reuse, R50, RZ ;  /* 0x000000320b2e7224 */ /* 0x048fe200078e02ff */
[----:B------:R-:W-:-:S04]  /*a5820*/  ISETP.GE.AND P0, PT, R11, UR4, PT ;  /* 0x000000040b007c0c */ /* 0x000fc8000bf06270 */
[----:B------:R-:W-:-:S04]  /*a5830*/  LEA R2, P1, R46, UR14, 0x1 ;  /* 0x0000000e2e027c11 */ /* 0x000fc8000f8208ff */
[----:B------:R-:W-:Y:S02]  /*a5840*/  LEA.HI.X.SX32 R3, R46, UR15, 0x1, P1 ;  /* 0x0000000f2e037c11 */ /* 0x000fe400088f0eff */
[C---:B----4-:R-:W-:Y:S01]  /*a5850*/  ISETP.LT.AND P0, PT, R38.reuse, UR29, !P0 ;  /* 0x0000001d26007c0c */ /* 0x050fe2000c701270 */
[----:B------:R-:W-:-:S04]  /*a5860*/  IMAD R52, R38, UR20, RZ ;  /* 0x0000001426347c24 */ /* 0x000fc8000f8e02ff */
[----:B------:R-:W-:Y:S01]  /*a5870*/  IMAD.WIDE R20, R52, 0x2, R2 ;  /* 0x0000000234147825 */ /* 0x000fe200078e0202 */
[----:B------:R-:W-:-:S07]  /*a5880*/  NOP ;  /* 0x0000000000007918 */ /* 0x000fce0000000000 */
[----:B------:R0:W-:Y:S01]  /*a5890*/  @P0 STG.E.U16 desc[UR10][R20.64], R5 ;  /* 0x0000000514000986 */ /* 0x0001e2000c10150a */
[----:B------:R-:W-:-:S04]  /*a58a0*/  ISETP.GE.AND P0, PT, R15, UR16, PT ;  /* 0x000000100f007c0c */ /* 0x000fc8000bf06270 */
[----:B------:R-:W-:Y:S01]  /*a58b0*/  ISETP.LT.AND P0, PT, R38, UR31, !P0 ;  /* 0x0000001f26007c0c */ /* 0x000fe2000c701270 */
[----:B0-----:R-:W-:Y:S01]  /*a58c0*/  IMAD R21, R15, R50, RZ ;  /* 0x000000320f157224 */ /* 0x001fe200078e02ff */
[----:B------:R-:W3:Y:S04]  /*a58d0*/  LDL.LU R5, [R1+0x130] ;  /* 0x0001300001057983 */ /* 0x000ee80000300800 */
[----:B------:R-:W-:-:S04]  /*a58e0*/  LEA R20, P1, R21, UR14, 0x1 ;  /* 0x0000000e15147c11 */ /* 0x000fc8000f8208ff */
[----:B------:R-:W-:-:S03]  /*a58f0*/  LEA.HI.X.SX32 R21, R21, UR15, 0x1, P1 ;  /* 0x0000000f15157c11 */ /* 0x000fc600088f0eff */
[----:B------:R-:W-:-:S05]  /*a5900*/  IMAD.WIDE R22, R52, 0x2, R20 ;  /* 0x0000000234167825 */ /* 0x000fca00078e0214 */
[----:B------:R0:W-:Y:S01]  /*a5910*/  @P0 STG.E.U16 desc[UR10][R22.64], R40 ;  /* 0x0000002816000986 */ /* 0x0001e2000c10150a */
[----:B------:R-:W-:-:S04]  /*a5920*/  ISETP.GE.AND P0, PT, R19, UR22, PT ;  /* 0x0000001613007c0c */ /* 0x000fc8000bf06270 */
[----:B------:R-:W-:Y:S01]  /*a5930*/  ISETP.LT.AND P0, PT, R38, UR33, !P0 ;  /* 0x0000002126007c0c */ /* 0x000fe2000c701270 */
[----:B0-----:R-:W-:-:S05]  /*a5940*/  IMAD R23, R19, R50, RZ ;  /* 0x0000003213177224 */ /* 0x001fca00078e02ff */
[----:B------:R-:W-:-:S04]  /*a5950*/  LEA R22, P1, R23, UR14, 0x1 ;  /* 0x0000000e17167c11 */ /* 0x000fc8000f8208ff */
[----:B------:R-:W-:-:S03]  /*a5960*/  LEA.HI.X.SX32 R23, R23, UR15, 0x1, P1 ;  /* 0x0000000f17177c11 */ /* 0x000fc600088f0eff */
[----:B------:R-:W-:-:S05]  /*a5970*/  IMAD.WIDE R40, R52, 0x2, R22 ;  /* 0x0000000234287825 */ /* 0x000fca00078e0216 */
[----:B------:R0:W-:Y:S04]  /*a5980*/  @P0 STG.E.U16 desc[UR10][R40.64], R4 ;  /* 0x0000000428000986 */ /* 0x0001e8000c10150a */
[----:B0-----:R-:W4:Y:S01]  /*a5990*/  LDL.LU R4, [R1+0x120] ;  /* 0x0001200001047983 */ /* 0x001f220000300800 */
[C---:B------:R-:W-:Y:S01]  /*a59a0*/  IMAD R41, R27.reuse, R50, RZ ;  /* 0x000000321b297224 */ /* 0x040fe200078e02ff */
[----:B------:R-:W-:Y:S01]  /*a59b0*/  ISETP.GE.AND P0, PT, R27, UR24, PT ;  /* 0x000000181b007c0c */ /* 0x000fe2000bf06270 */
[----:B------:R-:W-:Y:S01]  /*a59c0*/  IMAD R46, R50, 0x80, R46 ;  /* 0x00000080322e7824 */ /* 0x000fe200078e022e */
[----:B------:R-:W4:Y:S02]  /*a59d0*/  LDL.LU R7, [R1+0x110] ;  /* 0x0001100001077983 */ /* 0x000f240000300800 */
[----:B------:R-:W-:-:S02]  /*a59e0*/  LEA R40, P1, R41, UR14, 0x1 ;  /* 0x0000000e29287c11 */ /* 0x000fc4000f8208ff */
[----:B------:R-:W-:Y:S01]  /*a59f0*/  ISETP.LT.AND P0, PT, R38, UR35, !P0 ;  /* 0x0000002326007c0c */ /* 0x000fe2000c701270 */
[----:B------:R-:W-:Y:S01]  /*a5a00*/  IMAD R48, R50, 0x20, R46 ;  /* 0x0000002032307824 */ /* 0x000fe200078e022e */
[----:B------:R-:W-:Y:S01]  /*a5a10*/  LEA.HI.X.SX32 R41, R41, UR15, 0x1, P1 ;  /* 0x0000000f29297c11 */ /* 0x000fe200088f0eff */
[----:B------:R-:W4:Y:S01]  /*a5a20*/  LDL.LU R6, [R1+0x100] ;  /* 0x0001000001067983 */ /* 0x000f220000300800 */
[----:B------:R-:W-:Y:S01]  /*a5a30*/  ISETP.GE.AND P1, PT, R38, UR5, PT ;  /* 0x0000000526007c0c */ /* 0x000fe2000bf26270 */
[----:B------:R-:W-:Y:S01]  /*a5a40*/  ULDC.64 UR4, c[0x0][0x228] ;  /* 0x00008a0000047ab9 */ /* 0x000fe20000000a00 */
[----:B------:R-:W-:Y:S02]  /*a5a50*/  IMAD.WIDE R42, R52, 0x2, R40 ;  /* 0x00000002342a7825 */ /* 0x000fe400078e0228 */
[----:B--2---:R-:W-:Y:S01]  /*a5a60*/  ISETP.LT.AND P2, PT, R31, UR12, !P1 ;  /* 0x0000000c1f007c0c */ /* 0x004fe2000cf41270 */
[----:B------:R-:W-:-:S04]  /*a5a70*/  ULDC UR12, c[0x0][0x228] ;  /* 0x00008a00000c7ab9 */ /* 0x000fc80000000800 */
[----:B------:R0:W-:Y:S02]  /*a5a80*/  @P0 STG.E.U16 desc[UR10][R42.64], R44 ;  /* 0x0000002c2a000986 */ /* 0x0001e4000c10150a */
[----:B0-----:R-:W-:Y:S01]  /*a5a90*/  LEA R42, P0, R46, UR14, 0x1 ;  /* 0x0000000e2e2a7c11 */ /* 0x001fe2000f8008ff */
[----:B------:R-:W-:-:S03]  /*a5aa0*/  VIADD R44, R38, 0x3f ;  /* 0x0000003f262c7836 */ /* 0x000fc60000000000 */
[----:B------:R-:W-:Y:S02]  /*a5ab0*/  LEA.HI.X.SX32 R43, R46, UR15, 0x1, P0 ;  /* 0x0000000f2e2b7c11 */ /* 0x000fe400080f0eff */
[----:B------:R-:W-:Y:S01]  /*a5ac0*/  ISETP.GE.AND P0, PT, R44, UR27, PT ;  /* 0x0000001b2c007c0c */ /* 0x000fe2000bf06270 */
[----:B------:R-:W-:Y:S01]  /*a5ad0*/  IMAD.WIDE R44, R52, 0x2, R42 ;  /* 0x00000002342c7825 */ /* 0x000fe200078e022a */
[----:B------:R-:W-:Y:S01]  /*a5ae0*/  ISETP.LT.AND P3, PT, R35, UR8, !P1 ;  /* 0x0000000823007c0c */ /* 0x000fe2000cf61270 */
[----:B------:R-:W-:-:S03]  /*a5af0*/  ULDC UR8, c[0x0][0x228] ;  /* 0x00008a0000087ab9 */ /* 0x000fc60000000800 */
[----:B---3--:R0:W-:Y:S01]  /*a5b00*/  @P2 STG.E.U16 desc[UR10][R44.64], R5 ;  /* 0x000000052c002986 */ /* 0x0081e2000c10150a */
[----:B------:R-:W-:Y:S02]  /*a5b10*/  PRMT R49, R5, 0x7632, R49 ;  /* 0x0000763205317816 */ /* 0x000fe40000000031 */
[C---:B0-----:R-:W-:Y:S01]  /*a5b20*/  LEA R44, P2, R48.reuse, UR14, 0x1 ;  /* 0x0000000e302c7c11 */ /* 0x041fe2000f8408ff */
[----:B------:R-:W2:Y:S03]  /*a5b30*/  LDL.LU R5, [R1+0xf0] ;  /* 0x0000f00001057983 */ /* 0x000ea60000300800 */
[----:B------:R-:W-:-:S03]  /*a5b40*/  LEA.HI.X.SX32 R45, R48, UR15, 0x1, P2 ;  /* 0x0000000f302d7c11 */ /* 0x000fc600090f0eff */
[----:B------:R-:W-:-:S05]  /*a5b50*/  IMAD.WIDE R46, R52, 0x2, R44 ;  /* 0x00000002342e7825 */ /* 0x000fca00078e022c */
[----:B------:R0:W-:Y:S01]  /*a5b60*/  @P3 STG.E.U16 desc[UR10][R46.64], R49 ;  /* 0x000000312e003986 */ /* 0x0001e2000c10150a */
[----:B------:R-:W-:Y:S01]  /*a5b70*/  ISETP.LT.AND P3, PT, R39, UR6, !P1 ;  /* 0x0000000627007c0c */ /* 0x000fe2000cf61270 */
[----:B------:R-:W-:Y:S01]  /*a5b80*/  ULDC UR6, c[0x0][0x228] ;  /* 0x00008a0000067ab9 */ /* 0x000fe20000000800 */
[----:B0-----:R-:W-:-:S05]  /*a5b90*/  IMAD R47, R50, 0x20, R48 ;  /* 0x00000020322f7824 */ /* 0x001fca00078e0230 */
[----:B------:R-:W-:Y:S01]  /*a5ba0*/  LEA R46, P2, R47, UR14, 0x1 ;  /* 0x0000000e2f2e7c11 */ /* 0x000fe2000f8408ff */
[----:B------:R-:W-:-:S03]  /*a5bb0*/  IMAD R50, R50, 0x20, R47 ;  /* 0x0000002032327824 */ /* 0x000fc600078e022f */
[----:B------:R-:W-:-:S03]  /*a5bc0*/  LEA.HI.X.SX32 R47, R47, UR15, 0x1, P2 ;  /* 0x0000000f2f2f7c11 */ /* 0x000fc600090f0eff */
[----:B------:R-:W-:-:S05]  /*a5bd0*/  IMAD.WIDE R48, R52, 0x2, R46 ;  /* 0x0000000234307825 */ /* 0x000fca00078e022e */
[----:B----4-:R0:W-:Y:S01]  /*a5be0*/  @P3 STG.E.U16 desc[UR10][R48.64], R4 ;  /* 0x0000000430003986 */ /* 0x0101e2000c10150a */
[----:B------:R-:W-:-:S03]  /*a5bf0*/  PRMT R53, R4, 0x7632, R53 ;  /* 0x0000763204357816 */ /* 0x000fc60000000035 */
[----:B0-----:R-:W3:Y:S01]  /*a5c00*/  LDL.LU R4, [R1+0xe0] ;  /* 0x0000e00001047983 */ /* 0x001ee20000300800 */
[C---:B------:R-:W-:Y:S02]  /*a5c10*/  LEA R48, P2, R50.reuse, UR14, 0x1 ;  /* 0x0000000e32307c11 */ /* 0x040fe4000f8408ff */
[----:B------:R-:W-:Y:S01]  /*a5c20*/  ISETP.LT.AND P1, PT, R9, UR4, !P1 ;  /* 0x0000000409007c0c */ /* 0x000fe2000cf21270 */
[----:B------:R-:W-:Y:S01]  /*a5c30*/  ULDC UR4, c[0x0][0x228] ;  /* 0x00008a0000047ab9 */ /* 0x000fe20000000800 */
[----:B------:R-:W-:Y:S01]  /*a5c40*/  LEA.HI.X.SX32 R49, R50, UR15, 0x1, P2 ;  /* 0x0000000f32317c11 */ /* 0x000fe200090f0eff */
[----:B------:R-:W-:Y:S02]  /*a5c50*/  ULDC.64 UR14, c[0x0][0x228] ;  /* 0x00008a00000e7ab9 */ /* 0x000fe40000000a00 */
[----:B------:R-:W-:-:S08]  /*a5c60*/  IMAD.WIDE R50, R52, 0x2, R48 ;  /* 0x0000000234327825 */ /* 0x000fd000078e0230 */
[----:B------:R0:W-:Y:S02]  /*a5c70*/  @P1 STG.E.U16 desc[UR10][R50.64], R53 ;  /* 0x0000003532001986 */ /* 0x0001e4000c10150a */
[----:B0-----:R-:W-:-:S05]  /*a5c80*/  VIADD R50, R38, 0x1 ;  /* 0x0000000126327836 */ /* 0x001fca0000000000 */
[----:B------:R-:W-:Y:S01]  /*a5c90*/  ISETP.GE.AND P1, PT, R50, UR17, PT ;  /* 0x0000001132007c0c */ /* 0x000fe2000bf26270 */
[----:B------:R-:W-:Y:S01]  /*a5ca0*/  VIADD R52, R52, UR20 ;  /* 0x0000001434347c36 */ /* 0x000fe20008000000 */
[----:B------:R-:W-:Y:S02]  /*a5cb0*/  ULDC.64 UR16, c[0x0][0x228] ;  /* 0x00008a0000107ab9 */ /* 0x000fe40000000a00 */
[----:B------:R-:W-:Y:S01]  /*a5cc0*/  ISETP.LT.AND P2, PT, R11, UR18, !P1 ;  /* 0x000000120b007c0c */ /* 0x000fe2000cf41270 */
[----:B------:R-:W-:Y:S01]  /*a5cd0*/  IMAD.WIDE R50, R52, 0x2, R2 ;  /* 0x0000000234327825 */ /* 0x000fe200078e0202 */
[----:B------:R-:W-:-:S11]  /*a5ce0*/  PRMT R53, R7, 0x7632, R53 ;  /* 0x0000763207357816 */ /* 0x000fd60000000035 */
[----:B------:R0:W-:Y:S01]  /*a5cf0*/  @P2 STG.E.U16 desc[UR10][R50.64], R7 ;  /* 0x0000000732002986 */ /* 0x0001e2000c10150a */
[----:B------:R-:W-:Y:S01]  /*a5d00*/  ISETP.LT.AND P2, PT, R15, UR16, !P1 ;  /* 0x000000100f007c0c */ /* 0x000fe2000cf41270 */
[----:B------:R-:W-:Y:S01]  /*a5d10*/  ULDC UR16, c[0x0][0x228] ;  /* 0x00008a0000107ab9 */ /* 0x000fe20000000800 */
[C---:B0-----:R-:W-:Y:S01]  /*a5d20*/  IMAD.WIDE R50, R52.reuse, 0x2, R20 ;  /* 0x0000000234327825 */ /* 0x041fe200078e0214 */
[----:B------:R-:W4:Y:S10]  /*a5d30*/  LDL.LU R7, [R1+0x154] ;  /* 0x0001540001077983 */ /* 0x000f340000300800 */
[----:B------:R0:W-:Y:S01]  /*a5d40*/  @P2 STG.E.U16 desc[UR10][R50.64], R53 ;  /* 0x0000003532002986 */ /* 0x0001e2000c10150a */
[----:B------:R-:W-:Y:S01]  /*a5d50*/  ISETP.LT.AND P2, PT, R19, UR14, !P1 ;  /* 0x0000000e13007c0c */ /* 0x000fe2000cf41270 */
[----:B------:R-:W-:Y:S01]  /*a5d60*/  ULDC UR14, c[0x0][0x228] ;  /* 0x00008a00000e7ab9 */ /* 0x000fe20000000800 */
[----:B------:R-:W-:Y:S01]  /*a5d70*/  ISETP.LT.AND P3, PT, R27, UR26, !P1 ;  /* 0x0000001a1b007c0c */ /* 0x000fe2000cf61270 */
[----:B0-----:R-:W-:Y:S01]  /*a5d80*/  IMAD.WIDE R50, R52, 0x2, R22 ;  /* 0x0000000234327825 */ /* 0x001fe200078e0216 */
[----:B------:R-:W-:-:S09]  /*a5d90*/  PRMT R53, R6, 0x7632, R53 ;  /* 0x0000763206357816 */ /* 0x000fd20000000035 */
[----:B------:R0:W-:Y:S01]  /*a5da0*/  @P2 STG.E.U16 desc[UR10][R50.64], R6 ;  /* 0x0000000632002986 */ /* 0x0001e2000c10150a */
[----:B------:R-:W-:-:S03]  /*a5db0*/  ISETP.LT.AND P2, PT, R31, UR28, !P1 ;  /* 0x0000001c1f007c0c */ /* 0x000fc6000cf41270 */
[----:B0-----:R-:W4:Y:S01]  /*a5dc0*/  LDL.LU R6, [R1+0x144] ;  /* 0x0001440001067983 */ /* 0x001f220000300800 */
[----:B------:R-:W-:-:S05]  /*a5dd0*/  IMAD.WIDE R50, R52, 0x2, R40 ;  /* 0x0000000234327825 */ /* 0x000fca00078e0228 */
[----:B------:R0:W-:Y:S01]  /*a5de0*/  @P3 STG.E.U16 desc[UR10][R50.64], R53 ;  /* 0x0000003532003986 */ /* 0x0001e2000c10150a */
[----:B------:R-:W-:Y:S01]  /*a5df0*/  ISETP.LT.AND P3, PT, R35, UR30, !P1 ;  /* 0x0000001e23007c0c */ /* 0x000fe2000cf61270 */
[----:B0-----:R-:W-:-:S05]  /*a5e00*/  IMAD.WIDE R50, R52, 0x2, R42 ;  /* 0x0000000234327825 */ /* 0x001fca00078e022a */
[----:B--2---:R0:W-:Y:S01]  /*a5e10*/  @P2 STG.E.U16 desc[UR10][R50.64], R5 ;  /* 0x0000000532002986 */ /* 0x0041e2000c10150a */
[----:B------:R-:W-:Y:S02]  /*a5e20*/  PRMT R53, R5, 0x7632, R53 ;  /* 0x0000763205357816 */ /* 0x000fe40000000035 */
[----:B------:R-:W-:Y:S01]  /*a5e30*/  ISETP.LT.AND P2, PT, R39, UR32, !P1 ;  /* 0x0000002027007c0c */ /* 0x000fe2000cf41270 */
[----:B0-----:R-:W2:Y:S01]  /*a5e40*/  LDL.LU R5, [R1+0x134] ;  /* 0x0001340001057983 */ /* 0x001ea20000300800 */
[----:B------:R-:W-:-:S05]  /*a5e50*/  IMAD.WIDE R50, R52, 0x2, R44 ;  /* 0x0000000234327825 */ /* 0x000fca00078e022c */
[----:B------:R0:W-:Y:S02]  /*a5e60*/  @P3 STG.E.U16 desc[UR10][R50.64], R53 ;  /* 0x0000003532003986 */ /* 0x0001e4000c10150a */
[----:B0-----:R-:W-:-:S05]  /*a5e70*/  IMAD.WIDE R50, R52, 0x2, R46 ;  /* 0x0000000234327825 */ /* 0x001fca00078e022e */
[----:B---3--:R0:W-:Y:S01]  /*a5e80*/  @P2 STG.E.U16 desc[UR10][R50.64], R4 ;  /* 0x0000000432002986 */ /* 0x0081e2000c10150a */
[----:B------:R-:W-:-:S03]  /*a5e90*/  PRMT R53, R4, 0x7632, R53 ;  /* 0x0000763204357816 */ /* 0x000fc60000000035 */
[----:B0-----:R-:W3:Y:S01]  /*a5ea0*/  LDL.LU R4, [R1+0x124] ;  /* 0x0001240001047983 */ /* 0x001ee20000300800 */
[----:B------:R-:W-:Y:S01]  /*a5eb0*/  ISETP.LT.AND P1, PT, R9, UR34, !P1 ;  /* 0x0000002209007c0c */ /* 0x000fe2000cf21270 */
[----:B------:R-:W-:-:S12]  /*a5ec0*/  IMAD.WIDE R50, R52, 0x2, R48 ;  /* 0x0000000234327825 */ /* 0x000fd800078e0230 */
[----:B------:R0:W-:Y:S02]  /*a5ed0*/  @P1 STG.E.U16 desc[UR10][R50.64], R53 ;  /* 0x0000003532001986 */ /* 0x0001e4000c10150a */
[----:B0-----:R-:W-:-:S05]  /*a5ee0*/  VIADD R50, R38, 0x2 ;  /* 0x0000000226327836 */ /* 0x001fca0000000000 */
[----:B------:R-:W-:-:S04]  /*a5ef0*/  ISETP.GE.AND P1, PT, R50, UR23, PT ;  /* 0x0000001732007c0c */ /* 0x000fc8000bf26270 */
[----:B------:R-:W-:Y:S01]  /*a5f00*/  ISETP.LT.AND P2, PT, R11, UR4, !P1 ;  /* 0x000000040b007c0c */ /* 0x000fe2000cf41270 */
[----:B------:R-:W-:Y:S01]  /*a5f10*/  VIADD R52, R52, UR20 ;  /* 0x0000001434347c36 */ /* 0x000fe20008000000 */
[----:B------:R-:W-:Y:S02]  /*a5f20*/  ULDC UR4, c[0x0][0x228] ;  /* 0x00008a0000047ab9 */ /* 0x000fe40000000800 */
[----:B------:R-:W-:Y:S01]  /*a5f30*/  ISETP.LT.AND P3, PT, R15, UR4, !P1 ;  /* 0x000000040f007c0c */ /* 0x000fe2000cf61270 */
[----:B------:R-:W-:Y:S01]  /*a5f40*/  IMAD.WIDE R50, R52, 0x2, R2 ;  /* 0x0000000234327825 */ /* 0x000fe200078e0202 */
[----:B------:R-:W-:-:S07]  /*a5f50*/  ULDC UR4, c[0x0][0x228] ;  /* 0x00008a0000047ab9 */ /* 0x000fce0000000800 */
[----:B----4-:R0:W-:Y:S01]  /*a5f60*/  @P2 STG.E.U16 desc[UR10][R50.64], R7 ;  /* 0x0000000732002986 */ /* 0x0101e2000c10150a */
[----:B------:R-:W-:Y:S02]  /*a5f70*/  PRMT R53, R7, 0x7632, R53 ;  /* 0x0000763207357816 */ /* 0x000fe40000000035 */
[----:B------:R-:W-:Y:S01]  /*a5f80*/  ISETP.LT.AND P2, PT, R19, UR4, !P1 ;  /* 0x0000000413007c0c */ /* 0x000fe2000cf41270 */
[----:B------:R-:W-:Y:S01]  /*a5f90*/  ULDC UR4, c[0x0][0x228] ;  /* 0x00008a0000047ab9 */ /* 0x000fe20000000800 */
[----:B0-----:R-:W4:Y:S01]  /*a5fa0*/  LDL.LU R7, [R1+0x114] ;  /* 0x0001140001077983 */ /* 0x001f220000300800 */
[----:B------:R-:W-:-:S05]  /*a5fb0*/  IMAD.WIDE R50, R52, 0x2, R20 ;  /* 0x0000000234327825 */ /* 0x000fca00078e0214 */
[----:B------:R0:W-:Y:S01]  /*a5fc0*/  @P3 STG.E.U16 desc[UR10][R50.64], R53 ;  /* 0x0000003532003986 */ /* 0x0001e2000c10150a */
[----:B------:R-:W-:Y:S01]  /*a5fd0*/  ISETP.LT.AND P3, PT, R27, UR4, !P1 ;  /* 0x000000041b007c0c */ /* 0x000fe2000cf61270 */
[----:B------:R-:W-:Y:S01]  /*a5fe0*/  ULDC UR4, c[0x0][0x228] ;  /* 0x00008a0000047ab9 */ /* 0x000fe20000000800 */
[----:B0-----:R-:W-:Y:S01]  /*a5ff0*/  IMAD.WIDE R50, R52, 0x2, R22 ;  /* 0x0000000234327825 */ /* 0x001fe200078e0216 */
[----:B------:R-:W-:-:S04]  /*a6000*/  PRMT R53, R6, 0x7632, R53 ;  /* 0x0000763206357816 */ /* 0x000fc80000000035 */
[----:B------:R0:W-:Y:S01]  /*a6010*/  @P2 STG.E.U16 desc[UR10][R50.64], R6 ;  /* 0x0000000632002986 */ /* 0x0001e2000c10150a */
[----:B------:R-:W-:Y:S01]  /*a6020*/  ISETP.LT.AND P2, PT, R31, UR4, !P1 ;  /* 0x000000041f007c0c */ /* 0x000fe2000cf41270 */
[----:B------:R-:W-:Y:S02]  /*a6030*/  ULDC UR4, c[0x0][0x228] ;  /* 0x00008a0000047ab9 */ /* 0x000fe40000000800 */
[----:B0-----:R-:W4:Y:S01]  /*a6040*/  LDL.LU R6, [R1+0x104] ;  /* 0x0001040001067983 */ /* 0x001f220000300800 */
[----:B------:R-:W-:-:S05]  /*a6050*/  IMAD.WIDE R50, R52, 0x2, R40 ;  /* 0x0000000234327825 */ /* 0x000fca00078e0228 */
[----:B------:R0:W-:Y:S01]  /*a6060*/  @P3 STG.E.U16 desc[UR10][R50.64], R53 ;  /* 0x0000003532003986 */ /* 0x0001e2000c10150a */
[----:B------:R-:W-:Y:S01]  /*a6070*/  ISETP.LT.AND P3, PT, R35, UR4, !P1 ;  /* 0x0000000423007c0c */ /* 0x000fe2000cf61270 */
[----:B------:R-:W-:Y:S01]  /*a6080*/  ULDC UR4, c[0x0][0x228] ;  /* 0x00008a0000047ab9 */ /* 0x000fe20000000800 */
[----:B0-----:R-:W-:-:S05]  /*a6090*/  IMAD.WIDE R50, R52, 0x2, R42 ;  /* 0x0000000234327825 */ /* 0x001fca00078e022a */
[----:B--2---:R0:W-:Y:S01]  /*a60a0*/  @P2 STG.E.U16 desc[UR10][R50.64], R5 ;  /* 0x0000000532002986 */ /* 0x0041e2000c10150a */
[----:B------:R-:W-:Y:S02]  /*a60b0*/  PRMT R53, R5, 0x7632, R53 ;  /* 0x0000763205357816 */ /* 0x000fe40000000035 */
[----:B------:R-:W-:Y:S01]  /*a60c0*/  ISETP.LT.AND P2, PT, R39, UR4, !P1 ;  /* 0x0000000427007c0c */ /* 0x000fe2000cf41270 */
[----:B------:R-:W-:Y:S01]  /*a60d0*/  ULDC UR4, c[0x0][0x228] ;  /* 0x00008a0000047ab9 */ /* 0x000fe20000000800 */
        /* <DEDUP_REMOVED lines=8> */
[----:B------:R-:W-:Y:S01]  /*a6160*/  IMAD.WIDE R50, R52, 0x2, R48 ;  /* 0x0000000234327825 */ /* 0x000fe200078e0230 */
[----:B------:R-:W-:-:S11]  /*a6170*/  ULDC UR4, c[0x0][0x228] ;  /* 0x00008a0000047ab9 */ /* 0x000fd60000000800 */
        /* <DEDUP_REMOVED lines=18> */
[----:B0-----:R-:W-:-:S05]  /*a62a0*/  IMAD.WIDE R50, R52, 0x2, R22 ;  /* 0x0000000234327825 */ /* 0x001fca00078e0216 */
[----:B------:R0:W-:Y:S01]  /*a62b0*/  @P2 STG.E.U16 desc[UR10][R50.64], R6 ;  /* 0x0000000632002986 */ /* 0x0001e2000c10150a */
        /* <DEDUP_REMOVED lines=25> */
[----:B------:R-:W-:Y:S01]  /*a6450*/  ISETP.GE.AND P1, PT, R50, UR4, PT ;  /* 0x0000000432007c0c */ /* 0x000fe2000bf26270 */
[----:B------:R-:W-:-:S03]  /*a6460*/  ULDC UR4, c[0x0][0x228] ;  /* 0x00008a0000047ab9 */ /* 0x000fc60000000800 */
[----:B------:R-:W-:Y:S01]  /*a6470*/  ISETP.LT.AND P2, PT, R11, UR4, !P1 ;  /* 0x000000040b007c0c */ /* 0x000fe2000cf41270 */
[----:B------:R-:W-:Y:S01]  /*a6480*/  VIADD R50, R52, UR20 ;  /* 0x0000001434327c36 */ /* 0x000fe20008000000 */
[----:B------:R-:W-:Y:S02]  /*a6490*/  ULDC UR4, c[0x0][0x228] ;  /* 0x00008a0000047ab9 */ /* 0x000fe40000000800 */
[----:B------:R-:W-:Y:S01]  /*a64a0*/  ISETP.LT.AND P3, PT, R15, UR4, !P1 ;  /* 0x000000040f007c0c */ /* 0x000fe2000cf61270 */
[----:B------:R-:W-:Y:S01]  /*a64b0*/  IMAD.WIDE R52, R50, 0x2, R2 ;  /* 0x0000000232347825 */ /* 0x000fe200078e0202 */
[----:B------:R-:W-:-:S07]  /*a64c0*/  ULDC UR4, c[0x0][0x228] ;  /* 0x00008a0000047ab9 */ /* 0x000fce0000000800 */
[----:B----4-:R0:W-:Y:S01]  /*a64d0*/  @P2 STG.E.U16 desc[UR10][R52.64], R7 ;  /* 0x0000000734002986 */ /* 0x0101e2000c10150a */
[----:B------:R-:W-:Y:S01]  /*a64e0*/  ISETP.LT.AND P2, PT, R19, UR4, !P1 ;  /* 0x0000000413007c0c */ /* 0x000fe2000cf41270 */
[----:B------:R-:W-:Y:S01]  /*a64f0*/  ULDC UR4, c[0x0][0x228] ;  /* 0x00008a0000047ab9 */ /* 0x000fe20000000800 */
[----:B------:R-:W-:Y:S01]  /*a6500*/  PRMT R51, R7, 0x7632, R51 ;  /* 0x0000763207337816 */ /* 0x000fe20000000033 */
[----:B0-----:R-:W-:-:S05]  /*a6510*/  IMAD.WIDE R52, R50, 0x2, R20 ;  /* 0x0000000232347825 */ /* 0x001fca00078e0214 */
        /* <DEDUP_REMOVED lines=42> */
[C---:B0-----:R-:W-:Y:S01]  /*a67c0*/  IMAD.WIDE R52, R50.reuse, 0x2, R20 ;  /* 0x0000000232347825 */ /* 0x041fe200078e0214 */
[----:B------:R-:W4:Y:S04]  /*a67d0*/  LDL.LU R6, [R1+0x15c] ;  /* 0x00015c0001067983 */ /* 0x000f280000300800 */
[----:B------:R0:W-:Y:S01]  /*a67e0*/  @P3 STG.E.U16 desc[UR10][R52.64], R51 ;  /* 0x0000003334003986 */ /* 0x0001e2000c10150a */
[----:B------:R-:W-:Y:S01]  /*a67f0*/  ISETP.LT.AND P3, PT, R27, UR4, !P1 ;  /* 0x000000041b007c0c */ /* 0x000fe2000cf61270 */
[----:B------:R-:W-:Y:S01]  /*a6800*/  ULDC UR4, c[0x0][0x228] ;  /* 0x00008a0000047ab9 */ /* 0x000fe20000000800 */
[----:B0-----:R-:W-:-:S05]  /*a6810*/  IMAD.WIDE R52, R50, 0x2, R22 ;  /* 0x0000000232347825 */ /* 0x001fca00078e0216 */
[----:B--2---:R0:W-:Y:S01]  /*a6820*/  @P2 STG.E.U16 desc[UR10][R52.64], R5 ;  /* 0x0000000534002986 */ /* 0x0041e2000c10150a */
[----:B------:R-:W-:Y:S01]  /*a6830*/  ISETP.LT.AND P2, PT, R31, UR4, !P1 ;  /* 0x000000041f007c0c */ /* 0x000fe2000cf41270 */
[----:B------:R-:W-:Y:S01]  /*a6840*/  ULDC UR4, c[0x0][0x228] ;  /* 0x00008a0000047ab9 */ /* 0x000fe20000000800 */
[----:B------:R-:W-:Y:S01]  /*a6850*/  PRMT R51, R5, 0x7632, R51 ;  /* 0x0000763205337816 */ /* 0x000fe20000000033 */
[C---:B0-----:R-:W-:Y:S01]  /*a6860*/  IMAD.WIDE R52, R50.reuse, 0x2, R40 ;  /* 0x0000000232347825 */ /* 0x041fe200078e0228 */
[----:B------:R-:W2:Y:S04]  /*a6870*/  LDL.LU R5, [R1+0x14c] ;  /* 0x00014c0001057983 */ /* 0x000ea80000300800 */
[----:B------:R0:W-:Y:S02]  /*a6880*/  @P3 STG.E.U16 desc[UR10][R52.64], R51 ;  /* 0x0000003334003986 */ /* 0x0001e4000c10150a */
[----:B0-----:R-:W-:-:S05]  /*a6890*/  IMAD.WIDE R52, R50, 0x2, R42 ;  /* 0x0000000232347825 */ /* 0x001fca00078e022a */
[----:B---3--:R0:W-:Y:S01]  /*a68a0*/  @P2 STG.E.U16 desc[UR10][R52.64], R4 ;  /* 0x0000000434002986 */ /* 0x0081e2000c10150a */
[----:B------:R-:W-:-:S03]  /*a68b0*/  PRMT R51, R4, 0x7632, R51 ;  /* 0x0000763204337816 */ /* 0x000fc60000000033 */
[----:B0-----:R-:W3:Y:S01]  /*a68c0*/  LDL.LU R4, [R1+0x13c] ;  /* 0x00013c0001047983 */ /* 0x001ee20000300800 */
[----:B------:R-:W-:Y:S01]  /*a68d0*/  ISETP.LT.AND P3, PT, R35, UR4, !P1 ;  /* 0x0000000423007c0c */ /* 0x000fe2000cf61270 */
[----:B------:R-:W-:Y:S02]  /*a68e0*/  ULDC UR4, c[0x0][0x228] ;  /* 0x00008a0000047ab9 */ /* 0x000fe40000000800 */
[----:B------:R-:W-:Y:S01]  /*a68f0*/  ISETP.LT.AND P2, PT, R39, UR4, !P1 ;  /* 0x0000000427007c0c */ /* 0x000fe2000cf41270 */
[----:B------:R-:W-:Y:S01]  /*a6900*/  IMAD.WIDE R52, R50, 0x2, R44 ;  /* 0x0000000232347825 */ /* 0x000fe200078e022c */
[----:B------:R-:W-:Y:S02]  /*a6910*/  ULDC UR4, c[0x0][0x228] ;  /* 0x00008a0000047ab9 */ /* 0x000fe40000000800 */
[----:B------:R-:W-:Y:S01]  /*a6920*/  ISETP.LT.AND P1, PT, R9, UR4, !P1 ;  /* 0x0000000409007c0c */ /* 0x000fe2000cf21270 */
[----:B------:R-:W-:-:S05]  /*a6930*/  ULDC UR4, c[0x0][0x22c] ;  /* 0x00008b0000047ab9 */ /* 0x000fca0000000800 */
[----:B------:R0:W-:Y:S02]  /*a6940*/  @P3 STG.E.U16 desc[UR10][R52.64], R51 ;  /* 0x0000003334003986 */ /* 0x0001e4000c10150a */
[----:B0-----:R-:W-:-:S04]  /*a6950*/  IMAD.WIDE R52, R50, 0x2, R46 ;  /* 0x0000000232347825 */ /* 0x001fc800078e022e */
[----:B------:R-:W-:Y:S01]  /*a6960*/  VIADD R51, R38, 0x6 ;  /* 0x0000000626337836 */ /* 0x000fe20000000000 */
[----:B------:R0:W-:Y:S04]  /*a6970*/  @P2 STG.E.U16 desc[UR10][R52.64], R61 ;  /* 0x0000003d34002986 */ /* 0x0001e8000c10150a */
[----:B------:R-:W-:Y:S01]  /*a6980*/  ISETP.GE.AND P2, PT, R51, UR4, PT ;  /* 0x0000000433007c0c */ /* 0x000fe2000bf46270 */
[----:B------:R-:W-:Y:S01]  /*a6990*/  ULDC UR4, c[0x0][0x228] ;  /* 0x00008a0000047ab9 */ /* 0x000fe20000000800 */
[----:B------:R-:W-:Y:S02]  /*a69a0*/  PRMT R51, R61, 0x7632, R51 ;  /* 0x000076323d337816 */ /* 0x000fe40000000033 */
[----:B------:R-:W-:Y:S01]  /*a69b0*/  ISETP.LT.AND P3, PT, R11, UR4, !P2 ;  /* 0x000000040b007c0c */ /* 0x000fe2000d761270 */
[C---:B------:R-:W-:Y:S01]  /*a69c0*/  VIADD R54, R50.reuse, UR20 ;  /* 0x0000001432367c36 */ /* 0x040fe20008000000 */
[----:B------:R-:W-:Y:S01]  /*a69d0*/  ULDC UR4, c[0x0][0x228] ;  /* 0x00008a0000047ab9 */ /* 0x000fe20000000800 */
[----:B0-----:R-:W-:Y:S01]  /*a69e0*/  IMAD.WIDE R52, R50, 0x2, R48 ;  /* 0x0000000232347825 */ /* 0x001fe200078e0230 */
[----:B------:R-:W3:Y:S04]  /*a69f0*/  LDL.LU R61, [R1+0x3fc4] ;  /* 0x003fc400013d7983 */ /* 0x000ee80000300800 */
[----:B------:R0:W-:Y:S01]  /*a6a00*/  @P1 STG.E.U16 desc[UR10][R52.64], R51 ;  /* 0x0000003334001986 */ /* 0x0001e2000c10150a */
[----:B------:R-:W-:Y:S01]  /*a6a10*/  ISETP.LT.AND P1, PT, R15, UR4, !P2 ;  /* 0x000000040f007c0c */ /* 0x000fe2000d721270 */
[----:B------:R-:W-:Y:S01]  /*a6a20*/  ULDC UR4, c[0x0][0x228] ;  /* 0x00008a0000047ab9 */ /* 0x000fe20000000800 */
[----:B0-----:R-:W-:Y:S01]  /*a6a30*/  IMAD.WIDE R50, R54, 0x2, R2 ;  /* 0x0000000236327825 */ /* 0x001fe200078e0202 */
[----:B------:R-:W-:Y:S01]  /*a6a40*/  ISETP.LT.AND P4, PT, R31, UR6, !P2 ;  /* 0x000000061f007c0c */ /* 0x000fe2000d781270 */
[----:B------:R-:W-:-:S03]  /*a6a50*/  ULDC UR6, c[0x0][0x228] ;  /* 0x00008a0000067ab9 */ /* 0x000fc60000000800 */
[----:B----4-:R0:W-:Y:S01]  /*a6a60*/  @P3 STG.E.U16 desc[UR10][R50.64], R6 ;  /* 0x0000000632003986 */ /* 0x0101e2000c10150a */
[----:B------:R-:W-:Y:S02]  /*a6a70*/  PRMT R52, R6, 0x7632, R52 ;  /* 0x0000763206347816 */ /* 0x000fe40000000034 */
[----:B------:R-:W-:Y:S01]  /*a6a80*/  ISETP.LT.AND P3, PT, R19, UR4, !P2 ;  /* 0x0000000413007c0c */ /* 0x000fe2000d761270 */
[----:B------:R-:W-:Y:S01]  /*a6a90*/  ULDC UR4, c[0x0][0x228] ;  /* 0x00008a0000047ab9 */ /* 0x000fe20000000800 */
[C---:B0-----:R-:W-:Y:S01]  /*a6aa0*/  IMAD.WIDE R50, R54.reuse, 0x2, R20 ;  /* 0x0000000236327825 */ /* 0x041fe200078e0214 */
[----:B------:R-:W4:Y:S04]  /*a6ab0*/  LDL.LU R6, [R1+0x12c] ;  /* 0x00012c0001067983 */ /* 0x000f280000300800 */
[----:B------:R0:W-:Y:S01]  /*a6ac0*/  @P1 STG.E.U16 desc[UR10][R50.64], R52 ;  /* 0x0000003432001986 */ /* 0x0001e2000c10150a */
[----:B------:R-:W-:Y:S01]  /*a6ad0*/  ISETP.LT.AND P1, PT, R27, UR4, !P2 ;  /* 0x000000041b007c0c */ /* 0x000fe2000d721270 */
[----:B------:R-:W-:Y:S01]  /*a6ae0*/  ULDC UR4, c[0x0][0x228] ;  /* 0x00008a0000047ab9 */ /* 0x000fe20000000800 */
[----:B0-----:R-:W-:-:S04]  /*a6af0*/  IMAD.WIDE R50, R54, 0x2, R22 ;  /* 0x0000000236327825 */ /* 0x001fc800078e0216 */
[C---:B------:R-:W-:Y:S01]  /*a6b00*/  IMAD.WIDE R52, R54.reuse, 0x2, R42 ;  /* 0x0000000236347825 */ /* 0x040fe200078e022a */
[----:B--2---:R0:W-:Y:S01]  /*a6b10*/  @P3 STG.E.U16 desc[UR10][R50.64], R5 ;  /* 0x0000000532003986 */ /* 0x0041e2000c10150a */
[----:B------:R-:W-:Y:S02]  /*a6b20*/  PRMT R55, R5, 0x7632, R55 ;  /* 0x0000763205377816 */ /* 0x000fe40000000037 */
[----:B0-----:R-:W-:Y:S01]  /*a6b30*/  IMAD.WIDE R50, R54, 0x2, R40 ;  /* 0x0000000236327825 */ /* 0x001fe200078e0228 */
[----:B------:R-:W2:Y:S04]  /*a6b40*/  LDL.LU R5, [R1+0x11c] ;  /* 0x00011c0001057983 */ /* 0x000ea80000300800 */
[----:B------:R3:W-:Y:S02]  /*a6b50*/  @P1 STG.E.U16 desc[UR10][R50.64], R55 ;  /* 0x0000003732001986 */ /* 0x0007e4000c10150a */
[----:B---3--:R-:W-:-:S02]  /*a6b60*/  PRMT R55, R4, 0x7632, R55 ;  /* 0x0000763204377816 */ /* 0x008fc40000000037 */
[----:B------:R0:W-:Y:S04]  /*a6b70*/  @P4 STG.E.U16 desc[UR10][R52.64], R4 ;  /* 0x0000000434004986 */ /* 0x0001e8000c10150a */
[----:B0-----:R-:W3:Y:S01]  /*a6b80*/  LDL.LU R4, [R1+0x10c] ;  /* 0x00010c0001047983 */ /* 0x001ee20000300800 */
[----:B------:R-:W-:Y:S01]  /*a6b90*/  ISETP.LT.AND P3, PT, R35, UR4, !P2 ;  /* 0x0000000423007c0c */ /* 0x000fe2000d761270 */
[----:B------:R-:W-:Y:S01]  /*a6ba0*/  ULDC UR4, c[0x0][0x228] ;  /* 0x00008a0000047ab9 */ /* 0x000fe20000000800 */
[----:B------:R-:W-:Y:S01]  /*a6bb0*/  VIADD R52, R38, 0x7 ;  /* 0x0000000726347836 */ /* 0x000fe20000000000 */
[----:B------:R-:W-:Y:S01]  /*a6bc0*/  ISETP.LT.AND P4, PT, R39, UR4, !P2 ;  /* 0x0000000427007c0c */ /* 0x000fe2000d781270 */
[----:B------:R-:W-:Y:S01]  /*a6bd0*/  IMAD.WIDE R50, R54, 0x2, R44 ;  /* 0x0000000236327825 */ /* 0x000fe200078e022c */
[----:B------:R-:W-:-:S02]  /*a6be0*/  ULDC UR4, c[0x0][0x22c] ;  /* 0x00008b0000047ab9 */ /* 0x000fc40000000800 */
[----:B------:R-:W-:Y:S01]  /*a6bf0*/  ISETP.GE.AND P1, PT, R52, UR4, PT ;  /* 0x0000000434007c0c */ /* 0x000fe2000bf26270 */
[----:B------:R-:W-:Y:S02]  /*a6c00*/  ULDC UR4, c[0x0][0x228] ;  /* 0x00008a0000047ab9 */ /* 0x000fe40000000800 */
[----:B------:R-:W-:Y:S01]  /*a6c10*/  ISETP.LT.AND P2, PT, R9, UR4, !P2 ;  /* 0x0000000409007c0c */ /* 0x000fe2000d741270 */
[----:B------:R-:W-:Y:S02]  /*a6c20*/  ULDC UR4, c[0x0][0x228] ;  /* 0x00008a0000047ab9 */ /* 0x000fe40000000800 */
[----:B------:R0:W-:Y:S01]  /*a6c30*/  @P3 STG.E.U16 desc[UR10][R50.64], R55 ;  /* 0x0000003732003986 */ /* 0x0001e2000c10150a */
[----:B------:R-:W-:Y:S01]  /*a6c40*/  ISETP.LT.AND P6, PT, R11, UR6, !P1 ;  /* 0x000000060b007c0c */ /* 0x000fe2000cfc1270 */
[----:B------:R-:W-:Y:S01]  /*a6c50*/  ULDC UR6, c[0x0][0x228] ;  /* 0x00008a0000067ab9 */ /* 0x000fe20000000800 */
[----:B------:R-:W-:Y:S01]  /*a6c60*/  ISETP.LT.AND P5, PT, R15, UR4, !P1 ;  /* 0x000000040f007c0c */ /* 0x000fe2000cfa1270 */
[----:B------:R-:W-:Y:S01]  /*a6c70*/  ULDC UR4, c[0x0][0x228] ;  /* 0x00008a0000047ab9 */ /* 0x000fe20000000800 */
[----:B0-----:R-:W-:Y:S01]  /*a6c80*/  IMAD.WIDE R50, R54, 0x2, R46 ;  /* 0x0000000236327825 */ /* 0x001fe200078e022e */
[----:B------:R-:W-:Y:S01]  /*a6c90*/  ISETP.LT.AND P3, PT, R27, UR8, !P1 ;  /* 0x000000081b007c0c */ /* 0x000fe2000cf61270 */
[----:B------:R-:W-:Y:S01]  /*a6ca0*/  ULDC UR8, c[0x0][0x228] ;  /* 0x00008a0000087ab9 */ /* 0x000fe20000000800 */
[----:B------:R-:W-:-:S02]  /*a6cb0*/  PRMT R59, R61, 0x7632, R59 ;  /* 0x000076323d3b7816 */ /* 0x000fc4000000003b */
[----:B----4-:R0:W-:Y:S01]  /*a6cc0*/  @P4 STG.E.U16 desc[UR10][R50.64], R6 ;  /* 0x0000000632004986 */ /* 0x0101e2000c10150a */
[----:B------:R-:W-:Y:S02]  /*a6cd0*/  PRMT R56, R6, 0x7632, R56 ;  /* 0x0000763206387816 */ /* 0x000fe40000000038 */
[----:B------:R-:W-:Y:S01]  /*a6ce0*/  ISETP.LT.AND P4, PT, R19, UR6, !P1 ;  /* 0x0000000613007c0c */ /* 0x000fe2000cf81270 */
[----:B------:R-:W-:Y:S01]  /*a6cf0*/  ULDC UR6, c[0x0][0x228] ;  /* 0x00008a0000067ab9 */ /* 0x000fe20000000800 */
[C---:B0-----:R-:W-:Y:S02]  /*a6d00*/  VIADD R50, R54.reuse, UR20 ;  /* 0x0000001436327c36 */ /* 0x041fe40008000000 */
[----:B------:R-:W-:-:S04]  /*a6d10*/  IMAD.WIDE R54, R54, 0x2, R48 ;  /* 0x0000000236367825 */ /* 0x000fc800078e0230 */
[C---:B------:R-:W-:Y:S01]  /*a6d20*/  IMAD.WIDE R52, R50.reuse, 0x2, R2 ;  /* 0x0000000232347825 */ /* 0x040fe200078e0202 */
[----:B------:R0:W-:Y:S01]  /*a6d30*/  @P2 STG.E.U16 desc[UR10][R54.64], R56 ;  /* 0x0000003836002986 */ /* 0x0001e2000c10150a */
[----:B------:R-:W-:Y:S01]  /*a6d40*/  ISETP.LT.AND P2, PT, R31, UR4, !P1 ;  /* 0x000000041f007c0c */ /* 0x000fe2000cf41270 */
[----:B------:R-:W-:Y:S01]  /*a6d50*/  ULDC UR4, c[0x0][0x228] ;  /* 0x00008a0000047ab9 */ /* 0x000fe20000000800 */
[----:B0-----:R-:W-:-:S04]  /*a6d60*/  IMAD.WIDE R54, R50, 0x2, R22 ;  /* 0x0000000232367825 */ /* 0x001fc800078e0216 */
[C---:B------:R-:W-:Y:S01]  /*a6d70*/  IMAD.WIDE R56, R50.reuse, 0x2, R40 ;  /* 0x0000000232387825 */ /* 0x040fe200078e0228 */
[----:B--2---:R0:W-:Y:S01]  /*a6d80*/  @P6 STG.E.U16 desc[UR10][R52.64], R5 ;  /* 0x0000000534006986 */ /* 0x0041e2000c10150a */
[----:B------:R-:W-:Y:S02]  /*a6d90*/  PRMT R58, R5, 0x7632, R58 ;  /* 0x00007632053a7816 */ /* 0x000fe4000000003a */
[C---:B0-----:R-:W-:Y:S01]  /*a6da0*/  IMAD.WIDE R52, R50.reuse, 0x2, R20 ;  /* 0x0000000232347825 */ /* 0x041fe200078e0214 */
[----:B------:R-:W2:Y:S04]  /*a6db0*/  LDL.LU R5, [R1+0xd0] ;  /* 0x0000d00001057983 */ /* 0x000ea80000300800 */
[----:B------:R0:W-:Y:S02]  /*a6dc0*/  @P5 STG.E.U16 desc[UR10][R52.64], R58 ;  /* 0x0000003a34005986 */ /* 0x0001e4000c10150a */
[----:B0-----:R-:W-:Y:S01]  /*a6dd0*/  IMAD.WIDE R52, R50, 0x2, R42 ;  /* 0x0000000232347825 */ /* 0x001fe200078e022a */
[----:B---3--:R-:W-:Y:S01]  /*a6de0*/  PRMT R51, R4, 0x7632, R51 ;  /* 0x0000763204337816 */ /* 0x008fe20000000033 */
[----:B------:R0:W-:Y:S04]  /*a6df0*/  @P4 STG.E.U16 desc[UR10][R54.64], R4 ;  /* 0x0000000436004986 */ /* 0x0001e8000c10150a */
[----:B------:R-:W-:Y:S04]  /*a6e00*/  @P3 STG.E.U16 desc[UR10][R56.64], R51 ;  /* 0x0000003338003986 */ /* 0x000fe8000c10150a */
[----:B------:R1:W-:Y:S04]  /*a6e10*/  @P2 STG.E.U16 desc[UR10][R52.64], R61 ;  /* 0x0000003d34002986 */ /* 0x0003e8000c10150a */
[----:B0-----:R-:W3:Y:S04]  /*a6e20*/  LDL.LU R4, [R1+0xc0] ;  /* 0x0000c00001047983 */ /* 0x001ee80000300800 */
[----:B-1----:R-:W2:Y:S01]  /*a6e30*/  LDL.LU R61, [R1+0x3fc0] ;  /* 0x003fc000013d7983 */ /* 0x002ea20000300800 */
[----:B------:R-:W-:-:S02]  /*a6e40*/  ISETP.LT.AND P3, PT, R35, UR4, !P1 ;  /* 0x0000000423007c0c */ /* 0x000fc4000cf61270 */
[----:B------:R-:W-:Y:S01]  /*a6e50*/  ISETP.LT.AND P4, PT, R39, UR6, !P1 ;  /* 0x0000000627007c0c */ /* 0x000fe2000cf81270 */
[----:B------:R-:W-:Y:S01]  /*a6e60*/  IMAD.WIDE R52, R50, 0x2, R44 ;  /* 0x0000000232347825 */ /* 0x000fe200078e022c */
[----:B------:R-:W-:Y:S01]  /*a6e70*/  PRMT R58, R60, 0x7632, R58 ;  /* 0x000076323c3a7816 */ /* 0x000fe2000000003a */
[----:B------:R-:W-:Y:S01]  /*a6e80*/  ULDC UR4, c[0x0][0x22c] ;  /* 0x00008b0000047ab9 */ /* 0x000fe20000000800 */
[----:B------:R-:W-:Y:S01]  /*a6e90*/  ULDC UR6, c[0x0][0x228] ;  /* 0x00008a0000067ab9 */ /* 0x000fe20000000800 */
[----:B------:R-:W-:-:S06]  /*a6ea0*/  IMAD.WIDE R54, R50, 0x2, R46 ;  /* 0x0000000232367825 */ /* 0x000fcc00078e022e */
[----:B------:R-:W-:Y:S04]  /*a6eb0*/  @P3 STG.E.U16 desc[UR10][R52.64], R59 ;  /* 0x0000003b34003986 */ /* 0x000fe8000c10150a */
[----:B------:R0:W-:Y:S01]  /*a6ec0*/  @P4 STG.E.U16 desc[UR10][R54.64], R60 ;  /* 0x0000003c36004986 */ /* 0x0001e2000c10150a */
[----:B------:R-:W-:-:S03]  /*a6ed0*/  VIADD R51, R38, 0x8 ;  /* 0x0000000826337836 */ /* 0x000fc60000000000 */
[----:B0-----:R-:W4:Y:S04]  /*a6ee0*/  LDL.LU R60, [R1+0x3fbc] ;  /* 0x003fbc00013c7983 */ /* 0x001f280000300800 */
[----:B------:R-:W4:Y:S01]  /*a6ef0*/  LDL.LU R14, [R1+0xb0] ;  /* 0x0000b000010e7983 */ /* 0x000f220000300800 */
[----:B------:R-:W-:Y:S01]  /*a6f00*/  ISETP.GE.AND P2, PT, R51, UR4, PT ;  /* 0x0000000433007c0c */ /* 0x000fe2000bf46270 */
[----:B------:R-:W-:Y:S02]  /*a6f10*/  ULDC UR4, c[0x0][0x228] ;  /* 0x00008a0000047ab9 */ /* 0x000fe40000000800 */
[----:B------:R-:W4:Y:S01]  /*a6f20*/  LDL.LU R7, [R1+0xa0] ;  /* 0x0000a00001077983 */ /* 0x000f220000300800 */
[----:B------:R-:W-:Y:S01]  /*a6f30*/  ISETP.LT.AND P1, PT, R9, UR8, !P1 ;  /* 0x0000000809007c0c */ /* 0x000fe2000cf21270 */
[C---:B------:R-:W-:Y:S01]  /*a6f40*/  IMAD.WIDE R56, R50.reuse, 0x2, R48 ;  /* 0x0000000232387825 */ /* 0x040fe200078e0230 */
[----:B------:R-:W-:Y:S01]  /*a6f50*/  ISETP.LT.AND P3, PT, R11, UR4, !P2 ;  /* 0x000000040b007c0c */ /* 0x000fe2000d761270 */
[----:B------:R-:W4:Y:S01]  /*a6f60*/  LDL.LU R6, [R1+0x90] ;  /* 0x0000900001067983 */ /* 0x000f220000300800 */
[----:B------:R-:W-:Y:S01]  /*a6f70*/  ULDC UR8, c[0x0][0x228] ;  /* 0x00008a0000087ab9 */ /* 0x000fe20000000800 */
[----:B------:R-:W-:Y:S01]  /*a6f80*/  VIADD R50, R50, UR20 ;  /* 0x0000001432327c36 */ /* 0x000fe20008000000 */
[----:B------:R-:W-:-:S02]  /*a6f90*/  ISETP.LT.AND P4, PT, R15, UR6, !P2 ;  /* 0x000000060f007c0c */ /* 0x000fc4000d781270 */
[----:B--2---:R-:W-:Y:S01]  /*a6fa0*/  PRMT R61, R5, 0x7632, R61 ;  /* 0x00007632053d7816 */ /* 0x004fe2000000003d */
[----:B------:R-:W-:-:S04]  /*a6fb0*/  IMAD.WIDE R52, R50, 0x2, R2 ;  /* 0x0000000232347825 */ /* 0x000fc800078e0202 */
[----:B------:R-:W-:Y:S01]  /*a6fc0*/  @P1 STG.E.U16 desc[UR10][R56.64], R58 ;  /* 0x0000003a38001986 */ /* 0x000fe2000c10150a */
[----:B------:R-:W-:Y:S01]  /*a6fd0*/  ISETP.LT.AND P5, PT, R19, UR8, !P2 ;  /* 0x0000000813007c0c */ /* 0x000fe2000d7a1270 */
[----:B------:R-:W-:Y:S01]  /*a6fe0*/  ULDC UR4, c[0x0][0x22c] ;  /* 0x00008b0000047ab9 */ /* 0x000fe20000000800 */
[----:B------:R-:W-:Y:S01]  /*a6ff0*/  ISETP.LT.AND P6, PT, R27, UR12, !P2 ;  /* 0x0000000c1b007c0c */ /* 0x000fe2000d7c1270 */
[----:B------:R0:W-:Y:S01]  /*a7000*/  @P3 STG.E.U16 desc[UR10][R52.64], R5 ;  /* 0x0000000534003986 */ /* 0x0001e2000c10150a */
[----:B------:R-:W-:Y:S01]  /*a7010*/  VIADD R51, R38, 0x9 ;  /* 0x0000000926337836 */ /* 0x000fe20000000000 */
[----:B------:R-:W-:Y:S01]  /*a7020*/  ULDC UR6, c[0x0][0x228] ;  /* 0x00008a0000067ab9 */ /* 0x000fe20000000800 */
[C---:B------:R-:W-:Y:S01]  /*a7030*/  IMAD.WIDE R54, R50.reuse, 0x2, R20 ;  /* 0x0000000232367825 */ /* 0x040fe200078e0214 */
[----:B------:R-:W-:Y:S01]  /*a7040*/  ULDC UR8, c[0x0][0x228] ;  /* 0x00008a0000087ab9 */ /* 0x000fe20000000800 */
[----:B------:R-:W-:Y:S01]  /*a7050*/  ULDC UR12, c[0x0][0x228] ;  /* 0x00008a00000c7ab9 */ /* 0x000fe20000000800 */
[----:B0-----:R-:W2:Y:S01]  /*a7060*/  LDL.LU R5, [R1+0x80] ;  /* 0x0000800001057983 */ /* 0x001ea20000300800 */
[C---:B------:R-:W-:Y:S01]  /*a7070*/  IMAD.WIDE R56, R50.reuse, 0x2, R22 ;  /* 0x0000000232387825 */ /* 0x040fe200078e0216 */
[----:B------:R-:W-:Y:S01]  /*a7080*/  ISETP.GE.AND P1, PT, R51, UR4, PT ;  /* 0x0000000433007c0c */ /* 0x000fe2000bf26270 */
[----:B------:R-:W-:Y:S01]  /*a7090*/  ULDC UR4, c[0x0][0x228] ;  /* 0x00008a0000047ab9 */ /* 0x000fe20000000800 */
[----:B------:R0:W-:Y:S01]  /*a70a0*/  @P4 STG.E.U16 desc[UR10][R54.64], R61 ;  /* 0x0000003d36004986 */ /* 0x0001e2000c10150a */
[----:B------:R-:W-:Y:S01]  /*a70b0*/  IMAD.WIDE R58, R50, 0x2, R40 ;  /* 0x00000002323a7825 */ /* 0x000fe200078e0228 */
[----:B------:R-:W-:Y:S01]  /*a70c0*/  ISETP.LT.AND P4, PT, R35, UR6, !P2 ;  /* 0x0000000623007c0c */ /* 0x000fe2000d781270 */
[----:B------:R-:W-:Y:S01]  /*a70d0*/  ULDC UR6, c[0x0][0x228] ;  /* 0x00008a0000067ab9 */ /* 0x000fe20000000800 */
[----:B---3--:R1:W-:Y:S01]  /*a70e0*/  @P5 STG.E.U16 desc[UR10][R56.64], R4 ;  /* 0x0000000438005986 */ /* 0x0083e2000c10150a */
[----:B------:R-:W-:Y:S01]  /*a70f0*/  ISETP.LT.AND P5, PT, R31, UR4, !P2 ;  /* 0x000000041f007c0c */ /* 0x000fe2000d7a1270 */
[----:B------:R-:W-:Y:S01]  /*a7100*/  ULDC UR4, c[0x0][0x228] ;  /* 0x00008a0000047ab9 */ /* 0x000fe20000000800 */
[----:B----4-:R-:W-:-:S02]  /*a7110*/  PRMT R60, R4, 0x7632, R60 ;  /* 0x00007632043c7816 */ /* 0x010fc4000000003c */
[----:B------:R-:W-:Y:S01]  /*a7120*/  ISETP.LT.AND P3, PT, R39, UR8, !P2 ;  /* 0x0000000827007c0c */ /* 0x000fe2000d761270 */
[C---:B------:R-:W-:Y:S01]  /*a7130*/  IMAD.WIDE R52, R50.reuse, 0x2, R44 ;  /* 0x0000000232347825 */ /* 0x040fe200078e022c */
[----:B------:R-:W-:Y:S01]  /*a7140*/  ISETP.LT.AND P2, PT, R9, UR12, !P2 ;  /* 0x0000000c09007c0c */ /* 0x000fe2000d741270 */
[----:B------:R3:W-:Y:S01]  /*a7150*/  @P6 STG.E.U16 desc[UR10][R58.64], R60 ;  /* 0x0000003c3a006986 */ /* 0x0007e2000c10150a */
[----:B------:R-:W-:Y:S01]  /*a7160*/  ISETP.LT.AND P6, PT, R11, UR4, !P1 ;  /* 0x000000040b007c0c */ /* 0x000fe2000cfc1270 */
[C---:B0-----:R-:W-:Y:S01]  /*a7170*/  IMAD.WIDE R54, R50.reuse, 0x2, R42 ;  /* 0x0000000232367825 */ /* 0x041fe200078e022a */
[----:B------:R-:W-:Y:S01]  /*a7180*/  ULDC UR4, c[0x0][0x228] ;  /* 0x00008a0000047ab9 */ /* 0x000fe20000000800 */
[----:B-1----:R-:W4:Y:S01]  /*a7190*/  LDL.LU R4, [R1+0x70] ;  /* 0x0000700001047983 */ /* 0x002f220000300800 */
[----:B------:R-:W-:Y:S01]  /*a71a0*/  ULDC UR8, c[0x0][0x228] ;  /* 0x00008a0000087ab9 */ /* 0x000fe20000000800 */
[----:B------:R-:W-:Y:S01]  /*a71b0*/  VIADD R51, R50, UR20 ;  /* 0x0000001432337c36 */ /* 0x000fe20008000000 */
[----:B------:R-:W-:Y:S01]  /*a71c0*/  PRMT R61, R6, 0x7632, R61 ;  /* 0x00007632063d7816 */ /* 0x000fe2000000003d */
[----:B------:R-:W-:Y:S01]  /*a71d0*/  IMAD.WIDE R56, R50, 0x2, R46 ;  /* 0x0000000232387825 */ /* 0x000fe200078e022e */
[----:B------:R-:W-:Y:S01]  /*a71e0*/  ULDC UR12, c[0x0][0x228] ;  /* 0x00008a00000c7ab9 */ /* 0x000fe20000000800 */
[----:B---3--:R-:W-:-:S02]  /*a71f0*/  PRMT R60, R14, 0x7632, R60 ;  /* 0x000076320e3c7816 */ /* 0x008fc4000000003c */
[----:B------:R-:W-:Y:S01]  /*a7200*/  IMAD.WIDE R58, R50, 0x2, R48 ;  /* 0x00000002323a7825 */ /* 0x000fe200078e0230 */
[----:B------:R-:W-:Y:S01]  /*a7210*/  PRMT R50, R7, 0x7632, R50 ;  /* 0x0000763207327816 */ /* 0x000fe20000000032 */
[----:B------:R0:W-:Y:S04]  /*a7220*/  @P5 STG.E.U16 desc[UR10][R54.64], R14 ;  /* 0x0000000e36005986 */ /* 0x0001e8000c10150a */
[----:B------:R1:W-:Y:S01]  /*a7230*/  @P4 STG.E.U16 desc[UR10][R52.64], R60 ;  /* 0x0000003c34004986 */ /* 0x0003e2000c10150a */
[----:B------:R-:W-:Y:S01]  /*a7240*/  ISETP.LT.AND P4, PT, R19, UR6, !P1 ;  /* 0x0000000613007c0c */ /* 0x000fe2000cf81270 */
[----:B------:R-:W-:Y:S02]  /*a7250*/  ULDC UR6, c[0x0][0x228] ;  /* 0x00008a0000067ab9 */ /* 0x000fe40000000800 */
[----:B------:R-:W-:Y:S01]  /*a7260*/  @P3 STG.E.U16 desc[UR10][R56.64], R7 ;  /* 0x0000000738003986 */ /* 0x000fe2000c10150a */
[----:B0-----:R-:W-:-:S03]  /*a7270*/  IMAD.WIDE R54, R51, 0x2, R2 ;  /* 0x0000000233367825 */ /* 0x001fc600078e0202 */
[----:B------:R-:W-:Y:S01]  /*a7280*/  @P2 STG.E.U16 desc[UR10][R58.64], R50 ;  /* 0x000000323a002986 */ /* 0x000fe2000c10150a */
[----:B------:R-:W-:Y:S01]  /*a7290*/  ISETP.LT.AND P2, PT, R15, UR4, !P1 ;  /* 0x000000040f007c0c */ /* 0x000fe2000cf41270 */
[----:B------:R-:W-:Y:S02]  /*a72a0*/  ULDC UR4, c[0x0][0x22c] ;  /* 0x00008b0000047ab9 */ /* 0x000fe40000000800 */
[----:B------:R0:W-:Y:S01]  /*a72b0*/  @P6 STG.E.U16 desc[UR10][R54.64], R6 ;  /* 0x0000000636006986 */ /* 0x0001e2000c10150a */
[----:B-1----:R-:W-:-:S03]  /*a72c0*/  IMAD.WIDE R52, R51, 0x2, R20 ;  /* 0x0000000233347825 */ /* 0x002fc600078e0214 */
[----:B0-----:R-:W3:Y:S01]  /*a72d0*/  LDL.LU R6, [R1+0x60] ;  /* 0x0000600001067983 */ /* 0x001ee20000300800 */
[----:B------:R-:W-:-:S03]  /*a72e0*/  IMAD.WIDE R54, R51, 0x2, R22 ;  /* 0x0000000233367825 */ /* 0x000fc600078e0216 */
[----:B------:R-:W3:Y:S04]  /*a72f0*/  LDL.LU R7, [R1+0xd4] ;  /* 0x0000d40001077983 */ /* 0x000ee80000300800 */
[----:B------:R-:W-:Y:S01]  /*a7300*/  @P2 STG.E.U16 desc[UR10][R52.64], R61 ;  /* 0x0000003d34002986 */ /* 0x000fe2000c10150a */
[----:B--2---:R-:W-:-:S03]  /*a7310*/  PRMT R60, R5, 0x7632, R60 ;  /* 0x00007632053c7816 */ /* 0x004fc6000000003c */
[----:B------:R0:W-:Y:S04]  /*a7320*/  @P4 STG.E.U16 desc[UR10][R54.64], R5 ;  /* 0x0000000536004986 */ /* 0x0001e8000c10150a */
[----:B0-----:R-:W2:Y:S01]  /*a7330*/  LDL.LU R5, [R1+0xc4] ;  /* 0x0000c40001057983 */ /* 0x001ea20000300800 */
[----:B------:R-:W-:Y:S01]  /*a7340*/  VIADD R50, R38, 0xa ;  /* 0x0000000a26327836 */ /* 0x000fe20000000000 */
[----:B------:R-:W-:Y:S01]  /*a7350*/  ISETP.LT.AND P5, PT, R27, UR8, !P1 ;  /* 0x000000081b007c0c */ /* 0x000fe2000cfa1270 */
[----:B------:R-:W-:Y:S01]  /*a7360*/  IMAD.WIDE R56, R51, 0x2, R40 ;  /* 0x0000000233387825 */ /* 0x000fe200078e0228 */
[----:B------:R-:W-:Y:S01]  /*a7370*/  ISETP.LT.AND P6, PT, R31, UR12, !P1 ;  /* 0x0000000c1f007c0c */ /* 0x000fe2000cfc1270 */
[----:B------:R-:W2:Y:S01]  /*a7380*/  LDL.LU R14, [R1+0xb4] ;  /* 0x0000b400010e7983 */ /* 0x000ea20000300800 */
[----:B------:R-:W-:Y:S01]  /*a7390*/  ISETP.GE.AND P3, PT, R50, UR4, PT ;  /* 0x0000000432007c0c */ /* 0x000fe2000bf66270 */
[----:B------:R-:W-:Y:S01]  /*a73a0*/  ULDC UR4, c[0x0][0x228] ;  /* 0x00008a0000047ab9 */ /* 0x000fe20000000800 */
[----:B------:R-:W-:Y:S01]  /*a73b0*/  IMAD.WIDE R58, R51, 0x2, R42 ;  /* 0x00000002333a7825 */ /* 0x000fe200078e022a */
[----:B------:R-:W-:Y:S01]  /*a73c0*/  ISETP.LT.AND P4, PT, R35, UR4, !P1 ;  /* 0x0000000423007c0c */ /* 0x000fe2000cf81270 */
[----:B------:R-:W-:Y:S01]  /*a73d0*/  ULDC UR4, c[0x0][0x228] ;  /* 0x00008a0000047ab9 */ /* 0x000fe20000000800 */
[----:B------:R-:W-:Y:S01]  /*a73e0*/  ULDC UR8, c[0x0][0x228] ;  /* 0x00008a0000087ab9 */ /* 0x000fe20000000800 */
[----:B------:R-:W-:Y:S01]  /*a73f0*/  ISETP.LT.AND P2, PT, R39, UR4, !P1 ;  /* 0x0000000427007c0c */ /* 0x000fe2000cf41270 */
[----:B------:R-:W-:Y:S01]  /*a7400*/  IMAD.WIDE R52, R51, 0x2, R44 ;  /* 0x0000000233347825 */ /* 0x000fe200078e022c */
[----:B------:R-:W-:Y:S01]  /*a7410*/  ISETP.LT.AND P1, PT, R9, UR6, !P1 ;  /* 0x0000000609007c0c */ /* 0x000fe2000cf21270 */
[----:B------:R0:W-:Y:S01]  /*a7420*/  @P5 STG.E.U16 desc[UR10][R56.64], R60 ;  /* 0x0000003c38005986 */ /* 0x0001e2000c10150a */
[----:B----4-:R-:W-:Y:S01]  /*a7430*/  PRMT R54, R4, 0x7632, R54 ;  /* 0x0000763204367816 */ /* 0x010fe20000000036 */
[----:B------:R-:W-:Y:S01]  /*a7440*/  ULDC UR12, c[0x0][0x228] ;  /* 0x00008a00000c7ab9 */ /* 0x000fe20000000800 */
[----:B------:R-:W-:Y:S01]  /*a7450*/  VIADD R50, R51, UR20 ;  /* 0x0000001433327c36 */ /* 0x000fe20008000000 */
[----:B------:R1:W-:Y:S01]  /*a7460*/  @P6 STG.E.U16 desc[UR10][R58.64], R4 ;  /* 0x000000043a006986 */ /* 0x0003e2000c10150a */
[----:B------:R-:W-:Y:S01]  /*a7470*/  ISETP.LT.AND P6, PT, R11, UR8, !P3 ;  /* 0x000000080b007c0c */ /* 0x000fe2000dfc1270 */
[----:B------:R-:W-:Y:S01]  /*a7480*/  ULDC UR4, c[0x0][0x228] ;  /* 0x00008a0000047ab9 */ /* 0x000fe20000000800 */
[----:B------:R-:W-:Y:S01]  /*a7490*/  ISETP.LT.AND P5, PT, R15, UR12, !P3 ;  /* 0x0000000c0f007c0c */ /* 0x000fe2000dfa1270 */
[----:B------:R4:W-:Y:S01]  /*a74a0*/  @P4 STG.E.U16 desc[UR10][R52.64], R54 ;  /* 0x0000003634004986 */ /* 0x0009e2000c10150a */
[----:B------:R-:W-:Y:S01]  /*a74b0*/  ISETP.LT.AND P4, PT, R19, UR14, !P3 ;  /* 0x0000000e13007c0c */ /* 0x000fe2000df81270 */
[----:B------:R-:W-:Y:S01]  /*a74c0*/  ULDC UR6, c[0x0][0x228] ;  /* 0x00008a0000067ab9 */ /* 0x000fe20000000800 */
[----:B------:R-:W-:Y:S01]  /*a74d0*/  ULDC UR8, c[0x0][0x228] ;  /* 0x00008a0000087ab9 */ /* 0x000fe20000000800 */
[----:B0-----:R-:W-:Y:S01]  /*a74e0*/  IMAD.WIDE R56, R50, 0x2, R2 ;  /* 0x0000000232387825 */ /* 0x001fe200078e0202 */
[----:B------:R-:W-:Y:S01]  /*a74f0*/  ULDC UR12, c[0x0][0x228] ;  /* 0x00008a00000c7ab9 */ /* 0x000fe20000000800 */
[----:B------:R-:W-:Y:S01]  /*a7500*/  ULDC UR14, c[0x0][0x228] ;  /* 0x00008a00000e7ab9 */ /* 0x000fe20000000800 */
[----:B-1----:R-:W2:Y:S01]  /*a7510*/  LDL.LU R4, [R1+0xa4] ;  /* 0x0000a40001047983 */ /* 0x002ea20000300800 */
[----:B------:R-:W-:-:S04]  /*a7520*/  IMAD.WIDE R58, R51, 0x2, R48 ;  /* 0x00000002333a7825 */ /* 0x000fc800078e0230 */
[----:B----4-:R-:W-:-:S04]  /*a7530*/  IMAD.WIDE R52, R51, 0x2, R46 ;  /* 0x0000000233347825 */ /* 0x010fc800078e022e */
[----:B------:R-:W-:Y:S01]  /*a7540*/  IMAD.WIDE R54, R50, 0x2, R20 ;  /* 0x0000000232367825 */ /* 0x000fe200078e0214 */
[----:B---3--:R-:W-:Y:S01]  /*a7550*/  PRMT R60, R6, 0x7632, R60 ;  /* 0x00007632063c7816 */ /* 0x008fe2000000003c */
[----:B------:R0:W-:Y:S01]  /*a7560*/  @P2 STG.E.U16 desc[UR10][R52.64], R6 ;  /* 0x0000000634002986 */ /* 0x0001e2000c10150a */
[----:B------:R-:W-:-:S03]  /*a7570*/  PRMT R51, R7, 0x7632, R51 ;  /* 0x0000763207337816 */ /* 0x000fc60000000033 */
[----:B------:R-:W-:Y:S04]  /*a7580*/  @P1 STG.E.U16 desc[UR10][R58.64], R60 ;  /* 0x0000003c3a001986 */ /* 0x000fe8000c10150a */
[----:B------:R1:W-:Y:S04]  /*a7590*/  @P6 STG.E.U16 desc[UR10][R56.64], R7 ;  /* 0x0000000738006986 */ /* 0x0003e8000c10150a */
[----:B0-----:R-:W3:Y:S01]  /*a75a0*/  LDL.LU R6, [R1+0x3fb8] ;  /* 0x003fb80001067983 */ /* 0x001ee20000300800 */
[----:B------:R-:W-:-:S03]  /*a75b0*/  IMAD.WIDE R52, R50, 0x2, R22 ;  /* 0x0000000232347825 */ /* 0x000fc600078e0216 */
[----:B------:R-:W-:Y:S04]  /*a75c0*/  @P5 STG.E.U16 desc[UR10][R54.64], R51 ;  /* 0x0000003336005986 */ /* 0x000fe8000c10150a */
[----:B-1----:R-:W4:Y:S04]  /*a75d0*/  LDL.LU R7, [R1+0x94] ;  /* 0x0000940001077983 */ /* 0x002f280000300800 */
[----:B--2---:R0:W-:Y:S01]  /*a75e0*/  @P4 STG.E.U16 desc[UR10][R52.64], R5 ;  /* 0x0000000534004986 */ /* 0x0041e2000c10150a */
[----:B------:R-:W-:-:S03]  /*a75f0*/  PRMT R61, R5, 0x7632, R61 ;  /* 0x00007632053d7816 */ /* 0x000fc6000000003d */
[----:B0-----:R-:W2:Y:S01]  /*a7600*/  LDL.LU R5, [R1+0x84] ;  /* 0x0000840001057983 */ /* 0x001ea20000300800 */
[----:B------:R-:W-:Y:S02]  /*a7610*/  ISETP.LT.AND P1, PT, R27, UR4, !P3 ;  /* 0x000000041b007c0c */ /* 0x000fe4000df21270 */
[----:B------:R-:W-:Y:S02]  /*a7620*/  ISETP.LT.AND P5, PT, R35, UR8, !P3 ;  /* 0x0000000823007c0c */ /* 0x000fe4000dfa1270 */
[----:B------:R-:W-:Y:S01]  /*a7630*/  ISETP.LT.AND P6, PT, R39, UR12, !P3 ;  /* 0x0000000c27007c0c */ /* 0x000fe2000dfc1270 */
[----:B------:R-:W-:Y:S01]  /*a7640*/  IMAD.WIDE R52, R50, 0x2, R40 ;  /* 0x0000000232347825 */ /* 0x000fe200078e0228 */
[----:B------:R-:W-:Y:S01]  /*a7650*/  ISETP.LT.AND P4, PT, R31, UR6, !P3 ;  /* 0x000000061f007c0c */ /* 0x000fe2000df81270 */
[----:B------:R-:W-:Y:S01]  /*a7660*/  ULDC UR4, c[0x0][0x22c] ;  /* 0x00008b0000047ab9 */ /* 0x000fe20000000800 */
[----:B------:R-:W-:Y:S01]  /*a7670*/  PRMT R60, R14, 0x7632, R60 ;  /* 0x000076320e3c7816 */ /* 0x000fe2000000003c */
[C---:B------:R-:W-:Y:S01]  /*a7680*/  IMAD.WIDE R54, R50.reuse, 0x2, R42 ;  /* 0x0000000232367825 */ /* 0x040fe200078e022a */
[----:B------:R-:W-:Y:S01]  /*a7690*/  ULDC UR6, c[0x0][0x228] ;  /* 0x00008a0000067ab9 */ /* 0x000fe20000000800 */
[----:B------:R-:W-:Y:S01]  /*a76a0*/  ULDC UR8, c[0x0][0x228] ;  /* 0x00008a0000087ab9 */ /* 0x000fe20000000800 */
[----:B------:R-:W-:Y:S01]  /*a76b0*/  ULDC UR12, c[0x0][0x228] ;  /* 0x00008a00000c7ab9 */ /* 0x000fe20000000800 */
[----:B------:R-:W-:Y:S01]  /*a76c0*/  IMAD.WIDE R56, R50, 0x2, R44 ;  /* 0x0000000232387825 */ /* 0x000fe200078e022c */
[----:B------:R0:W-:Y:S03]  /*a76d0*/  @P1 STG.E.U16 desc[UR10][R52.64], R61 ;  /* 0x0000003d34001986 */ /* 0x0001e6000c10150a */
[----:B------:R-:W-:-:S02]  /*a76e0*/  VIADD R51, R38, 0xb ;  /* 0x0000000b26337836 */ /* 0x000fc40000000000 */
[----:B------:R-:W-:Y:S01]  /*a76f0*/  IMAD.WIDE R58, R50, 0x2, R46 ;  /* 0x00000002323a7825 */ /* 0x000fe200078e022e */
[----:B------:R1:W-:Y:S02]  /*a7700*/  @P4 STG.E.U16 desc[UR10][R54.64], R14 ;  /* 0x0000000e36004986 */ /* 0x0003e4000c10150a */
[----:B------:R-:W-:Y:S01]  /*a7710*/  ISETP.GE.AND P2, PT, R51, UR4, PT ;  /* 0x0000000433007c0c */ /* 0x000fe2000bf46270 */
[----:B------:R-:W-:Y:S01]  /*a7720*/  ULDC UR4, c[0x0][0x248] ;  /* 0x0000920000047ab9 */ /* 0x000fe20000000800 */
[----:B------:R1:W-:Y:S01]  /*a7730*/  @P5 STG.E.U16 desc[UR10][R56.64], R60 ;  /* 0x0000003c38005986 */ /* 0x0003e2000c10150a */
[----:B0-----:R-:W-:-:S03]  /*a7740*/  PRMT R61, R4, 0x7632, R61 ;  /* 0x00007632043d7816 */ /* 0x001fc6000000003d */
[----:B------:R0:W-:Y:S04]  /*a7750*/  @P6 STG.E.U16 desc[UR10][R58.64], R4 ;  /* 0x000000043a006986 */ /* 0x0001e8000c10150a */
[----:B-1----:R-:W3:Y:S01]  /*a7760*/  LDL.LU R14, [R1+0x74] ;  /* 0x00007400010e7983 */ /* 0x002ee20000300800 */
[----:B------:R-:W-:Y:S01]  /*a7770*/  ISETP.LT.AND P3, PT, R9, UR6, !P3 ;  /* 0x0000000609007c0c */ /* 0x000fe2000df61270 */
[----:B------:R-:W-:Y:S01]  /*a7780*/  ULDC UR6, c[0x0][0x228] ;  /* 0x00008a0000067ab9 */ /* 0x000fe20000000800 */
[----:B------:R-:W-:Y:S01]  /*a7790*/  ISETP.LT.AND P4, PT, R11, UR8, !P2 ;  /* 0x000000080b007c0c */ /* 0x000fe2000d781270 */
[C---:B------:R-:W-:Y:S01]  /*a77a0*/  VIADD R60, R50.reuse, UR4 ;  /* 0x00000004323c7c36 */ /* 0x040fe20008000000 */
[----:B------:R-:W-:Y:S01]  /*a77b0*/  ISETP.LT.AND P5, PT, R15, UR12, !P2 ;  /* 0x0000000c0f007c0c */ /* 0x000fe2000d7a1270 */
[----:B0-----:R-:W3:Y:S01]  /*a77c0*/  LDL.LU R4, [R1+0x64] ;  /* 0x0000640001047983 */ /* 0x001ee20000300800 */
[----:B------:R-:W-:Y:S01]  /*a77d0*/  ISETP.LT.AND P6, PT, R19, UR14, !P2 ;  /* 0x0000000e13007c0c */ /* 0x000fe2000d7c1270 */
[----:B------:R-:W-:Y:S01]  /*a77e0*/  IMAD.WIDE R50, R50, 0x2, R48 ;  /* 0x0000000232327825 */ /* 0x000fe200078e0230 */
[----:B------:R-:W-:Y:S01]  /*a77f0*/  ULDC UR4, c[0x0][0x22c] ;  /* 0x00008b0000047ab9 */ /* 0x000fe20000000800 */
[----:B------:R-:W-:Y:S01]  /*a7800*/  ULDC UR8, c[0x0][0x228] ;  /* 0x00008a0000087ab9 */ /* 0x000fe20000000800 */
[----:B------:R-:W-:Y:S01]  /*a7810*/  ULDC UR12, c[0x0][0x228] ;  /* 0x00008a00000c7ab9 */ /* 0x000fe20000000800 */
[----:B------:R-:W-:-:S02]  /*a7820*/  IMAD.WIDE R52, R60, 0x2, R2 ;  /* 0x000000023c347825 */ /* 0x000fc400078e0202 */
[----:B------:R-:W-:Y:S01]  /*a7830*/  @P3 STG.E.U16 desc[UR10][R50.64], R61 ;  /* 0x0000003d32003986 */ /* 0x000fe2000c10150a */
[----:B------:R-:W-:Y:S01]  /*a7840*/  ULDC UR14, c[0x0][0x228] ;  /* 0x00008a00000e7ab9 */ /* 0x000fe20000000800 */
[----:B------:R-:W-:-:S04]  /*a7850*/  IMAD.WIDE R54, R60, 0x2, R20 ;  /* 0x000000023c367825 */ /* 0x000fc800078e0214 */
[----:B------:R-:W-:Y:S01]  /*a7860*/  IMAD.WIDE R56, R60, 0x2, R22 ;  /* 0x000000023c387825 */ /* 0x000fe200078e0216 */
[----:B----4-:R-:W-:Y:S01]  /*a7870*/  PRMT R59, R7, 0x7632, R59 ;  /* 0x00007632073b7816 */ /* 0x010fe2000000003b */
[----:B------:R-:W-:Y:S04]  /*a7880*/  @P4 STG.E.U16 desc[UR10][R52.64], R7 ;  /* 0x0000000734004986 */ /* 0x000fe8000c10150a */
[----:B------:R-:W-:Y:S04]  /*a7890*/  @P5 STG.E.U16 desc[UR10][R54.64], R59 ;  /* 0x0000003b36005986 */ /* 0x000fe8000c10150a */
[----:B--2---:R0:W-:Y:S01]  /*a78a0*/  @P6 STG.E.U16 desc[UR10][R56.64], R5 ;  /* 0x0000000538006986 */ /* 0x0041e2000c10150a */
[----:B---3--:R-:W-:-:S03]  /*a78b0*/  PRMT R6, R5, 0x7632, R6 ;  /* 0x0000763205067816 */ /* 0x008fc60000000006 */
[----:B0-----:R-:W2:Y:S01]  /*a78c0*/  LDL.LU R5, [R1+0xd8] ;  /* 0x0000d80001057983 */ /* 0x001ea20000300800 */
[----:B------:R-:W-:Y:S01]  /*a78d0*/  VIADD R58, R38, 0xc ;  /* 0x0000000c263a7836 */ /* 0x000fe20000000000 */
[----:B------:R-:W-:Y:S02]  /*a78e0*/  ISETP.LT.AND P5, PT, R31, UR6, !P2 ;  /* 0x000000061f007c0c */ /* 0x000fe4000d7a1270 */
[----:B------:R-:W-:Y:S02]  /*a78f0*/  ISETP.LT.AND P4, PT, R35, UR8, !P2 ;  /* 0x0000000823007c0c */ /* 0x000fe4000d781270 */
[----:B------:R-:W-:Y:S01]  /*a7900*/  ISETP.LT.AND P3, PT, R39, UR12, !P2 ;  /* 0x0000000c27007c0c */ /* 0x000fe2000d761270 */
[----:B------:R-:W-:Y:S01]  /*a7910*/  IMAD.WIDE R50, R60, 0x2, R40 ;  /* 0x000000023c327825 */ /* 0x000fe200078e0228 */
[----:B------:R-:W-:Y:S01]  /*a7920*/  ISETP.GE.AND P1, PT, R58, UR4, PT ;  /* 0x000000043a007c0c */ /* 0x000fe2000bf26270 */
[----:B------:R-:W-:Y:S01]  /*a7930*/  ULDC UR4, c[0x0][0x228] ;  /* 0x00008a0000047ab9 */ /* 0x000fe20000000800 */
[----:B------:R-:W3:Y:S01]  /*a7940*/  LDL.LU R7, [R1+0xc8] ;  /* 0x0000c80001077983 */ /* 0x000ee20000300800 */
[----:B------:R-:W-:Y:S01]  /*a7950*/  ISETP.LT.AND P6, PT, R27, UR4, !P2 ;  /* 0x000000041b007c0c */ /* 0x000fe2000d7c1270 */
[C---:B------:R-:W-:Y:S01]  /*a7960*/  IMAD.WIDE R52, R60.reuse, 0x2, R42 ;  /* 0x000000023c347825 */ /* 0x040fe200078e022a */
[----:B------:R-:W-:Y:S01]  /*a7970*/  ISETP.LT.AND P2, PT, R9, UR14, !P2 ;  /* 0x0000000e09007c0c */ /* 0x000fe2000d741270 */
[----:B------:R-:W-:Y:S01]  /*a7980*/  ULDC UR6, c[0x0][0x228] ;  /* 0x00008a0000067ab9 */ /* 0x000fe20000000800 */
[----:B------:R-:W-:Y:S01]  /*a7990*/  ULDC UR4, c[0x0][0x248] ;  /* 0x0000920000047ab9 */ /* 0x000fe20000000800 */
[C---:B------:R-:W-:Y:S01]  /*a79a0*/  IMAD.WIDE R54, R60.reuse, 0x2, R44 ;  /* 0x000000023c367825 */ /* 0x040fe200078e022c */
[----:B------:R-:W-:Y:S01]  /*a79b0*/  ULDC UR8, c[0x0][0x228] ;  /* 0x00008a0000087ab9 */ /* 0x000fe20000000800 */
[----:B------:R-:W-:Y:S01]  /*a79c0*/  ULDC UR12, c[0x0][0x228] ;  /* 0x00008a00000c7ab9 */ /* 0x000fe20000000800 */
[----:B------:R-:W-:Y:S01]  /*a79d0*/  ULDC UR14, c[0x0][0x228] ;  /* 0x00008a00000e7ab9 */ /* 0x000fe20000000800 */
[----:B------:R-:W-:Y:S01]  /*a79e0*/  IMAD.WIDE R56, R60, 0x2, R46 ;  /* 0x000000023c387825 */ /* 0x000fe200078e022e */
[----:B------:R-:W-:-:S03]  /*a79f0*/  PRMT R8, R14, 0x7632, R8 ;  /* 0x000076320e087816 */ /* 0x000fc60000000008 */
[----:B------:R-:W-:Y:S01]  /*a7a00*/  IMAD.WIDE R58, R60, 0x2, R48 ;  /* 0x000000023c3a7825 */ /* 0x000fe200078e0230 */
[----:B------:R0:W-:Y:S01]  /*a7a10*/  @P6 STG.E.U16 desc[UR10][R50.64], R6 ;  /* 0x0000000632006986 */ /* 0x0001e2000c10150a */
[----:B------:R-:W-:-:S03]  /*a7a20*/  PRMT R61, R4, 0x7632, R61 ;  /* 0x00007632043d7816 */ /* 0x000fc6000000003d */
[----:B------:R-:W-:Y:S04]  /*a7a30*/  @P5 STG.E.U16 desc[UR10][R52.64], R14 ;  /* 0x0000000e34005986 */ /* 0x000fe8000c10150a */
[----:B------:R-:W-:Y:S04]  /*a7a40*/  @P4 STG.E.U16 desc[UR10][R54.64], R8 ;  /* 0x0000000836004986 */ /* 0x000fe8000c10150a */
[----:B------:R1:W-:Y:S04]  /*a7a50*/  @P3 STG.E.U16 desc[UR10][R56.64], R4 ;  /* 0x0000000438003986 */ /* 0x0003e8000c10150a */
[----:B------:R2:W-:Y:S01]  /*a7a60*/  @P2 STG.E.U16 desc[UR10][R58.64], R61 ;  /* 0x0000003d3a002986 */ /* 0x0005e2000c10150a */
[----:B------:R-:W-:-:S03]  /*a7a70*/  ISETP.LT.AND P2, PT, R11, UR6, !P1 ;  /* 0x000000060b007c0c */ /* 0x000fc6000cf41270 */
[----:B0-----:R-:W4:Y:S01]  /*a7a80*/  LDL.LU R6, [R1+0x3fb4] ;  /* 0x003fb40001067983 */ /* 0x001f220000300800 */
[----:B------:R-:W-:Y:S01]  /*a7a90*/  VIADD R51, R60, UR4 ;  /* 0x000000043c337c36 */ /* 0x000fe20008000000 */
[----:B------:R-:W-:Y:S01]  /*a7aa0*/  ISETP.LT.AND P4, PT, R15, UR8, !P1 ;  /* 0x000000080f007c0c */ /* 0x000fe2000cf81270 */
[----:B------:R-:W-:Y:S01]  /*a7ab0*/  ULDC UR6, c[0x0][0x228] ;  /* 0x00008a0000067ab9 */ /* 0x000fe20000000800 */
[----:B-1----:R-:W4:Y:S01]  /*a7ac0*/  LDL.LU R4, [R1+0xb8] ;  /* 0x0000b80001047983 */ /* 0x002f220000300800 */
[----:B------:R-:W-:Y:S01]  /*a7ad0*/  IMAD.WIDE R52, R51, 0x2, R2 ;  /* 0x0000000233347825 */ /* 0x000fe200078e0202 */
[----:B------:R-:W-:Y:S01]  /*a7ae0*/  ISETP.LT.AND P5, PT, R19, UR12, !P1 ;  /* 0x0000000c13007c0c */ /* 0x000fe2000cfa1270 */
[----:B------:R-:W-:Y:S01]  /*a7af0*/  ULDC UR8, c[0x0][0x228] ;  /* 0x00008a0000087ab9 */ /* 0x000fe20000000800 */
[----:B------:R-:W4:Y:S01]  /*a7b00*/  LDL.LU R8, [R1+0xa8] ;  /* 0x0000a80001087983 */ /* 0x000f220000300800 */
[----:B--2---:R-:W-:-:S03]  /*a7b10*/  PRMT R61, R5, 0x7632, R61 ;  /* 0x00007632053d7816 */ /* 0x004fc6000000003d */
[----:B------:R0:W-:Y:S01]  /*a7b20*/  @P2 STG.E.U16 desc[UR10][R52.64], R5 ;  /* 0x0000000534002986 */ /* 0x0001e2000c10150a */
[----:B------:R-:W-:Y:S01]  /*a7b30*/  IMAD.WIDE R54, R51, 0x2, R20 ;  /* 0x0000000233367825 */ /* 0x000fe200078e0214 */
[----:B------:R-:W-:Y:S01]  /*a7b40*/  ISETP.LT.AND P6, PT, R27, UR14, !P1 ;  /* 0x0000000e1b007c0c */ /* 0x000fe2000cfc1270 */
[----:B------:R-:W-:Y:S01]  /*a7b50*/  ULDC UR12, c[0x0][0x228] ;  /* 0x00008a00000c7ab9 */ /* 0x000fe20000000800 */
[----:B------:R-:W-:Y:S01]  /*a7b60*/  ULDC UR4, c[0x0][0x22c] ;  /* 0x00008b0000047ab9 */ /* 0x000fe20000000800 */
[----:B0-----:R-:W2:Y:S01]  /*a7b70*/  LDL.LU R5, [R1+0x98] ;  /* 0x0000980001057983 */ /* 0x001ea20000300800 */
[----:B------:R-:W-:Y:S01]  /*a7b80*/  IMAD.WIDE R56, R51, 0x2, R22 ;  /* 0x0000000233387825 */ /* 0x000fe200078e0216 */
[----:B---3--:R-:W-:Y:S01]  /*a7b90*/  PRMT R60, R7, 0x7632, R60 ;  /* 0x00007632073c7816 */ /* 0x008fe2000000003c */
[----:B------:R-:W-:Y:S01]  /*a7ba0*/  ULDC UR14, c[0x0][0x228] ;  /* 0x00008a00000e7ab9 */ /* 0x000fe20000000800 */
[----:B------:R0:W-:Y:S01]  /*a7bb0*/  @P4 STG.E.U16 desc[UR10][R54.64], R61 ;  /* 0x0000003d36004986 */ /* 0x0001e2000c10150a */
[----:B------:R-:W-:-:S03]  /*a7bc0*/  VIADD R50, R38, 0xd ;  /* 0x0000000d26327836 */ /* 0x000fc60000000000 */
[----:B------:R-:W3:Y:S01]  /*a7bd0*/  LDL.LU R14, [R1+0x88] ;  /* 0x00008800010e7983 */ /* 0x000ee20000300800 */
[----:B------:R-:W-:Y:S01]  /*a7be0*/  ISETP.LT.AND P4, PT, R35, UR8, !P1 ;  /* 0x0000000823007c0c */ /* 0x000fe2000cf81270 */
[----:B------:R-:W-:Y:S02]  /*a7bf0*/  IMAD.WIDE R58, R51, 0x2, R40 ;  /* 0x00000002333a7825 */ /* 0x000fe400078e0228 */
[----:B------:R1:W-:Y:S01]  /*a7c00*/  @P5 STG.E.U16 desc[UR10][R56.64], R7 ;  /* 0x0000000738005986 */ /* 0x0003e2000c10150a */
[----:B------:R-:W-:Y:S01]  /*a7c10*/  ISETP.LT.AND P5, PT, R31, UR6, !P1 ;  /* 0x000000061f007c0c */ /* 0x000fe2000cfa1270 */
[----:B------:R-:W-:Y:S01]  /*a7c20*/  ULDC UR6, c[0x0][0x228] ;  /* 0x00008a0000067ab9 */ /* 0x000fe20000000800 */
[----:B------:R-:W-:Y:S02]  /*a7c30*/  ISETP.LT.AND P2, PT, R39, UR12, !P1 ;  /* 0x0000000c27007c0c */ /* 0x000fe4000cf41270 */
[----:B------:R-:W-:Y:S01]  /*a7c40*/  ISETP.GE.AND P3, PT, R50, UR4, PT ;  /* 0x0000000432007c0c */ /* 0x000fe2000bf66270 */
[----:B------:R4:W-:Y:S01]  /*a7c50*/  @P6 STG.E.U16 desc[UR10][R58.64], R60 ;  /* 0x0000003c3a006986 */ /* 0x0009e2000c10150a */
[----:B------:R-:W-:Y:S01]  /*a7c60*/  ISETP.LT.AND P1, PT, R9, UR14, !P1 ;  /* 0x0000000e09007c0c */ /* 0x000fe2000cf21270 */
[----:B0-----:R-:W-:Y:S01]  /*a7c70*/  IMAD.WIDE R54, R51, 0x2, R42 ;  /* 0x0000000233367825 */ /* 0x001fe200078e022a */
[----:B------:R-:W-:Y:S01]  /*a7c80*/  ULDC UR8, c[0x0][0x228] ;  /* 0x00008a0000087ab9 */ /* 0x000fe20000000800 */
[----:B-1----:R-:W3:Y:S01]  /*a7c90*/  LDL.LU R7, [R1+0x78] ;  /* 0x0000780001077983 */ /* 0x002ee20000300800 */
[----:B------:R-:W-:Y:S01]  /*a7ca0*/  ISETP.LT.AND P6, PT, R11, UR6, !P3 ;  /* 0x000000060b007c0c */ /* 0x000fe2000dfc1270 */
[C---:B------:R-:W-:Y:S01]  /*a7cb0*/  IMAD.WIDE R52, R51.reuse, 0x2, R44 ;  /* 0x0000000233347825 */ /* 0x040fe200078e022c */
[----:B------:R-:W-:Y:S01]  /*a7cc0*/  ULDC UR4, c[0x0][0x248] ;  /* 0x0000920000047ab9 */ /* 0x000fe20000000800 */
[----:B------:R-:W-:Y:S01]  /*a7cd0*/  ULDC UR6, c[0x0][0x228] ;  /* 0x00008a0000067ab9 */ /* 0x000fe20000000800 */
[----:B------:R-:W-:Y:S01]  /*a7ce0*/  ULDC UR12, c[0x0][0x228] ;  /* 0x00008a00000c7ab9 */ /* 0x000fe20000000800 */
[----:B------:R-:W-:Y:S01]  /*a7cf0*/  IMAD.WIDE R56, R51, 0x2, R46 ;  /* 0x0000000233387825 */ /* 0x000fe200078e022e */
[----:B------:R-:W-:-:S03]  /*a7d00*/  ULDC UR14, c[0x0][0x228] ;  /* 0x00008a00000e7ab9 */ /* 0x000fc60000000800 */
[C---:B------:R-:W-:Y:S01]  /*a7d10*/  VIADD R50, R51.reuse, UR4 ;  /* 0x0000000433327c36 */ /* 0x040fe20008000000 */
[----:B------:R-:W-:Y:S01]  /*a7d20*/  ULDC UR4, c[0x0][0x228] ;  /* 0x00008a0000047ab9 */ /* 0x000fe20000000800 */
[----:B----4-:R-:W-:Y:S01]  /*a7d30*/  PRMT R60, R4, 0x7632, R60 ;  /* 0x00007632043c7816 */ /* 0x010fe2000000003c */
[----:B------:R0:W-:Y:S01]  /*a7d40*/  @P5 STG.E.U16 desc[UR10][R54.64], R4 ;  /* 0x0000000436005986 */ /* 0x0001e2000c10150a */
[----:B------:R-:W-:Y:S01]  /*a7d50*/  IMAD.WIDE R58, R51, 0x2, R48 ;  /* 0x00000002333a7825 */ /* 0x000fe200078e0230 */
[----:B------:R-:W-:Y:S02]  /*a7d60*/  PRMT R51, R8, 0x7632, R51 ;  /* 0x0000763208337816 */ /* 0x000fe40000000033 */
[----:B------:R-:W-:Y:S04]  /*a7d70*/  @P4 STG.E.U16 desc[UR10][R52.64], R60 ;  /* 0x0000003c34004986 */ /* 0x000fe8000c10150a */
[----:B------:R1:W-:Y:S04]  /*a7d80*/  @P2 STG.E.U16 desc[UR10][R56.64], R8 ;  /* 0x0000000838002986 */ /* 0x0003e8000c10150a */
[----:B0-----:R-:W4:Y:S01]  /*a7d90*/  LDL.LU R4, [R1+0x3fb0] ;  /* 0x003fb00001047983 */ /* 0x001f220000300800 */
        /* <DEDUP_REMOVED lines=9> */
[----:B------:R-:W-:Y:S01]  /*a7e30*/  VIADD R51, R38, 0xe ;  /* 0x0000000e26337836 */ /* 0x000fe20000000000 */
[----:B------:R-:W-:Y:S01]  /*a7e40*/  ISETP.LT.AND P6, PT, R31, UR12, !P3 ;  /* 0x0000000c1f007c0c */ /* 0x000fe2000dfc1270 */
[----:B------:R-:W-:Y:S01]  /*a7e50*/  IMAD.WIDE R52, R50, 0x2, R20 ;  /* 0x0000000232347825 */ /* 0x000fe200078e0214 */
[----:B------:R-:W-:Y:S01]  /*a7e60*/  ULDC UR4, c[0x0][0x22c] ;  /* 0x00008b0000047ab9 */ /* 0x000fe20000000800 */
[----:B---3--:R-:W-:Y:S01]  /*a7e70*/  PRMT R60, R14, 0x7632, R60 ;  /* 0x000076320e3c7816 */ /* 0x008fe2000000003c */
[----:B------:R-:W-:Y:S01]  /*a7e80*/  ULDC UR6, c[0x0][0x228] ;  /* 0x00008a0000067ab9 */ /* 0x000fe20000000800 */
[----:B------:R-:W-:Y:S01]  /*a7e90*/  IMAD.WIDE R54, R50, 0x2, R22 ;  /* 0x0000000232367825 */ /* 0x000fe200078e0216 */
[----:B------:R-:W-:-:S03]  /*a7ea0*/  ISETP.GE.AND P2, PT, R51, UR4, PT ;  /* 0x0000000433007c0c */ /* 0x000fc6000bf46270 */
[C---:B------:R-:W-:Y:S01]  /*a7eb0*/  IMAD.WIDE R56, R50.reuse, 0x2, R40 ;  /* 0x0000000232387825 */ /* 0x040fe200078e0228 */
[----:B------:R0:W-:Y:S01]  /*a7ec0*/  @P1 STG.E.U16 desc[UR10][R52.64], R61 ;  /* 0x0000003d34001986 */ /* 0x0001e2000c10150a */
[----:B------:R-:W-:Y:S01]  /*a7ed0*/  ULDC UR4, c[0x0][0x228] ;  /* 0x00008a0000047ab9 */ /* 0x000fe20000000800 */
[----:B------:R-:W-:Y:S01]  /*a7ee0*/  ULDC UR8, c[0x0][0x228] ;  /* 0x00008a0000087ab9 */ /* 0x000fe20000000800 */
[----:B------:R-:W-:Y:S01]  /*a7ef0*/  IMAD.WIDE R58, R50, 0x2, R42 ;  /* 0x00000002323a7825 */ /* 0x000fe200078e022a */
[----:B------:R-:W-:Y:S01]  /*a7f00*/  @P4 STG.E.U16 desc[UR10][R54.64], R14 ;  /* 0x0000000e36004986 */ /* 0x000fe2000c10150a */
[----:B------:R-:W-:Y:S01]  /*a7f10*/  ISETP.LT.AND P1, PT, R35, UR4, !P3 ;  /* 0x0000000423007c0c */ /* 0x000fe2000df21270 */
[----:B------:R-:W-:Y:S01]  /*a7f20*/  ULDC UR4, c[0x0][0x228] ;  /* 0x00008a0000047ab9 */ /* 0x000fe20000000800 */
[----:B------:R-:W-:Y:S01]  /*a7f30*/  ULDC UR12, c[0x0][0x228] ;  /* 0x00008a00000c7ab9 */ /* 0x000fe20000000800 */
[----:B------:R-:W-:Y:S01]  /*a7f40*/  @P5 STG.E.U16 desc[UR10][R56.64], R60 ;  /* 0x0000003c38005986 */ /* 0x000fe2000c10150a */
[----:B------:R-:W-:Y:S01]  /*a7f50*/  ISETP.LT.AND P4, PT, R39, UR6, !P3 ;  /* 0x0000000627007c0c */ /* 0x000fe2000df81270 */
[----:B------:R-:W-:-:S02]  /*a7f60*/  ULDC UR6, c[0x0][0x228] ;  /* 0x00008a0000067ab9 */ /* 0x000fc40000000800 */
[----:B------:R1:W-:Y:S01]  /*a7f70*/  @P6 STG.E.U16 desc[UR10][R58.64], R7 ;  /* 0x000000073a006986 */ /* 0x0003e2000c10150a */
[----:B------:R-:W-:Y:S01]  /*a7f80*/  ISETP.LT.AND P3, PT, R9, UR4, !P3 ;  /* 0x0000000409007c0c */ /* 0x000fe2000df61270 */
[----:B------:R-:W-:Y:S01]  /*a7f90*/  ULDC UR4, c[0x0][0x248] ;  /* 0x0000920000047ab9 */ /* 0x000fe20000000800 */
[----:B------:R-:W-:Y:S01]  /*a7fa0*/  ISETP.LT.AND P5, PT, R11, UR6, !P2 ;  /* 0x000000060b007c0c */ /* 0x000fe2000d7a1270 */
[C---:B0-----:R-:W-:Y:S01]  /*a7fb0*/  IMAD.WIDE R52, R50.reuse, 0x2, R44 ;  /* 0x0000000232347825 */ /* 0x041fe200078e022c */
[----:B------:R-:W-:Y:S01]  /*a7fc0*/  ULDC UR6, c[0x0][0x228] ;  /* 0x00008a0000067ab9 */ /* 0x000fe20000000800 */
[----:B-1----:R-:W-:Y:S02]  /*a7fd0*/  PRMT R58, R7, 0x7632, R58 ;  /* 0x00007632073a7816 */ /* 0x002fe4000000003a */
[----:B------:R-:W3:Y:S01]  /*a7fe0*/  LDL.LU R7, [R1+0xcc] ;  /* 0x0000cc0001077983 */ /* 0x000ee20000300800 */
[C---:B------:R-:W-:Y:S01]  /*a7ff0*/  VIADD R51, R50.reuse, UR4 ;  /* 0x0000000432337c36 */ /* 0x040fe20008000000 */
[----:B------:R-:W-:Y:S01]  /*a8000*/  ULDC UR4, c[0x0][0x228] ;  /* 0x00008a0000047ab9 */ /* 0x000fe20000000800 */
[C---:B------:R-:W-:Y:S01]  /*a8010*/  IMAD.WIDE R54, R50.reuse, 0x2, R46 ;  /* 0x0000000232367825 */ /* 0x040fe200078e022e */
[----:B------:R0:W-:Y:S03]  /*a8020*/  @P1 STG.E.U16 desc[UR10][R52.64], R58 ;  /* 0x0000003a34001986 */ /* 0x0001e6000c10150a */
[----:B------:R-:W-:Y:S01]  /*a8030*/  IMAD.WIDE R56, R50, 0x2, R48 ;  /* 0x0000000232387825 */ /* 0x000fe200078e0230 */
[----:B----4-:R-:W-:Y:S01]  /*a8040*/  PRMT R50, R8, 0x7632, R50 ;  /* 0x0000763208327816 */ /* 0x010fe20000000032 */
[----:B------:R-:W4:Y:S04]  /*a8050*/  LDL.LU R14, [R1+0xbc] ;  /* 0x0000bc00010e7983 */ /* 0x000f280000300800 */
[----:B------:R2:W-:Y:S01]  /*a8060*/  @P4 STG.E.U16 desc[UR10][R54.64], R8 ;  /* 0x0000000836004986 */ /* 0x0005e2000c10150a */
[----:B0-----:R-:W-:-:S03]  /*a8070*/  IMAD.WIDE R52, R51, 0x2, R2 ;  /* 0x0000000233347825 */ /* 0x001fc600078e0202 */
[----:B------:R-:W-:Y:S01]  /*a8080*/  @P3 STG.E.U16 desc[UR10][R56.64], R50 ;  /* 0x0000003238003986 */ /* 0x000fe2000c10150a */
[----:B--2---:R-:W-:-:S03]  /*a8090*/  PRMT R54, R5, 0x7632, R54 ;  /* 0x0000763205367816 */ /* 0x004fc60000000036 */
[----:B------:R0:W-:Y:S04]  /*a80a0*/  @P5 STG.E.U16 desc[UR10][R52.64], R5 ;  /* 0x0000000534005986 */ /* 0x0001e8000c10150a */
[----:B0-----:R-:W2:Y:S04]  /*a80b0*/  LDL.LU R5, [R1+0xac] ;  /* 0x0000ac0001057983 */ /* 0x001ea80000300800 */
[----:B------:R-:W2:Y:S01]  /*a80c0*/  LDL.LU R8, [R1+0x9c] ;  /* 0x00009c0001087983 */ /* 0x000ea20000300800 */
[----:B------:R-:W-:Y:S01]  /*a80d0*/  ISETP.LT.AND P1, PT, R15, UR4, !P2 ;  /* 0x000000040f007c0c */ /* 0x000fe2000d721270 */
[----:B------:R-:W-:-:S02]  /*a80e0*/  ULDC UR4, c[0x0][0x228] ;  /* 0x00008a0000047ab9 */ /* 0x000fc40000000800 */
[----:B------:R-:W-:Y:S01]  /*a80f0*/  ISETP.LT.AND P3, PT, R19, UR4, !P2 ;  /* 0x0000000413007c0c */ /* 0x000fe2000d761270 */
[----:B------:R-:W-:Y:S01]  /*a8100*/  IMAD.WIDE R52, R51, 0x2, R20 ;  /* 0x0000000233347825 */ /* 0x000fe200078e0214 */
[----:B------:R-:W-:Y:S01]  /*a8110*/  ISETP.LT.AND P4, PT, R27, UR6, !P2 ;  /* 0x000000061b007c0c */ /* 0x000fe2000d781270 */
[----:B------:R-:W-:Y:S02]  /*a8120*/  ULDC UR4, c[0x0][0x22c] ;  /* 0x00008b0000047ab9 */ /* 0x000fe40000000800 */
[----:B------:R-:W-:Y:S01]  /*a8130*/  VIADD R50, R38, 0xf ;  /* 0x0000000f26327836 */ /* 0x000fe20000000000 */
[----:B------:R-:W-:Y:S02]  /*a8140*/  ISETP.LT.AND P5, PT, R31, UR8, !P2 ;  /* 0x000000081f007c0c */ /* 0x000fe4000d7a1270 */
[----:B------:R-:W-:Y:S01]  /*a8150*/  ISETP.LT.AND P6, PT, R35, UR12, !P2 ;  /* 0x0000000c23007c0c */ /* 0x000fe2000d7c1270 */
[----:B------:R-:W-:Y:S01]  /*a8160*/  IMAD.WIDE R56, R51, 0x2, R42 ;  /* 0x0000000233387825 */ /* 0x000fe200078e022a */
[----:B------:R0:W-:Y:S01]  /*a8170*/  @P1 STG.E.U16 desc[UR10][R52.64], R54 ;  /* 0x0000003634001986 */ /* 0x0001e2000c10150a */
[----:B------:R-:W-:Y:S01]  /*a8180*/  ISETP.GE.AND P1, PT, R50, UR4, PT ;  /* 0x0000000432007c0c */ /* 0x000fe2000bf26270 */
[----:B------:R-:W-:Y:S01]  /*a8190*/  ULDC UR4, c[0x0][0x228] ;  /* 0x00008a0000047ab9 */ /* 0x000fe20000000800 */
[----:B---3--:R-:W-:Y:S01]  /*a81a0*/  PRMT R60, R7, 0x7632, R60 ;  /* 0x00007632073c7816 */ /* 0x008fe2000000003c */
[----:B0-----:R-:W-:Y:S01]  /*a81b0*/  IMAD.WIDE R52, R51, 0x2, R22 ;  /* 0x0000000233347825 */ /* 0x001fe200078e0216 */
[----:B------:R-:W-:Y:S01]  /*a81c0*/  ULDC UR6, c[0x0][0x228] ;  /* 0x00008a0000067ab9 */ /* 0x000fe20000000800 */
[----:B------:R-:W-:Y:S01]  /*a81d0*/  ULDC UR8, c[0x0][0x228] ;  /* 0x00008a0000087ab9 */ /* 0x000fe20000000800 */
[----:B------:R-:W-:-:S02]  /*a81e0*/  ULDC UR12, c[0x0][0x228] ;  /* 0x00008a00000c7ab9 */ /* 0x000fc40000000800 */
[----:B------:R0:W-:Y:S01]  /*a81f0*/  @P3 STG.E.U16 desc[UR10][R52.64], R7 ;  /* 0x0000000734003986 */ /* 0x0001e2000c10150a */
[----:B------:R-:W-:Y:S01]  /*a8200*/  ISETP.LT.AND P3, PT, R39, UR4, !P2 ;  /* 0x0000000427007c0c */ /* 0x000fe2000d761270 */
[C---:B------:R-:W-:Y:S01]  /*a8210*/  IMAD.WIDE R54, R51.reuse, 0x2, R40 ;  /* 0x0000000233367825 */ /* 0x040fe200078e0228 */
[----:B----4-:R-:W-:Y:S01]  /*a8220*/  PRMT R50, R14, 0x7632, R50 ;  /* 0x000076320e327816 */ /* 0x010fe20000000032 */
[----:B------:R-:W-:Y:S01]  /*a8230*/  ULDC UR4, c[0x0][0x248] ;  /* 0x0000920000047ab9 */ /* 0x000fe20000000800 */
[----:B0-----:R-:W3:Y:S01]  /*a8240*/  LDL.LU R7, [R1+0x8c] ;  /* 0x00008c0001077983 */ /* 0x001ee20000300800 */
[----:B------:R-:W-:-:S03]  /*a8250*/  IMAD.WIDE R58, R51, 0x2, R44 ;  /* 0x00000002333a7825 */ /* 0x000fc600078e022c */
[----:B------:R-:W-:Y:S01]  /*a8260*/  @P4 STG.E.U16 desc[UR10][R54.64], R60 ;  /* 0x0000003c36004986 */ /* 0x000fe2000c10150a */
[----:B------:R-:W-:-:S03]  /*a8270*/  IMAD.WIDE R52, R51, 0x2, R46 ;  /* 0x0000000233347825 */ /* 0x000fc600078e022e */
[----:B------:R0:W-:Y:S04]  /*a8280*/  @P5 STG.E.U16 desc[UR10][R56.64], R14 ;  /* 0x0000000e38005986 */ /* 0x0001e8000c10150a */
[----:B------:R1:W-:Y:S04]  /*a8290*/  @P6 STG.E.U16 desc[UR10][R58.64], R50 ;  /* 0x000000323a006986 */ /* 0x0003e8000c10150a */
[----:B0-----:R-:W4:Y:S01]  /*a82a0*/  LDL.LU R14, [R1+0x7c] ;  /* 0x00007c00010e7983 */ /* 0x001f220000300800 */
[----:B------:R-:W-:Y:S01]  /*a82b0*/  ISETP.LT.AND P2, PT, R9, UR6, !P2 ;  /* 0x0000000609007c0c */ /* 0x000fe2000d741270 */
[----:B------:R-:W-:Y:S01]  /*a82c0*/  VIADD R60, R51, UR4 ;  /* 0x00000004333c7c36 */ /* 0x000fe20008000000 */
[----:B------:R-:W-:Y:S01]  /*a82d0*/  ISETP.LT.AND P4, PT, R11, UR8, !P1 ;  /* 0x000000080b007c0c */ /* 0x000fe2000cf81270 */
[----:B-1----:R-:W-:Y:S01]  /*a82e0*/  IMAD.WIDE R50, R51, 0x2, R48 ;  /* 0x0000000233327825 */ /* 0x002fe200078e0230 */
[----:B--2---:R-:W-:Y:S01]  /*a82f0*/  PRMT R61, R5, 0x7632, R61 ;  /* 0x00007632053d7816 */ /* 0x004fe2000000003d */
[----:B------:R0:W-:Y:S01]  /*a8300*/  @P3 STG.E.U16 desc[UR10][R52.64], R5 ;  /* 0x0000000534003986 */ /* 0x0001e2000c10150a */
[----:B------:R-:W-:-:S02]  /*a8310*/  PRMT R59, R8, 0x7632, R59 ;  /* 0x00007632083b7816 */ /* 0x000fc4000000003b */
[----:B------:R-:W-:Y:S02]  /*a8320*/  ISETP.LT.AND P5, PT, R15, UR12, !P1 ;  /* 0x0000000c0f007c0c */ /* 0x000fe4000cfa1270 */
[----:B------:R-:W-:Y:S01]  /*a8330*/  ISETP.LT.AND P6, PT, R19, UR14, !P1 ;  /* 0x0000000e13007c0c */ /* 0x000fe2000cfc1270 */
[----:B------:R-:W-:Y:S01]  /*a8340*/  VIADD R58, R38, 0x10 ;  /* 0x00000010263a7836 */ /* 0x000fe20000000000 */
[----:B------:R-:W-:Y:S01]  /*a8350*/  ULDC UR4, c[0x0][0x22c] ;  /* 0x00008b0000047ab9 */ /* 0x000fe20000000800 */
[C---:B------:R-:W-:Y:S01]  /*a8360*/  IMAD.WIDE R54, R60.reuse, 0x2, R20 ;  /* 0x000000023c367825 */ /* 0x040fe200078e0214 */
[----:B------:R-:W-:Y:S01]  /*a8370*/  ULDC UR6, c[0x0][0x228] ;  /* 0x00008a0000067ab9 */ /* 0x000fe20000000800 */
[----:B0-----:R-:W2:Y:S01]  /*a8380*/  LDL.LU R5, [R1+0x6c] ;  /* 0x00006c0001057983 */ /* 0x001ea20000300800 */
[----:B------:R-:W-:Y:S01]  /*a8390*/  ULDC UR8, c[0x0][0x228] ;  /* 0x00008a0000087ab9 */ /* 0x000fe20000000800 */
[C---:B------:R-:W-:Y:S02]  /*a83a0*/  IMAD.WIDE R52, R60.reuse, 0x2, R2 ;  /* 0x000000023c347825 */ /* 0x040fe400078e0202 */
[----:B------:R-:W-:Y:S01]  /*a83b0*/  @P2 STG.E.U16 desc[UR10][R50.64], R61 ;  /* 0x0000003d32002986 */ /* 0x000fe2000c10150a */
[----:B------:R-:W-:Y:S01]  /*a83c0*/  ULDC UR12, c[0x0][0x228] ;  /* 0x00008a00000c7ab9 */ /* 0x000fe20000000800 */
[----:B------:R-:W-:Y:S01]  /*a83d0*/  IMAD.WIDE R56, R60, 0x2, R22 ;  /* 0x000000023c387825 */ /* 0x000fe200078e0216 */
[----:B------:R-:W-:Y:S01]  /*a83e0*/  ULDC UR14, c[0x0][0x228] ;  /* 0x00008a00000e7ab9 */ /* 0x000fe20000000800 */
[----:B------:R0:W-:Y:S04]  /*a83f0*/  @P4 STG.E.U16 desc[UR10][R52.64], R8 ;  /* 0x0000000834004986 */ /* 0x0001e8000c10150a */
[----:B0-----:R-:W2:Y:S01]  /*a8400*/  LDL.LU R8, [R1+0x50] ;  /* 0x0000500001087983 */ /* 0x001ea20000300800 */
[----:B------:R-:W-:Y:S01]  /*a8410*/  ISETP.GE.AND P3, PT, R58, UR4, PT ;  /* 0x000000043a007c0c */ /* 0x000fe2000bf66270 */
[----:B------:R-:W-:-:S02]  /*a8420*/  ULDC UR4, c[0x0][0x228] ;  /* 0x00008a0000047ab9 */ /* 0x000fc40000000800 */
[----:B------:R0:W-:Y:S01]  /*a8430*/  @P5 STG.E.U16 desc[UR10][R54.64], R59 ;  /* 0x0000003b36005986 */ /* 0x0001e2000c10150a */
[----:B------:R-:W-:Y:S02]  /*a8440*/  ISETP.LT.AND P5, PT, R31, UR6, !P1 ;  /* 0x000000061f007c0c */ /* 0x000fe4000cfa1270 */
[----:B------:R-:W-:Y:S01]  /*a8450*/  ISETP.LT.AND P2, PT, R39, UR12, !P1 ;  /* 0x0000000c27007c0c */ /* 0x000fe2000cf41270 */
[C---:B------:R-:W-:Y:S01]  /*a8460*/  IMAD.WIDE R50, R60.reuse, 0x2, R40 ;  /* 0x000000023c327825 */ /* 0x040fe200078e0228 */
[----:B------:R-:W-:Y:S01]  /*a8470*/  ISETP.LT.AND P4, PT, R35, UR8, !P1 ;  /* 0x0000000823007c0c */ /* 0x000fe2000cf81270 */
[----:B------:R-:W-:Y:S01]  /*a8480*/  ULDC UR6, c[0x0][0x228] ;  /* 0x00008a0000067ab9 */ /* 0x000fe20000000800 */
[----:B------:R-:W-:Y:S01]  /*a8490*/  ULDC UR8, c[0x0][0x228] ;  /* 0x00008a0000087ab9 */ /* 0x000fe20000000800 */
[----:B------:R-:W-:Y:S01]  /*a84a0*/  IMAD.WIDE R52, R60, 0x2, R42 ;  /* 0x000000023c347825 */ /* 0x000fe200078e022a */
[----:B------:R-:W-:Y:S01]  /*a84b0*/  ULDC UR12, c[0x0][0x228] ;  /* 0x00008a00000c7ab9 */ /* 0x000fe20000000800 */
[----:B---3--:R1:W-:Y:S01]  /*a84c0*/  @P6 STG.E.U16 desc[UR10][R56.64], R7 ;  /* 0x0000000738006986 */ /* 0x0083e2000c10150a */
[----:B------:R-:W-:-:S02]  /*a84d0*/  ISETP.LT.AND P6, PT, R27, UR4, !P1 ;  /* 0x000000041b007c0c */ /* 0x000fc4000cfc1270 */
[----:B------:R-:W-:Y:S01]  /*a84e0*/  PRMT R4, R7, 0x7632, R4 ;  /* 0x0000763207047816 */ /* 0x000fe20000000004 */
[C---:B0-----:R-:W-:Y:S01]  /*a84f0*/  IMAD.WIDE R54, R60.reuse, 0x2, R44 ;  /* 0x000000023c367825 */ /* 0x041fe200078e022c */
[----:B------:R-:W-:Y:S01]  /*a8500*/  ULDC UR4, c[0x0][0x248] ;  /* 0x0000920000047ab9 */ /* 0x000fe20000000800 */
[----:B-1----:R-:W3:Y:S02]  /*a8510*/  LDL.LU R7, [R1+0x40] ;  /* 0x0000400001077983 */ /* 0x002ee40000300800 */
[----:B------:R-:W-:-:S06]  /*a8520*/  IMAD.WIDE R56, R60, 0x2, R46 ;  /* 0x000000023c387825 */ /* 0x000fcc00078e022e */
[----:B------:R0:W-:Y:S01]  /*a8530*/  @P6 STG.E.U16 desc[UR10][R50.64], R4 ;  /* 0x0000000432006986 */ /* 0x0001e2000c10150a */
[----:B----4-:R-:W-:-:S03]  /*a8540*/  PRMT R6, R14, 0x7632, R6 ;  /* 0x000076320e067816 */ /* 0x010fc60000000006 */
[----:B------:R1:W-:Y:S04]  /*a8550*/  @P5 STG.E.U16 desc[UR10][R52.64], R14 ;  /* 0x0000000e34005986 */ /* 0x0003e8000c10150a */
[----:B------:R-:W-:Y:S04]  /*a8560*/  @P4 STG.E.U16 desc[UR10][R54.64], R6 ;  /* 0x0000000636004986 */ /* 0x000fe8000c10150a */
[----:B0-----:R-:W4:Y:S01]  /*a8570*/  LDL.LU R4, [R1+0x3fac] ;  /* 0x003fac0001047983 */ /* 0x001f220000300800 */
[----:B------:R-:W-:Y:S01]  /*a8580*/  ISETP.LT.AND P1, PT, R9, UR14, !P1 ;  /* 0x0000000e09007c0c */ /* 0x000fe2000cf21270 */
[----:B------:R-:W-:-:S02]  /*a8590*/  VIADD R50, R60, UR4 ;  /* 0x000000043c327c36 */ /* 0x000fc40008000000 */
[----:B------:R-:W-:Y:S01]  /*a85a0*/  IMAD.WIDE R58, R60, 0x2, R48 ;  /* 0x000000023c3a7825 */ /* 0x000fe200078e0230 */
[----:B--2---:R-:W-:Y:S01]  /*a85b0*/  PRMT R61, R5, 0x7632, R61 ;  /* 0x00007632053d7816 */ /* 0x004fe2000000003d */
[----:B------:R0:W-:Y:S01]  /*a85c0*/  @P2 STG.E.U16 desc[UR10][R56.64], R5 ;  /* 0x0000000538002986 */ /* 0x0001e2000c10150a */
[----:B------:R-:W-:Y:S01]  /*a85d0*/  ISETP.LT.AND P2, PT, R11, UR6, !P3 ;  /* 0x000000060b007c0c */ /* 0x000fe2000df41270 */
[----:B-1----:R-:W-:Y:S01]  /*a85e0*/  IMAD.WIDE R52, R50, 0x2, R2 ;  /* 0x0000000232347825 */ /* 0x002fe200078e0202 */
[----:B------:R-:W-:Y:S01]  /*a85f0*/  ISETP.LT.AND P4, PT, R15, UR8, !P3 ;  /* 0x000000080f007c0c */ /* 0x000fe2000df81270 */
[----:B------:R-:W-:Y:S01]  /*a8600*/  ULDC UR14, c[0x0][0x228] ;  /* 0x00008a00000e7ab9 */ /* 0x000fe20000000800 */
[----:B------:R-:W-:Y:S01]  /*a8610*/  ISETP.LT.AND P5, PT, R19, UR12, !P3 ;  /* 0x0000000c13007c0c */ /* 0x000fe2000dfa1270 */
[----:B------:R-:W-:Y:S01]  /*a8620*/  VIADD R51, R38, 0x11 ;  /* 0x0000001126337836 */ /* 0x000fe20000000000 */
[----:B------:R-:W-:Y:S01]  /*a8630*/  ULDC UR4, c[0x0][0x22c] ;  /* 0x00008b0000047ab9 */ /* 0x000fe20000000800 */
[----:B0-----:R-:W2:Y:S04]  /*a8640*/  LDL.LU R5, [R1+0x30] ;  /* 0x0000300001057983 */ /* 0x001ea80000300800 */
[----:B------:R0:W-:Y:S01]  /*a8650*/  @P1 STG.E.U16 desc[UR10][R58.64], R61 ;  /* 0x0000003d3a001986 */ /* 0x0001e2000c10150a */
[C---:B------:R-:W-:Y:S01]  /*a8660*/  IMAD.WIDE R54, R50.reuse, 0x2, R20 ;  /* 0x0000000232367825 */ /* 0x040fe200078e0214 */
[----:B------:R-:W-:Y:S01]  /*a8670*/  ISETP.LT.AND P6, PT, R27, UR14, !P3 ;  /* 0x0000000e1b007c0c */ /* 0x000fe2000dfc1270 */
[----:B------:R-:W-:Y:S01]  /*a8680*/  ULDC UR6, c[0x0][0x228] ;  /* 0x00008a0000067ab9 */ /* 0x000fe20000000800 */
[----:B------:R-:W4:Y:S01]  /*a8690*/  LDL.LU R6, [R1+0x20] ;  /* 0x0000200001067983 */ /* 0x000f220000300800 */
[----:B------:R-:W-:Y:S01]  /*a86a0*/  IMAD.WIDE R56, R50, 0x2, R22 ;  /* 0x0000000232387825 */ /* 0x000fe200078e0216 */
[----:B------:R-:W-:Y:S01]  /*a86b0*/  ULDC UR8, c[0x0][0x228] ;  /* 0x00008a0000087ab9 */ /* 0x000fe20000000800 */
[----:B------:R-:W-:Y:S01]  /*a86c0*/  ULDC UR12, c[0x0][0x228] ;  /* 0x00008a00000c7ab9 */ /* 0x000fe20000000800 */
[----:B------:R-:W4:Y:S01]  /*a86d0*/  LDL.LU R14, [R1+0x10] ;  /* 0x00001000010e7983 */ /* 0x000f220000300800 */
[----:B0-----:R-:W-:-:S03]  /*a86e0*/  PRMT R61, R8, 0x7632, R61 ;  /* 0x00007632083d7816 */ /* 0x001fc6000000003d */
[----:B------:R0:W-:Y:S01]  /*a86f0*/  @P2 STG.E.U16 desc[UR10][R52.64], R8 ;  /* 0x0000000834002986 */ /* 0x0001e2000c10150a */
[C---:B------:R-:W-:Y:S01]  /*a8700*/  IMAD.WIDE R58, R50.reuse, 0x2, R40 ;  /* 0x00000002323a7825 */ /* 0x040fe200078e0228 */
[----:B------:R-:W-:Y:S01]  /*a8710*/  ISETP.GE.AND P1, PT, R51, UR4, PT ;  /* 0x0000000433007c0c */ /* 0x000fe2000bf26270 */
[----:B------:R-:W-:Y:S01]  /*a8720*/  ULDC UR14, c[0x0][0x228] ;  /* 0x00008a00000e7ab9 */ /* 0x000fe20000000800 */
[----:B0-----:R-:W4:Y:S01]  /*a8730*/  LDL.LU R8, [R1] ;  /* 0x0000000001087983 */ /* 0x001f220000300800 */
[----:B------:R-:W-:Y:S02]  /*a8740*/  ISETP.LT.AND P2, PT, R39, UR12, !P3 ;  /* 0x0000000c27007c0c */ /* 0x000fe4000df41270 */
[----:B---3--:R-:W-:Y:S01]  /*a8750*/  PRMT R60, R7, 0x7632, R60 ;  /* 0x00007632073c7816 */ /* 0x008fe2000000003c */
[----:B------:R0:W-:Y:S01]  /*a8760*/  @P4 STG.E.U16 desc[UR10][R54.64], R61 ;  /* 0x0000003d36004986 */ /* 0x0001e2000c10150a */
[----:B------:R-:W-:Y:S01]  /*a8770*/  ISETP.LT.AND P4, PT, R35, UR8, !P3 ;  /* 0x0000000823007c0c */ /* 0x000fe2000df81270 */
[C---:B------:R-:W-:Y:S01]  /*a8780*/  IMAD.WIDE R52, R50.reuse, 0x2, R44 ;  /* 0x0000000232347825 */ /* 0x040fe200078e022c */
[----:B------:R-:W-:Y:S01]  /*a8790*/  ULDC UR4, c[0x0][0x248] ;  /* 0x0000920000047ab9 */ /* 0x000fe20000000800 */
[----:B------:R1:W-:Y:S01]  /*a87a0*/  @P5 STG.E.U16 desc[UR10][R56.64], R7 ;  /* 0x0000000738005986 */ /* 0x0003e2000c10150a */
[----:B------:R-:W-:Y:S01]  /*a87b0*/  ISETP.LT.AND P5, PT, R31, UR6, !P3 ;  /* 0x000000061f007c0c */ /* 0x000fe2000dfa1270 */
[----:B------:R-:W-:Y:S01]  /*a87c0*/  ULDC UR6, c[0x0][0x228] ;  /* 0x00008a0000067ab9 */ /* 0x000fe20000000800 */
[----:B------:R-:W-:Y:S01]  /*a87d0*/  ULDC UR8, c[0x0][0x228] ;  /* 0x00008a0000087ab9 */ /* 0x000fe20000000800 */
[----:B------:R3:W-:Y:S01]  /*a87e0*/  @P6 STG.E.U16 desc[UR10][R58.64], R60 ;  /* 0x0000003c3a006986 */ /* 0x0007e2000c10150a */
[----:B------:R-:W-:Y:S01]  /*a87f0*/  ISETP.LT.AND P3, PT, R9, UR14, !P3 ;  /* 0x0000000e09007c0c */ /* 0x000fe2000df61270 */
[----:B------:R-:W-:Y:S01]  /*a8800*/  ULDC UR12, c[0x0][0x228] ;  /* 0x00008a00000c7ab9 */ /* 0x000fe20000000800 */
[C---:B0-----:R-:W-:Y:S01]  /*a8810*/  IMAD.WIDE R54, R50.reuse, 0x2, R42 ;  /* 0x0000000232367825 */ /* 0x041fe200078e022a */
[----:B------:R-:W-:Y:S01]  /*a8820*/  ISETP.LT.AND P6, PT, R11, UR6, !P1 ;  /* 0x000000060b007c0c */ /* 0x000fe2000cfc1270 */
[----:B------:R-:W-:Y:S01]  /*a8830*/  ULDC UR6, c[0x0][0x228] ;  /* 0x00008a0000067ab9 */ /* 0x000fe20000000800 */
[----:B------:R-:W-:Y:S01]  /*a8840*/  ULDC UR14, c[0x0][0x228] ;  /* 0x00008a00000e7ab9 */ /* 0x000fe20000000800 */
[C---:B-1----:R-:W-:Y:S01]  /*a8850*/  IMAD.WIDE R56, R50.reuse, 0x2, R46 ;  /* 0x0000000232387825 */ /* 0x042fe200078e022e */
[----:B------:R-:W4:Y:S03]  /*a8860*/  LDL.LU R7, [R1+0x320] ;  /* 0x0003200001077983 */ /* 0x000f260000300800 */
[C---:B------:R-:W-:Y:S01]  /*a8870*/  VIADD R51, R50.reuse, UR4 ;  /* 0x0000000432337c36 */ /* 0x040fe20008000000 */
[----:B------:R-:W-:Y:S01]  /*a8880*/  ULDC UR4, c[0x0][0x228] ;  /* 0x00008a0000047ab9 */ /* 0x000fe20000000800 */
[----:B---3--:R-:W-:Y:S01]  /*a8890*/  IMAD.WIDE R58, R50, 0x2, R48 ;  /* 0x00000002323a7825 */ /* 0x008fe200078e0230 */
[----:B--2---:R-:W-:Y:S01]  /*a88a0*/  PRMT R60, R5, 0x7632, R60 ;  /* 0x00007632053c7816 */ /* 0x004fe2000000003c */
[----:B------:R0:W-:Y:S04]  /*a88b0*/  @P5 STG.E.U16 desc[UR10][R54.64], R5 ;  /* 0x0000000536005986 */ /* 0x0001e8000c10150a */
[----:B------:R1:W-:Y:S01]  /*a88c0*/  @P4 STG.E.U16 desc[UR10][R52.64], R60 ;  /* 0x0000003c34004986 */ /* 0x0003e2000c10150a */
[----:B------:R-:W-:Y:S01]  /*a88d0*/  ISETP.LT.AND P4, PT, R19, UR6, !P1 ;  /* 0x0000000613007c0c */ /* 0x000fe2000cf81270 */
[----:B------:R-:W-:-:S02]  /*a88e0*/  ULDC UR6, c[0x0][0x228] ;  /* 0x00008a0000067ab9 */ /* 0x000fc40000000800 */
[----:B----4-:R2:W-:Y:S01]  /*a88f0*/  @P2 STG.E.U16 desc[UR10][R56.64], R6 ;  /* 0x0000000638002986 */ /* 0x0105e2000c10150a */
[----:B------:R-:W-:Y:S01]  /*a8900*/  ISETP.LT.AND P2, PT, R15, UR4, !P1 ;  /* 0x000000040f007c0c */ /* 0x000fe2000cf41270 */
[----:B------:R-:W-:Y:S01]  /*a8910*/  ULDC UR4, c[0x0][0x22c] ;  /* 0x00008b0000047ab9 */ /* 0x000fe20000000800 */
[----:B------:R-:W-:Y:S01]  /*a8920*/  PRMT R50, R6, 0x7632, R50 ;  /* 0x0000763206327816 */ /* 0x000fe20000000032 */
[C---:B0-----:R-:W-:Y:S01]  /*a8930*/  IMAD.WIDE R54, R51.reuse, 0x2, R2 ;  /* 0x0000000233367825 */ /* 0x041fe200078e0202 */
[----:B------:R-:W3:Y:S01]  /*a8940*/  LDL.LU R5, [R1+0x3fa8] ;  /* 0x003fa80001057983 */ /* 0x000ee20000300800 */
[----:B------:R-:W-:Y:S02]  /*a8950*/  PRMT R61, R14, 0x7632, R61 ;  /* 0x000076320e3d7816 */ /* 0x000fe4000000003d */
[----:B-1----:R-:W-:Y:S01]  /*a8960*/  IMAD.WIDE R52, R51, 0x2, R20 ;  /* 0x0000000233347825 */ /* 0x002fe200078e0214 */
[----:B------:R-:W-:Y:S04]  /*a8970*/  @P3 STG.E.U16 desc[UR10][R58.64], R50 ;  /* 0x000000323a003986 */ /* 0x000fe8000c10150a */
[----:B--2---:R-:W2:Y:S04]  /*a8980*/  LDL.LU R6, [R1+0x3fa4] ;  /* 0x003fa40001067983 */ /* 0x004ea80000300800 */
[----:B------:R0:W-:Y:S01]  /*a8990*/  @P6 STG.E.U16 desc[UR10][R54.64], R14 ;  /* 0x0000000e36006986 */ /* 0x0001e2000c10150a */
[----:B------:R-:W-:-:S03]  /*a89a0*/  PRMT R60, R8, 0x7632, R60 ;  /* 0x00007632083c7816 */ /* 0x000fc6000000003c */
[----:B------:R-:W-:Y:S04]  /*a89b0*/  @P2 STG.E.U16 desc[UR10][R52.64], R61 ;  /* 0x0000003d34002986 */ /* 0x000fe8000c10150a */
[----:B0-----:R-:W4:Y:S01]  /*a89c0*/  LDL.LU R14, [R1+0x54] ;  /* 0x00005400010e7983 */ /* 0x001f220000300800 */
[----:B------:R-:W-:-:S05]  /*a89d0*/  IMAD.WIDE R54, R51, 0x2, R22 ;  /* 0x0000000233367825 */ /* 0x000fca00078e0216 */
[----:B------:R0:W-:Y:S04]  /*a89e0*/  @P4 STG.E.U16 desc[UR10][R54.64], R8 ;  /* 0x0000000836004986 */ /* 0x0001e8000c10150a */
[----:B0-----:R-:W3:Y:S01]  /*a89f0*/  LDL.LU R8, [R1+0x44] ;  /* 0x0000440001087983 */ /* 0x001ee20000300800 */
[----:B------:R-:W-:Y:S01]  /*a8a00*/  VIADD R50, R38, 0x12 ;  /* 0x0000001226327836 */ /* 0x000fe20000000000 */
[----:B------:R-:W-:Y:S01]  /*a8a10*/  ISETP.LT.AND P5, PT, R27, UR8, !P1 ;  /* 0x000000081b007c0c */ /* 0x000fe2000cfa1270 */
[----:B------:R-:W-:Y:S01]  /*a8a20*/  ULDC UR8, c[0x0][0x228] ;  /* 0x00008a0000087ab9 */ /* 0x000fe20000000800 */
[----:B------:R-:W-:Y:S01]  /*a8a30*/  ISETP.LT.AND P6, PT, R31, UR12, !P1 ;  /* 0x0000000c1f007c0c */ /* 0x000fe2000cfc1270 */
[----:B------:R-:W-:Y:S01]  /*a8a40*/  IMAD.WIDE R56, R51, 0x2, R40 ;  /* 0x0000000233387825 */ /* 0x000fe200078e0228 */
[----:B------:R-:W-:Y:S01]  /*a8a50*/  ISETP.GE.AND P3, PT, R50, UR4, PT ;  /* 0x0000000432007c0c */ /* 0x000fe2000bf66270 */
[----:B------:R-:W-:Y:S01]  /*a8a60*/  ULDC UR4, c[0x0][0x228] ;  /* 0x00008a0000047ab9 */ /* 0x000fe20000000800 */
[----:B------:R-:W-:Y:S01]  /*a8a70*/  ISETP.LT.AND P2, PT, R39, UR6, !P1 ;  /* 0x0000000627007c0c */ /* 0x000fe2000cf41270 */
[----:B------:R-:W-:Y:S01]  /*a8a80*/  IMAD.WIDE R58, R51, 0x2, R42 ;  /* 0x00000002333a7825 */ /* 0x000fe200078e022a */
[----:B------:R-:W-:Y:S01]  /*a8a90*/  ISETP.LT.AND P4, PT, R35, UR4, !P1 ;  /* 0x0000000423007c0c */ /* 0x000fe2000cf81270 */
[----:B------:R-:W-:Y:S01]  /*a8aa0*/  ULDC UR12, c[0x0][0x228] ;  /* 0x00008a00000c7ab9 */ /* 0x000fe20000000800 */
[----:B------:R-:W-:Y:S01]  /*a8ab0*/  ISETP.LT.AND P1, PT, R9, UR8, !P1 ;  /* 0x0000000809007c0c */ /* 0x000fe2000cf21270 */
[----:B------:R-:W-:Y:S01]  /*a8ac0*/  IMAD.WIDE R52, R51, 0x2, R44 ;  /* 0x0000000233347825 */ /* 0x000fe200078e022c */
[----:B------:R-:W-:Y:S01]  /*a8ad0*/  PRMT R54, R7, 0x7632, R54 ;  /* 0x0000763207367816 */ /* 0x000fe20000000036 */
[----:B------:R0:W-:Y:S01]  /*a8ae0*/  @P5 STG.E.U16 desc[UR10][R56.64], R60 ;  /* 0x0000003c38005986 */ /* 0x0001e2000c10150a */
[----:B------:R-:W-:Y:S01]  /*a8af0*/  ISETP.LT.AND P5, PT, R15, UR14, !P3 ;  /* 0x0000000e0f007c0c */ /* 0x000fe2000dfa1270 */
[----:B------:R-:W-:Y:S01]  /*a8b00*/  ULDC UR4, c[0x0][0x248] ;  /* 0x0000920000047ab9 */ /* 0x000fe20000000800 */
[----:B------:R-:W-:Y:S01]  /*a8b10*/  ULDC UR6, c[0x0][0x228] ;  /* 0x00008a0000067ab9 */ /* 0x000fe20000000800 */
[----:B------:R1:W-:Y:S01]  /*a8b20*/  @P6 STG.E.U16 desc[UR10][R58.64], R7 ;  /* 0x000000073a006986 */ /* 0x0003e2000c10150a */
[----:B------:R-:W-:Y:S01]  /*a8b30*/  ISETP.LT.AND P6, PT, R11, UR12, !P3 ;  /* 0x0000000c0b007c0c */ /* 0x000fe2000dfc1270 */
[----:B------:R-:W-:Y:S01]  /*a8b40*/  VIADD R50, R51, UR4 ;  /* 0x0000000433327c36 */ /* 0x000fe20008000000 */
[----:B------:R-:W-:Y:S01]  /*a8b50*/  ULDC UR4, c[0x0][0x228] ;  /* 0x00008a0000047ab9 */ /* 0x000fe20000000800 */
[----:B------:R1:W-:Y:S01]  /*a8b60*/  @P4 STG.E.U16 desc[UR10][R52.64], R54 ;  /* 0x0000003634004986 */ /* 0x0003e2000c10150a */
[----:B------:R-:W-:Y:S01]  /*a8b70*/  ISETP.LT.AND P4, PT, R19, UR16, !P3 ;  /* 0x0000001013007c0c */ /* 0x000fe2000df81270 */
[----:B------:R-:W-:Y:S01]  /*a8b80*/  ULDC UR8, c[0x0][0x228] ;  /* 0x00008a0000087ab9 */ /* 0x000fe20000000800 */
[----:B------:R-:W-:Y:S01]  /*a8b90*/  ULDC UR12, c[0x0][0x228] ;  /* 0x00008a00000c7ab9 */ /* 0x000fe20000000800 */
[----:B0-----:R-:W-:Y:S01]  /*a8ba0*/  PRMT R60, R4, 0x7632, R60 ;  /* 0x00007632043c7816 */ /* 0x001fe2000000003c */
[----:B------:R-:W-:Y:S01]  /*a8bb0*/  ULDC UR14, c[0x0][0x228] ;  /* 0x00008a00000e7ab9 */ /* 0x000fe20000000800 */
[----:B-1----:R-:W-:Y:S01]  /*a8bc0*/  IMAD.WIDE R58, R51, 0x2, R48 ;  /* 0x00000002333a7825 */ /* 0x002fe200078e0230 */
[----:B------:R-:W2:Y:S01]  /*a8bd0*/  LDL.LU R7, [R1+0x34] ;  /* 0x0000340001077983 */ /* 0x000ea20000300800 */
[----:B------:R-:W-:-:S02]  /*a8be0*/  ULDC UR16, c[0x0][0x228] ;  /* 0x00008a0000107ab9 */ /* 0x000fc40000000800 */
[----:B------:R-:W-:-:S05]  /*a8bf0*/  IMAD.WIDE R52, R51, 0x2, R46 ;  /* 0x0000000233347825 */ /* 0x000fca00078e022e */
[----:B------:R0:W-:Y:S01]  /*a8c00*/  @P2 STG.E.U16 desc[UR10][R52.64], R4 ;  /* 0x0000000434002986 */ /* 0x0001e2000c10150a */
[----:B------:R-:W-:-:S03]  /*a8c10*/  IMAD.WIDE R56, R50, 0x2, R2 ;  /* 0x0000000232387825 */ /* 0x000fc600078e0202 */
[----:B------:R-:W-:Y:S01]  /*a8c20*/  @P1 STG.E.U16 desc[UR10][R58.64], R60 ;  /* 0x0000003c3a001986 */ /* 0x000fe2000c10150a */
[----:B------:R-:W-:Y:S01]  /*a8c30*/  ISETP.LT.AND P1, PT, R27, UR4, !P3 ;  /* 0x000000041b007c0c */ /* 0x000fe2000df21270 */
[----:B------:R-:W-:Y:S01]  /*a8c40*/  IMAD.WIDE R54, R50, 0x2, R20 ;  /* 0x0000000232367825 */ /* 0x000fe200078e0214 */
[----:B------:R-:W-:-:S03]  /*a8c50*/  ULDC UR4, c[0x0][0x22c] ;  /* 0x00008b0000047ab9 */ /* 0x000fc60000000800 */
[----:B0-----:R-:W-:Y:S01]  /*a8c60*/  IMAD.WIDE R52, R50, 0x2, R22 ;  /* 0x0000000232347825 */ /* 0x001fe200078e0216 */
[----:B----4-:R-:W-:Y:S01]  /*a8c70*/  PRMT R51, R14, 0x7632, R51 ;  /* 0x000076320e337816 */ /* 0x010fe20000000033 */
[----:B------:R0:W-:Y:S04]  /*a8c80*/  @P6 STG.E.U16 desc[UR10][R56.64], R14 ;  /* 0x0000000e38006986 */ /* 0x0001e8000c10150a */
[----:B------:R-:W-:Y:S04]  /*a8c90*/  @P5 STG.E.U16 desc[UR10][R54.64], R51 ;  /* 0x0000003336005986 */ /* 0x000fe8000c10150a */
[----:B0-----:R-:W4:Y:S04]  /*a8ca0*/  LDL.LU R14, [R1+0x14] ;  /* 0x00001400010e7983 */ /* 0x001f280000300800 */
[----:B---3--:R0:W-:Y:S01]  /*a8cb0*/  @P4 STG.E.U16 desc[UR10][R52.64], R8 ;  /* 0x0000000834004986 */ /* 0x0081e2000c10150a */
[----:B------:R-:W-:Y:S01]  /*a8cc0*/  PRMT R60, R8, 0x7632, R60 ;  /* 0x00007632083c7816 */ /* 0x000fe2000000003c */
[----:B0-----:R-:W-:-:S02]  /*a8cd0*/  IMAD.WIDE R52, R50, 0x2, R40 ;  /* 0x0000000232347825 */ /* 0x001fc400078e0228 */
[----:B------:R-:W3:Y:S04]  /*a8ce0*/  LDL.LU R8, [R1+0x4] ;  /* 0x0000040001087983 */ /* 0x000ee80000300800 */
[----:B------:R0:W-:Y:S04]  /*a8cf0*/  @P1 STG.E.U16 desc[UR10][R52.64], R60 ;  /* 0x0000003c34001986 */ /* 0x0001e8000c10150a */
[----:B0-----:R-:W4:Y:S01]  /*a8d00*/  LDL.LU R53, [R1+0x24] ;  /* 0x0000240001357983 */ /* 0x001f220000300800 */
[----:B------:R-:W-:Y:S01]  /*a8d10*/  ISETP.LT.AND P4, PT, R31, UR6, !P3 ;  /* 0x000000061f007c0c */ /* 0x000fe2000df81270 */
[----:B------:R-:W-:Y:S01]  /*a8d20*/  IMAD.WIDE R54, R50, 0x2, R42 ;  /* 0x0000000232367825 */ /* 0x000fe200078e022a */
[----:B------:R-:W-:Y:S01]  /*a8d30*/  ISETP.LT.AND P5, PT, R35, UR8, !P3 ;  /* 0x0000000823007c0c */ /* 0x000fe2000dfa1270 */
[----:B------:R-:W-:Y:S01]  /*a8d40*/  ULDC UR6, c[0x0][0x228] ;  /* 0x00008a0000067ab9 */ /* 0x000fe20000000800 */
[----:B------:R-:W-:Y:S01]  /*a8d50*/  ISETP.LT.AND P6, PT, R39, UR12, !P3 ;  /* 0x0000000c27007c0c */ /* 0x000fe2000dfc1270 */
[----:B------:R-:W-:Y:S01]  /*a8d60*/  VIADD R4, R38, 0x13 ;  /* 0x0000001326047836 */ /* 0x000fe20000000000 */
[----:B--2---:R-:W-:Y:S01]  /*a8d70*/  PRMT R51, R7, 0x7632, R51 ;  /* 0x0000763207337816 */ /* 0x004fe20000000033 */
[----:B------:R-:W-:Y:S01]  /*a8d80*/  IMAD.WIDE R56, R50, 0x2, R44 ;  /* 0x0000000232387825 */ /* 0x000fe200078e022c */
[----:B------:R-:W-:Y:S01]  /*a8d90*/  ULDC UR8, c[0x0][0x228] ;  /* 0x00008a0000087ab9 */ /* 0x000fe20000000800 */
[----:B------:R-:W-:-:S04]  /*a8da0*/  ULDC UR12, c[0x0][0x228] ;  /* 0x00008a00000c7ab9 */ /* 0x000fc80000000800 */
[----:B------:R0:W-:Y:S01]  /*a8db0*/  @P4 STG.E.U16 desc[UR10][R54.64], R7 ;  /* 0x0000000736004986 */ /* 0x0001e2000c10150a */
[----:B------:R-:W-:Y:S01]  /*a8dc0*/  IMAD.WIDE R58, R50, 0x2, R46 ;  /* 0x00000002323a7825 */ /* 0x000fe200078e022e */
[----:B------:R-:W-:Y:S01]  /*a8dd0*/  ISETP.GE.AND P2, PT, R4, UR4, PT ;  /* 0x0000000404007c0c */ /* 0x000fe2000bf46270 */
[----:B------:R-:W-:Y:S01]  /*a8de0*/  ULDC UR4, c[0x0][0x248] ;  /* 0x0000920000047ab9 */ /* 0x000fe20000000800 */
[----:B0-----:R-:W2:Y:S01]  /*a8df0*/  LDL.LU R7, [R1+0x324] ;  /* 0x0003240001077983 */ /* 0x001ea20000300800 */
[----:B------:R-:W-:Y:S02]  /*a8e00*/  ISETP.LT.AND P3, PT, R9, UR6, !P3 ;  /* 0x0000000609007c0c */ /* 0x000fe4000df61270 */
[----:B------:R-:W-:Y:S01]  /*a8e10*/  ISETP.LT.AND P4, PT, R11, UR8, !P2 ;  /* 0x000000080b007c0c */ /* 0x000fe2000d781270 */
[----:B------:R0:W-:Y:S01]  /*a8e20*/  @P5 STG.E.U16 desc[UR10][R56.64], R51 ;  /* 0x0000003338005986 */ /* 0x0001e2000c10150a */
[----:B------:R-:W-:Y:S01]  /*a8e30*/  ISETP.LT.AND P5, PT, R15, UR12, !P2 ;  /* 0x0000000c0f007c0c */ /* 0x000fe2000d7a1270 */
[----:B------:R-:W-:Y:S01]  /*a8e40*/  VIADD R4, R50, UR4 ;  /* 0x0000000432047c36 */ /* 0x000fe20008000000 */
[----:B------:R-:W-:Y:S01]  /*a8e50*/  ULDC UR4, c[0x0][0x22c] ;  /* 0x00008b0000047ab9 */ /* 0x000fe20000000800 */
[----:B------:R-:W-:Y:S01]  /*a8e60*/  ULDC UR6, c[0x0][0x228] ;  /* 0x00008a0000067ab9 */ /* 0x000fe20000000800 */
[----:B------:R-:W-:Y:S01]  /*a8e70*/  ULDC UR8, c[0x0][0x228] ;  /* 0x00008a0000087ab9 */ /* 0x000fe20000000800 */
[----:B------:R-:W-:Y:S01]  /*a8e80*/  IMAD.WIDE R54, R4, 0x2, R20 ;  /* 0x0000000204367825 */ /* 0x000fe200078e0214 */
[----:B------:R-:W-:-:S03]  /*a8e90*/  ULDC UR12, c[0x0][0x228] ;  /* 0x00008a00000c7ab9 */ /* 0x000fc60000000800 */
[----:B0-----:R-:W-:-:S04]  /*a8ea0*/  IMAD.WIDE R50, R50, 0x2, R48 ;  /* 0x0000000232327825 */ /* 0x001fc800078e0230 */
[----:B------:R-:W-:Y:S01]  /*a8eb0*/  IMAD.WIDE R56, R4, 0x2, R22 ;  /* 0x0000000204387825 */ /* 0x000fe200078e0216 */
[----:B----4-:R0:W-:Y:S01]  /*a8ec0*/  @P6 STG.E.U16 desc[UR10][R58.64], R53 ;  /* 0x000000353a006986 */ /* 0x0101e2000c10150a */
[----:B------:R-:W-:Y:S01]  /*a8ed0*/  ISETP.LT.AND P6, PT, R19, UR14, !P2 ;  /* 0x0000000e13007c0c */ /* 0x000fe2000d7c1270 */
[----:B------:R-:W-:Y:S01]  /*a8ee0*/  ULDC UR14, c[0x0][0x228] ;  /* 0x00008a00000e7ab9 */ /* 0x000fe20000000800 */
[----:B------:R-:W-:-:S05]  /*a8ef0*/  PRMT R60, R53, 0x7632, R60 ;  /* 0x00007632353c7816 */ /* 0x000fca000000003c */
[----:B------:R1:W-:Y:S01]  /*a8f00*/  @P3 STG.E.U16 desc[UR10][R50.64], R60 ;  /* 0x0000003c32003986 */ /* 0x0003e2000c10150a */
[----:B0-----:R-:W-:Y:S01]  /*a8f10*/  VIADD R58, R38, 0x14 ;  /* 0x00000014263a7836 */ /* 0x001fe20000000000 */
[----:B------:R-:W-:Y:S01]  /*a8f20*/  PRMT R59, R14, 0x7632, R59 ;  /* 0x000076320e3b7816 */ /* 0x000fe2000000003b */
[----:B------:R-:W-:-:S03]  /*a8f30*/  IMAD.WIDE R52, R4, 0x2, R2 ;  /* 0x0000000204347825 */ /* 0x000fc600078e0202 */
[----:B------:R-:W-:Y:S01]  /*a8f40*/  ISETP.GE.AND P1, PT, R58, UR4, PT ;  /* 0x000000043a007c0c */ /* 0x000fe2000bf26270 */
[----:B------:R-:W-:Y:S01]  /*a8f50*/  ULDC UR4, c[0x0][0x228] ;  /* 0x00008a0000047ab9 */ /* 0x000fe20000000800 */
[----:B------:R0:W-:Y:S01]  /*a8f60*/  @P4 STG.E.U16 desc[UR10][R52.64], R14 ;  /* 0x0000000e34004986 */ /* 0x0001e2000c10150a */
[----:B------:R-:W-:Y:S02]  /*a8f70*/  ISETP.LT.AND P4, PT, R35, UR8, !P2 ;  /* 0x0000000823007c0c */ /* 0x000fe4000d781270 */
[----:B---3--:R-:W-:Y:S01]  /*a8f80*/  PRMT R10, R8, 0x7632, R10 ;  /* 0x00007632080a7816 */ /* 0x008fe2000000000a */
[----:B------:R3:W-:Y:S01]  /*a8f90*/  @P5 STG.E.U16 desc[UR10][R54.64], R59 ;  /* 0x0000003b36005986 */ /* 0x0007e2000c10150a */
[----:B------:R-:W-:Y:S01]  /*a8fa0*/  ISETP.LT.AND P5, PT, R31, UR6, !P2 ;  /* 0x000000061f007c0c */ /* 0x000fe2000d7a1270 */
[C---:B-1----:R-:W-:Y:S01]  /*a8fb0*/  IMAD.WIDE R50, R4.reuse, 0x2, R40 ;  /* 0x0000000204327825 */ /* 0x042fe200078e0228 */
[----:B------:R-:W-:Y:S01]  /*a8fc0*/  ISETP.LT.AND P3, PT, R39, UR12, !P2 ;  /* 0x0000000c27007c0c */ /* 0x000fe2000d761270 */
[----:B------:R1:W-:Y:S01]  /*a8fd0*/  @P6 STG.E.U16 desc[UR10][R56.64], R8 ;  /* 0x0000000838006986 */ /* 0x0003e2000c10150a */
[----:B------:R-:W-:Y:S01]  /*a8fe0*/  ISETP.LT.AND P6, PT, R27, UR4, !P2 ;  /* 0x000000041b007c0c */ /* 0x000fe2000d7c1270 */
[----:B------:R-:W-:Y:S01]  /*a8ff0*/  ULDC UR6, c[0x0][0x228] ;  /* 0x00008a0000067ab9 */ /* 0x000fe20000000800 */
[----:B------:R-:W-:Y:S01]  /*a9000*/  ISETP.LT.AND P2, PT, R9, UR14, !P2 ;  /* 0x0000000e09007c0c */ /* 0x000fe2000d741270 */
[C---:B0-----:R-:W-:Y:S01]  /*a9010*/  IMAD.WIDE R52, R4.reuse, 0x2, R42 ;  /* 0x0000000204347825 */ /* 0x041fe200078e022a */
[----:B------:R-:W4:Y:S01]  /*a9020*/  LDL.LU R9, [R1+0x58] ;  /* 0x0000580001097983 */ /* 0x000f220000300800 */
[----:B--2---:R-:W-:Y:S01]  /*a9030*/  PRMT R61, R7, 0x7632, R61 ;  /* 0x00007632073d7816 */ /* 0x004fe2000000003d */
[----:B------:R-:W-:Y:S01]  /*a9040*/  ULDC UR4, c[0x0][0x248] ;  /* 0x0000920000047ab9 */ /* 0x000fe20000000800 */
[C---:B---3--:R-:W-:Y:S01]  /*a9050*/  IMAD.WIDE R54, R4.reuse, 0x2, R44 ;  /* 0x0000000204367825 */ /* 0x048fe200078e022c */
[----:B------:R-:W-:Y:S01]  /*a9060*/  PRMT R60, R5, 0x7632, R60 ;  /* 0x00007632053c7816 */ /* 0x000fe2000000003c */
[----:B------:R-:W-:Y:S01]  /*a9070*/  ULDC UR8, c[0x0][0x228] ;  /* 0x00008a0000087ab9 */ /* 0x000fe20000000800 */
[----:B------:R-:W-:Y:S01]  /*a9080*/  ULDC UR12, c[0x0][0x228] ;  /* 0x00008a00000c7ab9 */ /* 0x000fe20000000800 */
[----:B-1----:R-:W2:Y:S01]  /*a9090*/  LDL.LU R8, [R1+0x48] ;  /* 0x0000480001087983 */ /* 0x002ea20000300800 */
[----:B------:R-:W-:Y:S01]  /*a90a0*/  IMAD.WIDE R56, R4, 0x2, R46 ;  /* 0x0000000204387825 */ /* 0x000fe200078e022e */
[----:B------:R-:W-:-:S02]  /*a90b0*/  ULDC UR14, c[0x0][0x228] ;  /* 0x00008a00000e7ab9 */ /* 0x000fc40000000800 */
[----:B------:R-:W-:Y:S04]  /*a90c0*/  @P6 STG.E.U16 desc[UR10][R50.64], R10 ;  /* 0x0000000a32006986 */ /* 0x000fe8000c10150a */
[----:B------:R0:W-:Y:S04]  /*a90d0*/  @P5 STG.E.U16 desc[UR10][R52.64], R7 ;  /* 0x0000000734005986 */ /* 0x0001e8000c10150a */
[----:B------:R1:W-:Y:S01]  /*a90e0*/  @P4 STG.E.U16 desc[UR10][R54.64], R61 ;  /* 0x0000003d36004986 */ /* 0x0003e2000c10150a */
[----:B------:R-:W-:-:S03]  /*a90f0*/  IMAD.WIDE R58, R4, 0x2, R48 ;  /* 0x00000002043a7825 */ /* 0x000fc600078e0230 */
[----:B0-----:R-:W3:Y:S04]  /*a9100*/  LDL.LU R7, [R1+0x38] ;  /* 0x0000380001077983 */ /* 0x001ee80000300800 */
[----:B------:R-:W3:Y:S04]  /*a9110*/  LDL.LU R14, [R1+0x28] ;  /* 0x00002800010e7983 */ /* 0x000ee80000300800 */
[----:B------:R-:W3:Y:S04]  /*a9120*/  LDL.LU R10, [R1+0x18] ;  /* 0x00001800010a7983 */ /* 0x000ee80000300800 */
[----:B-1----:R-:W3:Y:S04]  /*a9130*/  LDL.LU R61, [R1+0x1790] ;  /* 0x00179000013d7983 */ /* 0x002ee80000300800 */
[----:B------:R0:W-:Y:S04]  /*a9140*/  @P3 STG.E.U16 desc[UR10][R56.64], R5 ;  /* 0x0000000538003986 */ /* 0x0001e8000c10150a */
[----:B------:R4:W-:Y:S01]  /*a9150*/  @P2 STG.E.U16 desc[UR10][R58.64], R60 ;  /* 0x0000003c3a002986 */ /* 0x0009e2000c10150a */
[----:B------:R-:W-:Y:S01]  /*a9160*/  ISETP.LT.AND P2, PT, R11, UR6, !P1 ;  /* 0x000000060b007c0c */ /* 0x000fe2000cf41270 */
[----:B------:R-:W-:Y:S01]  /*a9170*/  ULDC UR6, c[0x0][0x228] ;  /* 0x00008a0000067ab9 */ /* 0x000fe20000000800 */
[----:B------:R-:W-:Y:S01]  /*a9180*/  ISETP.LT.AND P4, PT, R15, UR8, !P1 ;  /* 0x000000080f007c0c */ /* 0x000fe2000cf81270 */
[----:B------:R-:W-:Y:S01]  /*a9190*/  ULDC UR8, c[0x0][0x228] ;  /* 0x00008a0000087ab9 */ /* 0x000fe20000000800 */
[----:B------:R-:W-:Y:S01]  /*a91a0*/  ISETP.LT.AND P5, PT, R19, UR12, !P1 ;  /* 0x0000000c13007c0c */ /* 0x000fe2000cfa1270 */
[----:B------:R-:W-:Y:S01]  /*a91b0*/  ULDC UR12, c[0x0][0x228] ;  /* 0x00008a00000c7ab9 */ /* 0x000fe20000000800 */
[----:B0-----:R-:W-:Y:S01]  /*a91c0*/  VIADD R5, R4, UR4 ;  /* 0x0000000404057c36 */ /* 0x001fe20008000000 */
[----:B------:R-:W-:-:S02]  /*a91d0*/  ISETP.LT.AND P6, PT, R27, UR14, !P1 ;  /* 0x0000000e1b007c0c */ /* 0x000fc4000cfc1270 */
[----:B----4-:R-:W-:Y:S01]  /*a91e0*/  PRMT R59, R9, 0x7632, R59 ;  /* 0x00007632093b7816 */ /* 0x010fe2000000003b */
[C---:B------:R-:W-:Y:S01]  /*a91f0*/  IMAD.WIDE R50, R5.reuse, 0x2, R2 ;  /* 0x0000000205327825 */ /* 0x040fe200078e0202 */
[----:B------:R-:W-:Y:S01]  /*a9200*/  ULDC UR4, c[0x0][0x22c] ;  /* 0x00008b0000047ab9 */ /* 0x000fe20000000800 */
[----:B------:R-:W-:Y:S02]  /*a9210*/  ULDC UR14, c[0x0][0x228] ;  /* 0x00008a00000e7ab9 */ /* 0x000fe40000000800 */
[C---:B------:R-:W-:Y:S01]  /*a9220*/  IMAD.WIDE R52, R5.reuse, 0x2, R20 ;  /* 0x0000000205347825 */ /* 0x040fe200078e0214 */
[----:B------:R0:W-:Y:S03]  /*a9230*/  @P2 STG.E.U16 desc[UR10][R50.64], R9 ;  /* 0x0000000932002986 */ /* 0x0001e6000c10150a */
[----:B------:R-:W-:Y:S01]  /*a9240*/  IMAD.WIDE R54, R5, 0x2, R22 ;  /* 0x0000000205367825 */ /* 0x000fe200078e0216 */
[----:B------:R-:W-:Y:S01]  /*a9250*/  @P4 STG.E.U16 desc[UR10][R52.64], R59 ;  /* 0x0000003b34004986 */ /* 0x000fe2000c10150a */
[----:B--2---:R-:W-:-:S03]  /*a9260*/  PRMT R58, R8, 0x7632, R58 ;  /* 0x00007632083a7816 */ /* 0x004fc6000000003a */
[----:B0-----:R-:W2:Y:S04]  /*a9270*/  LDL.LU R9, [R1+0x8] ;  /* 0x0000080001097983 */ /* 0x001ea80000300800 */
[----:B------:R0:W-:Y:S04]  /*a9280*/  @P5 STG.E.U16 desc[UR10][R54.64], R8 ;  /* 0x0000000836005986 */ /* 0x0001e8000c10150a */
[----:B0-----:R-:W4:Y:S01]  /*a9290*/  LDL.LU R8, [R1+0x328] ;  /* 0x0003280001087983 */ /* 0x001f220000300800 */
[----:B------:R-:W-:Y:S01]  /*a92a0*/  VIADD R4, R38, 0x15 ;  /* 0x0000001526047836 */ /* 0x000fe20000000000 */
[----:B------:R-:W-:Y:S01]  /*a92b0*/  ISETP.LT.AND P5, PT, R31, UR6, !P1 ;  /* 0x000000061f007c0c */ /* 0x000fe2000cfa1270 */
[----:B------:R-:W-:Y:S01]  /*a92c0*/  IMAD.WIDE R56, R5, 0x2, R40 ;  /* 0x0000000205387825 */ /* 0x000fe200078e0228 */
[----:B------:R-:W-:Y:S01]  /*a92d0*/  ISETP.LT.AND P4, PT, R35, UR8, !P1 ;  /* 0x0000000823007c0c */ /* 0x000fe2000cf81270 */
[----:B------:R-:W-:Y:S01]  /*a92e0*/  ULDC UR6, c[0x0][0x228] ;  /* 0x00008a0000067ab9 */ /* 0x000fe20000000800 */
[----:B------:R-:W-:Y:S01]  /*a92f0*/  ISETP.GE.AND P3, PT, R4, UR4, PT ;  /* 0x0000000404007c0c */ /* 0x000fe2000bf66270 */
[----:B------:R-:W-:Y:S01]  /*a9300*/  ULDC UR4, c[0x0][0x248] ;  /* 0x0000920000047ab9 */ /* 0x000fe20000000800 */
[----:B------:R-:W-:Y:S01]  /*a9310*/  ISETP.LT.AND P2, PT, R39, UR12, !P1 ;  /* 0x0000000c27007c0c */ /* 0x000fe2000cf41270 */
[----:B------:R0:W-:Y:S01]  /*a9320*/  @P6 STG.E.U16 desc[UR10][R56.64], R58 ;  /* 0x0000003a38006986 */ /* 0x0001e2000c10150a */
[----:B---3--:R-:W-:Y:S01]  /*a9330*/  ISETP.LT.AND P1, PT, R61, UR14, !P1 ;  /* 0x0000000e3d007c0c */ /* 0x008fe2000cf21270 */
[----:B------:R-:W-:Y:S01]  /*a9340*/  IMAD.WIDE R52, R5, 0x2, R42 ;  /* 0x0000000205347825 */ /* 0x000fe200078e022a */
[----:B------:R-:W-:Y:S01]  /*a9350*/  ISETP.LT.AND P6, PT, R11, UR6, !P3 ;  /* 0x000000060b007c0c */ /* 0x000fe2000dfc1270 */
[----:B------:R-:W-:Y:S01]  /*a9360*/  ULDC UR6, c[0x0][0x228] ;  /* 0x00008a0000067ab9 */ /* 0x000fe20000000800 */
[----:B------:R-:W-:Y:S01]  /*a9370*/  ULDC UR8, c[0x0][0x228] ;  /* 0x00008a0000087ab9 */ /* 0x000fe20000000800 */
[----:B------:R-:W-:Y:S01]  /*a9380*/  IMAD.WIDE R50, R5, 0x2, R44 ;  /* 0x0000000205327825 */ /* 0x000fe200078e022c */
[----:B------:R1:W-:Y:S01]  /*a9390*/  @P5 STG.E.U16 desc[UR10][R52.64], R7 ;  /* 0x0000000734005986 */ /* 0x0003e2000c10150a */
[----:B------:R-:W-:-:S02]  /*a93a0*/  ULDC UR12, c[0x0][0x228] ;  /* 0x00008a00000c7ab9 */ /* 0x000fc40000000800 */
[----:B------:R-:W-:Y:S01]  /*a93b0*/  VIADD R4, R5, UR4 ;  /* 0x0000000405047c36 */ /* 0x000fe20008000000 */
[----:B------:R-:W-:Y:S01]  /*a93c0*/  ULDC UR4, c[0x0][0x228] ;  /* 0x00008a0000047ab9 */ /* 0x000fe20000000800 */
[----:B0-----:R-:W-:Y:S01]  /*a93d0*/  PRMT R58, R7, 0x7632, R58 ;  /* 0x00007632073a7816 */ /* 0x001fe2000000003a */
[C---:B------:R-:W-:Y:S01]  /*a93e0*/  IMAD.WIDE R54, R5.reuse, 0x2, R46 ;  /* 0x0000000205367825 */ /* 0x040fe200078e022e */
[----:B------:R-:W-:Y:S01]  /*a93f0*/  PRMT R59, R10, 0x7632, R59 ;  /* 0x000076320a3b7816 */ /* 0x000fe2000000003b */
[----:B------:R-:W-:Y:S02]  /*a9400*/  ULDC UR14, c[0x0][0x228] ;  /* 0x00008a00000e7ab9 */ /* 0x000fe40000000800 */
[----:B------:R-:W-:Y:S01]  /*a9410*/  IMAD.WIDE R56, R5, 0x2, R48 ;  /* 0x0000000205387825 */ /* 0x000fe200078e0230 */
[----:B------:R-:W-:Y:S01]  /*a9420*/  PRMT R5, R14, 0x7632, R5 ;  /* 0x000076320e057816 */ /* 0x000fe20000000005 */
[----:B------:R0:W-:Y:S02]  /*a9430*/  @P4 STG.E.U16 desc[UR10][R50.64], R58 ;  /* 0x0000003a32004986 */ /* 0x0001e4000c10150a */
[----:B-1----:R-:W-:-:S02]  /*a9440*/  IMAD.WIDE R52, R4, 0x2, R2 ;  /* 0x0000000204347825 */ /* 0x002fc400078e0202 */
[----:B------:R-:W-:Y:S01]  /*a9450*/  @P2 STG.E.U16 desc[UR10][R54.64], R14 ;  /* 0x0000000e36002986 */ /* 0x000fe2000c10150a */
[----:B------:R-:W-:Y:S01]  /*a9460*/  ISETP.LT.AND P4, PT, R19, UR6, !P3 ;  /* 0x0000000613007c0c */ /* 0x000fe2000df81270 */
[----:B------:R-:W-:Y:S02]  /*a9470*/  ULDC UR6, c[0x0][0x228] ;  /* 0x00008a0000067ab9 */ /* 0x000fe40000000800 */
[----:B------:R-:W-:Y:S01]  /*a9480*/  @P1 STG.E.U16 desc[UR10][R56.64], R5 ;  /* 0x0000000538001986 */ /* 0x000fe2000c10150a */
[----:B------:R-:W-:Y:S01]  /*a9490*/  ISETP.LT.AND P1, PT, R15, UR4, !P3 ;  /* 0x000000040f007c0c */ /* 0x000fe2000df21270 */
[----:B------:R-:W-:Y:S01]  /*a94a0*/  ULDC UR4, c[0x0][0x22c] ;  /* 0x00008b0000047ab9 */ /* 0x000fe20000000800 */
[----:B------:R-:W-:Y:S01]  /*a94b0*/  ISETP.LT.AND P5, PT, R27, UR8, !P3 ;  /* 0x000000081b007c0c */ /* 0x000fe2000dfa1270 */
[----:B------:R1:W-:Y:S01]  /*a94c0*/  @P6 STG.E.U16 desc[UR10][R52.64], R10 ;  /* 0x0000000a34006986 */ /* 0x0003e2000c10150a */
[----:B------:R-:W-:-:S03]  /*a94d0*/  ISETP.LT.AND P6, PT, R31, UR12, !P3 ;  /* 0x0000000c1f007c0c */ /* 0x000fc6000dfc1270 */
[----:B------:R-:W3:Y:S01]  /*a94e0*/  LDL.LU R7, [R1+0x3fa0] ;  /* 0x003fa00001077983 */ /* 0x000ee20000300800 */
[C---:B0-----:R-:W-:Y:S01]  /*a94f0*/  IMAD.WIDE R50, R4.reuse, 0x2, R20 ;  /* 0x0000000204327825 */ /* 0x041fe200078e0214 */
[----:B------:R-:W-:Y:S01]  /*a9500*/  ULDC UR8, c[0x0][0x228] ;  /* 0x00008a0000087ab9 */ /* 0x000fe20000000800 */
[----:B------:R-:W-:Y:S01]  /*a9510*/  ULDC UR12, c[0x0][0x228] ;  /* 0x00008a00000c7ab9 */ /* 0x000fe20000000800 */
[----:B-1----:R-:W3:Y:S01]  /*a9520*/  LDL.LU R10, [R1+0x5c] ;  /* 0x00005c00010a7983 */ /* 0x002ee20000300800 */
[----:B------:R-:W-:-:S04]  /*a9530*/  IMAD.WIDE R52, R4, 0x2, R22 ;  /* 0x0000000204347825 */ /* 0x000fc800078e0216 */
[C---:B------:R-:W-:Y:S01]  /*a9540*/  IMAD.WIDE R54, R4.reuse, 0x2, R40 ;  /* 0x0000000204367825 */ /* 0x040fe200078e0228 */
[----:B------:R-:W-:Y:S03]  /*a9550*/  @P1 STG.E.U16 desc[UR10][R50.64], R59 ;  /* 0x0000003b32001986 */ /* 0x000fe6000c10150a */
[----:B------:R-:W-:Y:S01]  /*a9560*/  IMAD.WIDE R56, R4, 0x2, R42 ;  /* 0x0000000204387825 */ /* 0x000fe200078e022a */
[----:B--2---:R-:W-:Y:S01]  /*a9570*/  PRMT R58, R9, 0x7632, R58 ;  /* 0x00007632093a7816 */ /* 0x004fe2000000003a */
[----:B------:R-:W-:Y:S04]  /*a9580*/  @P4 STG.E.U16 desc[UR10][R52.64], R9 ;  /* 0x0000000934004986 */ /* 0x000fe8000c10150a */
[----:B------:R0:W-:Y:S04]  /*a9590*/  @P5 STG.E.U16 desc[UR10][R54.64], R58 ;  /* 0x0000003a36005986 */ /* 0x0001e8000c10150a */
[----:B----4-:R1:W-:Y:S01]  /*a95a0*/  @P6 STG.E.U16 desc[UR10][R56.64], R8 ;  /* 0x0000000838006986 */ /* 0x0103e2000c10150a */
[----:B0-----:R-:W-:-:S03]  /*a95b0*/  PRMT R54, R8, 0x7632, R54 ;  /* 0x0000763208367816 */ /* 0x001fc60000000036 */
[----:B-1----:R-:W2:Y:S01]  /*a95c0*/  LDL.LU R8, [R1+0x4c] ;  /* 0x00004c0001087983 */ /* 0x002ea20000300800 */
[----:B------:R-:W-:Y:S01]  /*a95d0*/  VIADD R5, R38, 0x16 ;  /* 0x0000001626057836 */ /* 0x000fe20000000000 */
[----:B------:R-:W-:Y:S01]  /*a95e0*/  ISETP.LT.AND P4, PT, R39, UR6, !P3 ;  /* 0x0000000627007c0c */ /* 0x000fe2000df81270 */
[C---:B------:R-:W-:Y:S01]  /*a95f0*/  IMAD.WIDE R50, R4.reuse, 0x2, R44 ;  /* 0x0000000204327825 */ /* 0x040fe200078e022c */
[----:B------:R-:W4:Y:S01]  /*a9600*/  LDL.LU R9, [R1+0x3c] ;  /* 0x00003c0001097983 */ /* 0x000f220000300800 */
[----:B------:R-:W-:Y:S01]  /*a9610*/  ULDC UR6, c[0x0][0x228] ;  /* 0x00008a0000067ab9 */ /* 0x000fe20000000800 */
[----:B------:R-:W-:Y:S01]  /*a9620*/  ISETP.GE.AND P2, PT, R5, UR4, PT ;  /* 0x0000000405007c0c */ /* 0x000fe2000bf46270 */
[----:B------:R-:W-:Y:S01]  /*a9630*/  ULDC UR4, c[0x0][0x228] ;  /* 0x00008a0000047ab9 */ /* 0x000fe20000000800 */
[----:B------:R-:W-:Y:S01]  /*a9640*/  IMAD.WIDE R52, R4, 0x2, R46 ;  /* 0x0000000204347825 */ /* 0x000fe200078e022e */
[----:B------:R-:W-:Y:S01]  /*a9650*/  ISETP.LT.AND P1, PT, R35, UR4, !P3 ;  /* 0x0000000423007c0c */ /* 0x000fe2000df21270 */
[----:B------:R-:W-:Y:S01]  /*a9660*/  ULDC UR4, c[0x0][0x228] ;  /* 0x00008a0000047ab9 */ /* 0x000fe20000000800 */
[----:B------:R-:W-:Y:S01]  /*a9670*/  PRMT R55, R6, 0x7632, R55 ;  /* 0x0000763206377816 */ /* 0x000fe20000000037 */
[----:B------:R-:W4:Y:S01]  /*a9680*/  LDL.LU R14, [R1+0x2c] ;  /* 0x00002c00010e7983 */ /* 0x000f220000300800 */
[----:B------:R-:W-:Y:S01]  /*a9690*/  ISETP.LT.AND P3, PT, R61, UR4, !P3 ;  /* 0x000000043d007c0c */ /* 0x000fe2000df61270 */
[----:B------:R-:W-:-:S02]  /*a96a0*/  ULDC UR4, c[0x0][0x248] ;  /* 0x0000920000047ab9 */ /* 0x000fc40000000800 */
[C---:B------:R-:W-:Y:S01]  /*a96b0*/  VIADD R56, R4.reuse, UR4 ;  /* 0x0000000404387c36 */ /* 0x040fe20008000000 */
[----:B------:R-:W-:Y:S01]  /*a96c0*/  ULDC UR4, c[0x0][0x228] ;  /* 0x00008a0000047ab9 */ /* 0x000fe20000000800 */
[----:B------:R-:W-:Y:S01]  /*a96d0*/  ISETP.LT.AND P5, PT, R11, UR6, !P2 ;  /* 0x000000060b007c0c */ /* 0x000fe2000d7a1270 */
[----:B------:R-:W-:Y:S01]  /*a96e0*/  IMAD.WIDE R4, R4, 0x2, R48 ;  /* 0x0000000204047825 */ /* 0x000fe200078e0230 */
[----:B------:R-:W-:Y:S02]  /*a96f0*/  ULDC UR6, c[0x0][0x228] ;  /* 0x00008a0000067ab9 */ /* 0x000fe40000000800 */
[----:B------:R0:W-:Y:S01]  /*a9700*/  @P1 STG.E.U16 desc[UR10][R50.64], R54 ;  /* 0x0000003632001986 */ /* 0x0001e2000c10150a */
[----:B------:R-:W-:Y:S01]  /*a9710*/  ISETP.LT.AND P1, PT, R15, UR4, !P2 ;  /* 0x000000040f007c0c */ /* 0x000fe2000d721270 */
[----:B------:R-:W-:Y:S02]  /*a9720*/  ULDC UR4, c[0x0][0x228] ;  /* 0x00008a0000047ab9 */ /* 0x000fe40000000800 */
[----:B------:R3:W-:Y:S04]  /*a9730*/  @P4 STG.E.U16 desc[UR10][R52.64], R6 ;  /* 0x0000000634004986 */ /* 0x0007e8000c10150a */
[----:B------:R1:W-:Y:S01]  /*a9740*/  @P3 STG.E.U16 desc[UR10][R4.64], R55 ;  /* 0x0000003704003986 */ /* 0x0003e2000c10150a */
[----:B------:R-:W-:Y:S01]  /*a9750*/  ISETP.LT.AND P3, PT, R19, UR4, !P2 ;  /* 0x0000000413007c0c */ /* 0x000fe2000d761270 */
[----:B------:R-:W-:Y:S01]  /*a9760*/  ULDC UR4, c[0x0][0x22c] ;  /* 0x00008b0000047ab9 */ /* 0x000fe20000000800 */
[----:B0-----:R-:W-:Y:S01]  /*a9770*/  IMAD.WIDE R50, R56, 0x2, R2 ;  /* 0x0000000238327825 */ /* 0x001fe200078e0202 */
[----:B---3--:R-:W-:-:S03]  /*a9780*/  PRMT R6, R10, 0x7632, R6 ;  /* 0x000076320a067816 */ /* 0x008fc60000000006 */
[C---:B-1----:R-:W-:Y:S01]  /*a9790*/  IMAD.WIDE R4, R56.reuse, 0x2, R20 ;  /* 0x0000000238047825 */ /* 0x042fe200078e0214 */
[----:B------:R0:W-:Y:S04]  /*a97a0*/  @P5 STG.E.U16 desc[UR10][R50.64], R10 ;  /* 0x0000000a32005986 */ /* 0x0001e8000c10150a */
[----:B------:R1:W-:Y:S04]  /*a97b0*/  @P1 STG.E.U16 desc[UR10][R4.64], R6 ;  /* 0x0000000604001986 */ /* 0x0003e8000c10150a */
[----:B0-----:R-:W3:Y:S01]  /*a97c0*/  LDL.LU R10, [R1+0x1c] ;  /* 0x00001c00010a7983 */ /* 0x001ee20000300800 */
[----:B-1----:R-:W-:Y:S01]  /*a97d0*/  IMAD.WIDE R4, R56, 0x2, R22 ;  /* 0x0000000238047825 */ /* 0x002fe200078e0216 */
[----:B--2---:R-:W-:-:S04]  /*a97e0*/  PRMT R6, R8, 0x7632, R6 ;  /* 0x0000763208067816 */ /* 0x004fc80000000006 */
[----:B------:R0:W-:Y:S04]  /*a97f0*/  @P3 STG.E.U16 desc[UR10][R4.64], R8 ;  /* 0x0000000804003986 */ /* 0x0001e8000c10150a */
[----:B0-----:R-:W2:Y:S01]  /*a9800*/  LDL.LU R8, [R1+0xc] ;  /* 0x00000c0001087983 */ /* 0x001ea20000300800 */
[----:B------:R-:W-:Y:S01]  /*a9810*/  ISETP.LT.AND P4, PT, R27, UR6, !P2 ;  /* 0x000000061b007c0c */ /* 0x000fe2000d781270 */
[----:B------:R-:W-:Y:S01]  /*a9820*/  VIADD R50, R38, 0x17 ;  /* 0x0000001726327836 */ /* 0x000fe20000000000 */
[----:B------:R-:W-:Y:S01]  /*a9830*/  ISETP.LT.AND P5, PT, R31, UR8, !P2 ;  /* 0x000000081f007c0c */ /* 0x000fe2000d7a1270 */
[----:B------:R-:W-:Y:S01]  /*a9840*/  IMAD.WIDE R52, R56, 0x2, R42 ;  /* 0x0000000238347825 */ /* 0x000fe200078e022a */
[----:B----4-:R-:W-:Y:S01]  /*a9850*/  PRMT R57, R9, 0x7632, R57 ;  /* 0x0000763209397816 */ /* 0x010fe20000000039 */
[----:B------:R-:W-:Y:S01]  /*a9860*/  ULDC UR6, c[0x0][0x228] ;  /* 0x00008a0000067ab9 */ /* 0x000fe20000000800 */
[----:B------:R-:W-:Y:S01]  /*a9870*/  ISETP.GE.AND P1, PT, R50, UR4, PT ;  /* 0x0000000432007c0c */ /* 0x000fe2000bf26270 */
[----:B------:R-:W-:Y:S01]  /*a9880*/  IMAD.WIDE R50, R56, 0x2, R40 ;  /* 0x0000000238327825 */ /* 0x000fe200078e0228 */
[----:B------:R-:W-:Y:S01]  /*a9890*/  ULDC UR4, c[0x0][0x228] ;  /* 0x00008a0000047ab9 */ /* 0x000fe20000000800 */
[----:B------:R-:W-:Y:S01]  /*a98a0*/  ISETP.LT.AND P6, PT, R35, UR12, !P2 ;  /* 0x0000000c23007c0c */ /* 0x000fe2000d7c1270 */
[----:B------:R-:W-:-:S03]  /*a98b0*/  ULDC UR8, c[0x0][0x228] ;  /* 0x00008a0000087ab9 */ /* 0x000fc60000000800 */
[----:B------:R-:W-:Y:S01]  /*a98c0*/  @P4 STG.E.U16 desc[UR10][R50.64], R6 ;  /* 0x0000000632004986 */ /* 0x000fe2000c10150a */
[----:B------:R-:W-:Y:S01]  /*a98d0*/  ISETP.LT.AND P3, PT, R39, UR4, !P2 ;  /* 0x0000000427007c0c */ /* 0x000fe2000d761270 */
[C---:B------:R-:W-:Y:S01]  /*a98e0*/  IMAD.WIDE R54, R56.reuse, 0x2, R44 ;  /* 0x0000000238367825 */ /* 0x040fe200078e022c */
[----:B------:R-:W-:Y:S01]  /*a98f0*/  ULDC UR12, c[0x0][0x228] ;  /* 0x00008a00000c7ab9 */ /* 0x000fe20000000800 */
[----:B------:R0:W-:Y:S01]  /*a9900*/  @P5 STG.E.U16 desc[UR10][R52.64], R9 ;  /* 0x0000000934005986 */ /* 0x0001e2000c10150a */
[----:B------:R-:W-:Y:S01]  /*a9910*/  ISETP.LT.AND P2, PT, R61, UR6, !P2 ;  /* 0x000000063d007c0c */ /* 0x000fe2000d741270 */
[C---:B------:R-:W-:Y:S01]  /*a9920*/  IMAD.WIDE R4, R56.reuse, 0x2, R46 ;  /* 0x0000000238047825 */ /* 0x040fe200078e022e */
[----:B------:R-:W-:Y:S01]  /*a9930*/  ISETP.LT.AND P4, PT, R11, UR8, !P1 ;  /* 0x000000080b007c0c */ /* 0x000fe2000cf81270 */
[----:B------:R-:W-:Y:S01]  /*a9940*/  ULDC UR4, c[0x0][0x248] ;  /* 0x0000920000047ab9 */ /* 0x000fe20000000800 */
[----:B0-----:R-:W4:Y:S01]  /*a9950*/  LDL.LU R9, [R1+0x32c] ;  /* 0x00032c0001097983 */ /* 0x001f220000300800 */
[----:B------:R-:W-:Y:S01]  /*a9960*/  VIADD R6, R56, UR4 ;  /* 0x0000000438067c36 */ /* 0x000fe20008000000 */
[----:B------:R-:W-:Y:S01]  /*a9970*/  ISETP.LT.AND P5, PT, R15, UR12, !P1 ;  /* 0x0000000c0f007c0c */ /* 0x000fe2000cfa1270 */
[----:B------:R-:W-:Y:S01]  /*a9980*/  ULDC UR4, c[0x0][0x22c] ;  /* 0x00008b0000047ab9 */ /* 0x000fe20000000800 */
[----:B------:R-:W-:Y:S01]  /*a9990*/  @P6 STG.E.U16 desc[UR10][R54.64], R57 ;  /* 0x0000003936006986 */ /* 0x000fe2000c10150a */
[----:B------:R-:W-:Y:S01]  /*a99a0*/  ISETP.LT.AND P6, PT, R19, UR14, !P1 ;  /* 0x0000000e13007c0c */ /* 0x000fe2000cfc1270 */
[----:B------:R-:W-:Y:S01]  /*a99b0*/  IMAD.WIDE R50, R6, 0x2, R2 ;  /* 0x0000000206327825 */ /* 0x000fe200078e0202 */
[----:B------:R-:W-:Y:S01]  /*a99c0*/  PRMT R58, R14, 0x7632, R58 ;  /* 0x000076320e3a7816 */ /* 0x000fe2000000003a */
[----:B------:R0:W-:Y:S01]  /*a99d0*/  @P3 STG.E.U16 desc[UR10][R4.64], R14 ;  /* 0x0000000e04003986 */ /* 0x0001e2000c10150a */
[----:B------:R-:W-:Y:S01]  /*a99e0*/  ULDC UR6, c[0x0][0x228] ;  /* 0x00008a0000067ab9 */ /* 0x000fe20000000800 */
[----:B------:R-:W-:Y:S01]  /*a99f0*/  IMAD.WIDE R52, R6, 0x2, R20 ;  /* 0x0000000206347825 */ /* 0x000fe200078e0214 */
[----:B------:R-:W-:Y:S01]  /*a9a00*/  ULDC UR8, c[0x0][0x228] ;  /* 0x00008a0000087ab9 */ /* 0x000fe20000000800 */
[----:B------:R-:W-:Y:S01]  /*a9a10*/  ULDC UR12, c[0x0][0x228] ;  /* 0x00008a00000c7ab9 */ /* 0x000fe20000000800 */
[----:B------:R-:W-:Y:S01]  /*a9a20*/  ULDC UR14, c[0x0][0x228] ;  /* 0x00008a00000e7ab9 */ /* 0x000fe20000000800 */
[----:B0-----:R-:W-:Y:S01]  /*a9a30*/  IMAD.WIDE R4, R56, 0x2, R48 ;  /* 0x0000000238047825 */ /* 0x001fe200078e0230 */
[----:B---3--:R-:W-:-:S04]  /*a9a40*/  PRMT R56, R10, 0x7632, R56 ;  /* 0x000076320a387816 */ /* 0x008fc80000000038 */
[----:B------:R-:W-:Y:S01]  /*a9a50*/  @P2 STG.E.U16 desc[UR10][R4.64], R58 ;  /* 0x0000003a04002986 */ /* 0x000fe2000c10150a */
[----:B------:R-:W-:-:S03]  /*a9a60*/  IMAD.WIDE R54, R6, 0x2, R22 ;  /* 0x0000000206367825 */ /* 0x000fc600078e0216 */
[----:B------:R0:W-:Y:S04]  /*a9a70*/  @P4 STG.E.U16 desc[UR10][R50.64], R10 ;  /* 0x0000000a32004986 */ /* 0x0001e8000c10150a */
[----:B------:R-:W-:Y:S04]  /*a9a80*/  @P5 STG.E.U16 desc[UR10][R52.64], R56 ;  /* 0x0000003834005986 */ /* 0x000fe8000c10150a */
[----:B0-----:R-:W3:Y:S04]  /*a9a90*/  LDL.LU R10, [R1+0x310] ;  /* 0x00031000010a7983 */ /* 0x001ee80000300800 */
[----:B--2---:R0:W-:Y:S01]  /*a9aa0*/  @P6 STG.E.U16 desc[UR10][R54.64], R8 ;  /* 0x0000000836006986 */ /* 0x0041e2000c10150a */
[----:B------:R-:W-:-:S03]  /*a9ab0*/  PRMT R58, R8, 0x7632, R58 ;  /* 0x00007632083a7816 */ /* 0x000fc6000000003a */
[----:B0-----:R-:W2:Y:S01]  /*a9ac0*/  LDL.LU R8, [R1+0x300] ;  /* 0x0003000001087983 */ /* 0x001ea20000300800 */
[----:B------:R-:W-:Y:S01]  /*a9ad0*/  VIADD R57, R38, 0x18 ;  /* 0x0000001826397836 */ /* 0x000fe20000000000 */
[----:B------:R-:W-:Y:S02]  /*a9ae0*/  ISETP.LT.AND P5, PT, R31, UR6, !P1 ;  /* 0x000000061f007c0c */ /* 0x000fe4000cfa1270 */
[----:B------:R-:W-:Y:S02]  /*a9af0*/  ISETP.LT.AND P4, PT, R35, UR8, !P1 ;  /* 0x0000000823007c0c */ /* 0x000fe4000cf81270 */
[----:B------:R-:W-:Y:S01]  /*a9b00*/  ISETP.LT.AND P2, PT, R39, UR12, !P1 ;  /* 0x0000000c27007c0c */ /* 0x000fe2000cf41270 */
[C---:B------:R-:W-:Y:S01]  /*a9b10*/  IMAD.WIDE R4, R6.reuse, 0x2, R40 ;  /* 0x0000000206047825 */ /* 0x040fe200078e0228 */
[----:B------:R-:W-:Y:S01]  /*a9b20*/  ISETP.GE.AND P3, PT, R57, UR4, PT ;  /* 0x0000000439007c0c */ /* 0x000fe2000bf66270 */
[----:B------:R-:W-:Y:S01]  /*a9b30*/  ULDC UR4, c[0x0][0x228] ;  /* 0x00008a0000047ab9 */ /* 0x000fe20000000800 */
[----:B------:R-:W-:Y:S01]  /*a9b40*/  PRMT R60, R7, 0x7632, R60 ;  /* 0x00007632073c7816 */ /* 0x000fe2000000003c */
[C---:B------:R-:W-:Y:S01]  /*a9b50*/  IMAD.WIDE R50, R6.reuse, 0x2, R42 ;  /* 0x0000000206327825 */ /* 0x040fe200078e022a */
[----:B------:R-:W-:Y:S01]  /*a9b60*/  ISETP.LT.AND P6, PT, R27, UR4, !P1 ;  /* 0x000000041b007c0c */ /* 0x000fe2000cfc1270 */
[----:B------:R-:W2:Y:S01]  /*a9b70*/  LDL.LU R14, [R1+0x2e0] ;  /* 0x0002e000010e7983 */ /* 0x000ea20000300800 */
[----:B------:R-:W-:Y:S01]  /*a9b80*/  ISETP.LT.AND P1, PT, R61, UR14, !P1 ;  /* 0x0000000e3d007c0c */ /* 0x000fe2000cf21270 */
[C---:B------:R-:W-:Y:S01]  /*a9b90*/  IMAD.WIDE R52, R6.reuse, 0x2, R44 ;  /* 0x0000000206347825 */ /* 0x040fe200078e022c */
[----:B------:R-:W-:Y:S01]  /*a9ba0*/  ULDC UR6, c[0x0][0x228] ;  /* 0x00008a0000067ab9 */ /* 0x000fe20000000800 */
[----:B------:R-:W-:Y:S01]  /*a9bb0*/  ULDC UR8, c[0x0][0x228] ;  /* 0x00008a0000087ab9 */ /* 0x000fe20000000800 */
[----:B----4-:R-:W-:Y:S01]  /*a9bc0*/  PRMT R59, R9, 0x7632, R59 ;  /* 0x00007632093b7816 */ /* 0x010fe2000000003b */
[C---:B------:R-:W-:Y:S01]  /*a9bd0*/  IMAD.WIDE R54, R6.reuse, 0x2, R46 ;  /* 0x0000000206367825 */ /* 0x040fe200078e022e */
[----:B------:R-:W-:Y:S01]  /*a9be0*/  ULDC UR12, c[0x0][0x228] ;  /* 0x00008a00000c7ab9 */ /* 0x000fe20000000800 */
[----:B------:R-:W-:Y:S01]  /*a9bf0*/  ULDC UR4, c[0x0][0x248] ;  /* 0x0000920000047ab9 */ /* 0x000fe20000000800 */
[----:B------:R-:W-:Y:S01]  /*a9c00*/  ULDC UR14, c[0x0][0x228] ;  /* 0x00008a00000e7ab9 */ /* 0x000fe20000000800 */
[----:B------:R-:W-:-:S02]  /*a9c10*/  IMAD.WIDE R56, R6, 0x2, R48 ;  /* 0x0000000206387825 */ /* 0x000fc400078e0230 */
[----:B------:R-:W-:Y:S04]  /*a9c20*/  @P6 STG.E.U16 desc[UR10][R4.64], R58 ;  /* 0x0000003a04006986 */ /* 0x000fe8000c10150a */
[----:B------:R0:W-:Y:S04]  /*a9c30*/  @P5 STG.E.U16 desc[UR10][R50.64], R9 ;  /* 0x0000000932005986 */ /* 0x0001e8000c10150a */
[----:B------:R-:W-:Y:S04]  /*a9c40*/  @P4 STG.E.U16 desc[UR10][R52.64], R59 ;  /* 0x0000003b34004986 */ /* 0x000fe8000c10150a */
[----:B------:R-:W-:Y:S04]  /*a9c50*/  @P2 STG.E.U16 desc[UR10][R54.64], R7 ;  /* 0x0000000736002986 */ /* 0x000fe8000c10150a */
[----:B0-----:R-:W4:Y:S04]  /*a9c60*/  LDL.LU R9, [R1+0x2d0] ;  /* 0x0002d00001097983 */ /* 0x001f280000300800 */
[----:B------:R0:W-:Y:S01]  /*a9c70*/  @P1 STG.E.U16 desc[UR10][R56.64], R60 ;  /* 0x0000003c38001986 */ /* 0x0001e2000c10150a */
[----:B------:R-:W-:Y:S01]  /*a9c80*/  ISETP.LT.AND P2, PT, R11, UR6, !P3 ;  /* 0x000000060b007c0c */ /* 0x000fe2000df41270 */
[----:B------:R-:W-:Y:S01]  /*a9c90*/  VIADD R6, R6, UR4 ;  /* 0x0000000406067c36 */ /* 0x000fe20008000000 */
[----:B------:R-:W-:-:S02]  /*a9ca0*/  ISETP.LT.AND P4, PT, R15, UR8, !P3 ;  /* 0x000000080f007c0c */ /* 0x000fc4000df81270 */
[----:B------:R-:W-:Y:S01]  /*a9cb0*/  ISETP.LT.AND P5, PT, R19, UR12, !P3 ;  /* 0x0000000c13007c0c */ /* 0x000fe2000dfa1270 */
[----:B0-----:R-:W4:Y:S01]  /*a9cc0*/  LDL.LU R60, [R1+0x2f0] ;  /* 0x0002f000013c7983 */ /* 0x001f220000300800 */
[----:B------:R-:W-:Y:S01]  /*a9cd0*/  IMAD.WIDE R4, R6, 0x2, R2 ;  /* 0x0000000206047825 */ /* 0x000fe200078e0202 */
[----:B---3--:R-:W-:Y:S01]  /*a9ce0*/  PRMT R56, R10, 0x7632, R56 ;  /* 0x000076320a387816 */ /* 0x008fe20000000038 */
[----:B------:R-:W-:Y:S01]  /*a9cf0*/  ULDC UR6, c[0x0][0x228] ;  /* 0x00008a0000067ab9 */ /* 0x000fe20000000800 */
[----:B------:R-:W-:Y:S01]  /*a9d00*/  ISETP.LT.AND P6, PT, R27, UR14, !P3 ;  /* 0x0000000e1b007c0c */ /* 0x000fe2000dfc1270 */
[----:B------:R-:W-:-:S03]  /*a9d10*/  IMAD.WIDE R50, R6, 0x2, R20 ;  /* 0x0000000206327825 */ /* 0x000fc600078e0214 */
[----:B------:R-:W-:Y:S01]  /*a9d20*/  @P2 STG.E.U16 desc[UR10][R4.64], R10 ;  /* 0x0000000a04002986 */ /* 0x000fe2000c10150a */
[----:B------:R-:W-:Y:S01]  /*a9d30*/  ULDC UR4, c[0x0][0x22c] ;  /* 0x00008b0000047ab9 */ /* 0x000fe20000000800 */
[----:B------:R-:W-:Y:S01]  /*a9d40*/  ULDC UR8, c[0x0][0x228] ;  /* 0x00008a0000087ab9 */ /* 0x000fe20000000800 */
[----:B------:R-:W-:Y:S01]  /*a9d50*/  IMAD.WIDE R52, R6, 0x2, R22 ;  /* 0x0000000206347825 */ /* 0x000fe200078e0216 */
[----:B------:R-:W-:Y:S01]  /*a9d60*/  @P4 STG.E.U16 desc[UR10][R50.64], R56 ;  /* 0x0000003832004986 */ /* 0x000fe2000c10150a */
[----:B------:R-:W-:Y:S01]  /*a9d70*/  ULDC UR12, c[0x0][0x228] ;  /* 0x00008a00000c7ab9 */ /* 0x000fe20000000800 */
[----:B------:R-:W-:Y:S01]  /*a9d80*/  ULDC UR14, c[0x0][0x228] ;  /* 0x00008a00000e7ab9 */ /* 0x000fe20000000800 */
[----:B--2---:R-:W-:Y:S01]  /*a9d90*/  PRMT R57, R8, 0x7632, R57 ;  /* 0x0000763208397816 */ /* 0x004fe20000000039 */
[----:B------:R0:W-:Y:S04]  /*a9da0*/  @P5 STG.E.U16 desc[UR10][R52.64], R8 ;  /* 0x0000000834005986 */ /* 0x0001e8000c10150a */
[----:B0-----:R-:W2:Y:S01]  /*a9db0*/  LDL.LU R8, [R1+0x2c0] ;  /* 0x0002c00001087983 */ /* 0x001ea20000300800 */
[----:B------:R-:W-:Y:S01]  /*a9dc0*/  VIADD R7, R38, 0x19 ;  /* 0x0000001926077836 */ /* 0x000fe20000000000 */
[----:B------:R-:W-:Y:S01]  /*a9dd0*/  ISETP.LT.AND P5, PT, R31, UR6, !P3 ;  /* 0x000000061f007c0c */ /* 0x000fe2000dfa1270 */
[C---:B------:R-:W-:Y:S01]  /*a9de0*/  IMAD.WIDE R54, R6.reuse, 0x2, R40 ;  /* 0x0000000206367825 */ /* 0x040fe200078e0228 */
[----:B------:R-:W3:Y:S01]  /*a9df0*/  LDL.LU R10, [R1+0x2b0] ;  /* 0x0002b000010a7983 */ /* 0x000ee20000300800 */
[----:B------:R-:W-:Y:S01]  /*a9e00*/  ISETP.LT.AND P4, PT, R35, UR8, !P3 ;  /* 0x0000000823007c0c */ /* 0x000fe2000df81270 */
[----:B------:R-:W-:Y:S01]  /*a9e10*/  ULDC UR6, c[0x0][0x228] ;  /* 0x00008a0000067ab9 */ /* 0x000fe20000000800 */
[----:B------:R-:W-:Y:S01]  /*a9e20*/  ISETP.GE.AND P1, PT, R7, UR4, PT ;  /* 0x0000000407007c0c */ /* 0x000fe2000bf26270 */
[----:B------:R0:W-:Y:S01]  /*a9e30*/  @P6 STG.E.U16 desc[UR10][R54.64], R57 ;  /* 0x0000003936006986 */ /* 0x0001e2000c10150a */
[----:B------:R-:W-:Y:S01]  /*a9e40*/  ISETP.LT.AND P2, PT, R39, UR12, !P3 ;  /* 0x0000000c27007c0c */ /* 0x000fe2000df41270 */
[----:B------:R-:W-:Y:S01]  /*a9e50*/  ULDC UR4, c[0x0][0x248] ;  /* 0x0000920000047ab9 */ /* 0x000fe20000000800 */
[----:B------:R-:W-:Y:S01]  /*a9e60*/  ISETP.LT.AND P3, PT, R61, UR14, !P3 ;  /* 0x0000000e3d007c0c */ /* 0x000fe2000df61270 */
[C---:B------:R-:W-:Y:S01]  /*a9e70*/  IMAD.WIDE R52, R6.reuse, 0x2, R46 ;  /* 0x0000000206347825 */ /* 0x040fe200078e022e */
[----:B------:R-:W-:Y:S01]  /*a9e80*/  ISETP.LT.AND P6, PT, R11, UR6, !P1 ;  /* 0x000000060b007c0c */ /* 0x000fe2000cfc1270 */
[----:B------:R-:W-:Y:S01]  /*a9e90*/  ULDC UR6, c[0x0][0x228] ;  /* 0x00008a0000067ab9 */ /* 0x000fe20000000800 */
[----:B------:R-:W-:Y:S01]  /*a9ea0*/  ULDC UR8, c[0x0][0x228] ;  /* 0x00008a0000087ab9 */ /* 0x000fe20000000800 */
[C---:B------:R-:W-:Y:S01]  /*a9eb0*/  VIADD R4, R6.reuse, UR4 ;  /* 0x0000000406047c36 */ /* 0x040fe20008000000 */
[----:B------:R-:W-:Y:S01]  /*a9ec0*/  ULDC UR4, c[0x0][0x228] ;  /* 0x00008a0000047ab9 */ /* 0x000fe20000000800 */
[----:B------:R-:W-:Y:S01]  /*a9ed0*/  IMAD.WIDE R50, R6, 0x2, R48 ;  /* 0x0000000206327825 */ /* 0x000fe200078e0230 */
[----:B------:R-:W-:Y:S01]  /*a9ee0*/  ULDC UR12, c[0x0][0x228] ;  /* 0x00008a00000c7ab9 */ /* 0x000fe20000000800 */
[----:B------:R-:W-:-:S02]  /*a9ef0*/  ULDC UR14, c[0x0][0x228] ;  /* 0x00008a00000e7ab9 */ /* 0x000fc40000000800 */
[----:B0-----:R-:W-:-:S04]  /*a9f00*/  IMAD.WIDE R56, R6, 0x2, R42 ;  /* 0x0000000206387825 */ /* 0x001fc800078e022a */
[----:B------:R-:W-:Y:S01]  /*a9f10*/  IMAD.WIDE R54, R6, 0x2, R44 ;  /* 0x0000000206367825 */ /* 0x000fe200078e022c */
[----:B------:R-:W-:Y:S02]  /*a9f20*/  PRMT R6, R14, 0x7632, R6 ;  /* 0x000076320e067816 */ /* 0x000fe40000000006 */
[----:B----4-:R-:W-:Y:S01]  /*a9f30*/  PRMT R5, R60, 0x7632, R5 ;  /* 0x000076323c057816 */ /* 0x010fe20000000005 */
[----:B------:R0:W-:Y:S04]  /*a9f40*/  @P5 STG.E.U16 desc[UR10][R56.64], R60 ;  /* 0x0000003c38005986 */ /* 0x0001e8000c10150a */
[----:B------:R1:W-:Y:S04]  /*a9f50*/  @P4 STG.E.U16 desc[UR10][R54.64], R5 ;  /* 0x0000000536004986 */ /* 0x0003e8000c10150a */
[----:B------:R4:W-:Y:S01]  /*a9f60*/  @P2 STG.E.U16 desc[UR10][R52.64], R14 ;  /* 0x0000000e34002986 */ /* 0x0009e2000c10150a */
[----:B0-----:R-:W-:-:S03]  /*a9f70*/  IMAD.WIDE R56, R4, 0x2, R2 ;  /* 0x0000000204387825 */ /* 0x001fc600078e0202 */
[----:B------:R-:W3:Y:S01]  /*a9f80*/  LDL.LU R60, [R1+0x2a0] ;  /* 0x0002a000013c7983 */ /* 0x000ee20000300800 */
[----:B------:R-:W-:Y:S01]  /*a9f90*/  ISETP.LT.AND P2, PT, R15, UR4, !P1 ;  /* 0x000000040f007c0c */ /* 0x000fe2000cf41270 */
[----:B------:R-:W-:Y:S01]  /*a9fa0*/  ULDC UR4, c[0x0][0x22c] ;  /* 0x00008b0000047ab9 */ /* 0x000fe20000000800 */
[----:B-1----:R-:W-:Y:S01]  /*a9fb0*/  PRMT R5, R9, 0x7632, R5 ;  /* 0x0000763209057816 */ /* 0x002fe20000000005 */
[----:B------:R-:W-:Y:S01]  /*a9fc0*/  @P3 STG.E.U16 desc[UR10][R50.64], R6 ;  /* 0x0000000632003986 */ /* 0x000fe2000c10150a */
[----:B------:R-:W-:Y:S02]  /*a9fd0*/  ISETP.LT.AND P4, PT, R19, UR6, !P1 ;  /* 0x0000000613007c0c */ /* 0x000fe4000cf81270 */
[----:B------:R-:W-:Y:S01]  /*a9fe0*/  ISETP.LT.AND P5, PT, R27, UR8, !P1 ;  /* 0x000000081b007c0c */ /* 0x000fe2000cfa1270 */
[----:B------:R0:W-:Y:S01]  /*a9ff0*/  @P6 STG.E.U16 desc[UR10][R56.64], R9 ;  /* 0x0000000938006986 */ /* 0x0001e2000c10150a */
[C---:B----4-:R-:W-:Y:S01]  /*aa000*/  IMAD.WIDE R52, R4.reuse, 0x2, R40 ;  /* 0x0000000204347825 */ /* 0x050fe200078e0228 */
[----:B------:R-:W-:Y:S01]  /*aa010*/  ULDC UR6, c[0x0][0x228] ;  /* 0x00008a0000067ab9 */ /* 0x000fe20000000800 */
[----:B------:R-:W-:Y:S01]  /*aa020*/  ULDC UR8, c[0x0][0x228] ;  /* 0x00008a0000087ab9 */ /* 0x000fe20000000800 */
[----:B0-----:R-:W4:Y:S01]  /*aa030*/  LDL.LU R9, [R1+0x314] ;  /* 0x0003140001097983 */ /* 0x001f220000300800 */
[----:B------:R-:W-:-:S04]  /*aa040*/  IMAD.WIDE R6, R4, 0x2, R20 ;  /* 0x0000000204067825 */ /* 0x000fc800078e0214 */
[----:B------:R-:W-:Y:S01]  /*aa050*/  IMAD.WIDE R50, R4, 0x2, R22 ;  /* 0x0000000204327825 */ /* 0x000fe200078e0216 */
[----:B------:R-:W-:Y:S01]  /*aa060*/  @P2 STG.E.U16 desc[UR10][R6.64], R5 ;  /* 0x0000000506002986 */ /* 0x000fe2000c10150a */
[----:B--2---:R-:W-:-:S03]  /*aa070*/  PRMT R57, R8, 0x7632, R57 ;  /* 0x0000763208397816 */ /* 0x004fc60000000039 */
[----:B------:R0:W-:Y:S04]  /*aa080*/  @P4 STG.E.U16 desc[UR10][R50.64], R8 ;  /* 0x0000000832004986 */ /* 0x0001e8000c10150a */
[----:B0-----:R-:W2:Y:S01]  /*aa090*/  LDL.LU R8, [R1+0x304] ;  /* 0x0003040001087983 */ /* 0x001ea20000300800 */
[----:B------:R-:W-:Y:S01]  /*aa0a0*/  ISETP.LT.AND P6, PT, R31, UR12, !P1 ;  /* 0x0000000c1f007c0c */ /* 0x000fe2000cfc1270 */
[----:B------:R-:W-:Y:S02]  /*aa0b0*/  VIADD R56, R38, 0x1a ;  /* 0x0000001a26387836 */ /* 0x000fe40000000000 */
[----:B------:R-:W-:Y:S01]  /*aa0c0*/  IMAD.WIDE R54, R4, 0x2, R42 ;  /* 0x0000000204367825 */ /* 0x000fe200078e022a */
[----:B------:R-:W2:Y:S01]  /*aa0d0*/  LDL.LU R14, [R1+0x2f4] ;  /* 0x0002f400010e7983 */ /* 0x000ea20000300800 */
[----:B---3--:R-:W-:Y:S01]  /*aa0e0*/  PRMT R50, R10, 0x7632, R50 ;  /* 0x000076320a327816 */ /* 0x008fe20000000032 */
[----:B------:R-:W-:Y:S01]  /*aa0f0*/  ULDC UR12, c[0x0][0x228] ;  /* 0x00008a00000c7ab9 */ /* 0x000fe20000000800 */
[----:B------:R-:W-:Y:S01]  /*aa100*/  ISETP.GE.AND P3, PT, R56, UR4, PT ;  /* 0x0000000438007c0c */ /* 0x000fe2000bf66270 */
[----:B------:R-:W-:Y:S01]  /*aa110*/  ULDC UR4, c[0x0][0x228] ;  /* 0x00008a0000047ab9 */ /* 0x000fe20000000800 */
[----:B------:R-:W-:Y:S01]  /*aa120*/  @P5 STG.E.U16 desc[UR10][R52.64], R57 ;  /* 0x0000003934005986 */ /* 0x000fe2000c10150a */
[----:B------:R-:W-:Y:S01]  /*aa130*/  ISETP.LT.AND P4, PT, R35, UR4, !P1 ;  /* 0x0000000423007c0c */ /* 0x000fe2000cf81270 */
[C---:B------:R-:W-:Y:S01]  /*aa140*/  IMAD.WIDE R6, R4.reuse, 0x2, R44 ;  /* 0x0000000204067825 */ /* 0x040fe200078e022c */
[----:B------:R-:W-:Y:S01]  /*aa150*/  ISETP.LT.AND P2, PT, R39, UR6, !P1 ;  /* 0x0000000627007c0c */ /* 0x000fe2000cf41270 */
[----:B------:R0:W-:Y:S01]  /*aa160*/  @P6 STG.E.U16 desc[UR10][R54.64], R10 ;  /* 0x0000000a36006986 */ /* 0x0001e2000c10150a */
[----:B------:R-:W-:Y:S01]  /*aa170*/  ISETP.LT.AND P1, PT, R61, UR8, !P1 ;  /* 0x000000083d007c0c */ /* 0x000fe2000cf21270 */
[----:B------:R-:W-:Y:S01]  /*aa180*/  ULDC UR4, c[0x0][0x248] ;  /* 0x0000920000047ab9 */ /* 0x000fe20000000800 */
[----:B------:R-:W-:Y:S01]  /*aa190*/  ISETP.LT.AND P6, PT, R11, UR12, !P3 ;  /* 0x0000000c0b007c0c */ /* 0x000fe2000dfc1270 */
[----:B------:R-:W-:Y:S01]  /*aa1a0*/  ULDC UR6, c[0x0][0x228] ;  /* 0x00008a0000067ab9 */ /* 0x000fe20000000800 */
[----:B0-----:R-:W3:Y:S01]  /*aa1b0*/  LDL.LU R10, [R1+0x2e4] ;  /* 0x0002e400010a7983 */ /* 0x001ee20000300800 */
[C---:B------:R-:W-:Y:S01]  /*aa1c0*/  VIADD R5, R4.reuse, UR4 ;  /* 0x0000000404057c36 */ /* 0x040fe20008000000 */
[----:B------:R-:W-:Y:S01]  /*aa1d0*/  ISETP.LT.AND P5, PT, R15, UR14, !P3 ;  /* 0x0000000e0f007c0c */ /* 0x000fe2000dfa1270 */
[----:B------:R-:W-:-:S02]  /*aa1e0*/  IMAD.WIDE R54, R4, 0x2, R48 ;  /* 0x0000000204367825 */ /* 0x000fc400078e0230 */
[----:B------:R0:W-:Y:S01]  /*aa1f0*/  @P4 STG.E.U16 desc[UR10][R6.64], R50 ;  /* 0x0000003206004986 */ /* 0x0001e2000c10150a */
[----:B------:R-:W-:Y:S01]  /*aa200*/  ULDC UR4, c[0x0][0x228] ;  /* 0x00008a0000047ab9 */ /* 0x000fe20000000800 */
[----:B------:R-:W-:Y:S01]  /*aa210*/  ULDC UR8, c[0x0][0x228] ;  /* 0x00008a0000087ab9 */ /* 0x000fe20000000800 */
[----:B------:R-:W-:Y:S01]  /*aa220*/  IMAD.WIDE R52, R5, 0x2, R2 ;  /* 0x0000000205347825 */ /* 0x000fe200078e0202 */
[----:B------:R-:W-:Y:S01]  /*aa230*/  ULDC UR12, c[0x0][0x228] ;  /* 0x00008a00000c7ab9 */ /* 0x000fe20000000800 */
[----:B------:R-:W-:Y:S02]  /*aa240*/  ULDC UR14, c[0x0][0x228] ;  /* 0x00008a00000e7ab9 */ /* 0x000fe40000000800 */
[----:B0-----:R-:W-:Y:S01]  /*aa250*/  IMAD.WIDE R6, R4, 0x2, R46 ;  /* 0x0000000204067825 */ /* 0x001fe200078e022e */
[----:B------:R-:W-:-:S04]  /*aa260*/  PRMT R4, R60, 0x7632, R4 ;  /* 0x000076323c047816 */ /* 0x000fc80000000004 */
[----:B------:R0:W-:Y:S01]  /*aa270*/  @P2 STG.E.U16 desc[UR10][R6.64], R60 ;  /* 0x0000003c06002986 */ /* 0x0001e2000c10150a */
[----:B------:R-:W-:Y:S01]  /*aa280*/  ISETP.LT.AND P4, PT, R19, UR16, !P3 ;  /* 0x0000001013007c0c */ /* 0x000fe2000df81270 */
[----:B------:R-:W-:Y:S01]  /*aa290*/  IMAD.WIDE R50, R5, 0x2, R20 ;  /* 0x0000000205327825 */ /* 0x000fe200078e0214 */
[----:B------:R-:W-:Y:S01]  /*aa2a0*/  ULDC UR16, c[0x0][0x228] ;  /* 0x00008a0000107ab9 */ /* 0x000fe20000000800 */
[----:B------:R-:W-:Y:S01]  /*aa2b0*/  @P1 STG.E.U16 desc[UR10][R54.64], R4 ;  /* 0x0000000436001986 */ /* 0x000fe2000c10150a */
[----:B----4-:R-:W-:-:S03]  /*aa2c0*/  PRMT R56, R9, 0x7632, R56 ;  /* 0x0000763209387816 */ /* 0x010fc60000000038 */
[----:B------:R1:W-:Y:S01]  /*aa2d0*/  @P6 STG.E.U16 desc[UR10][R52.64], R9 ;  /* 0x0000000934006986 */ /* 0x0003e2000c10150a */
[----:B0-----:R-:W-:-:S03]  /*aa2e0*/  IMAD.WIDE R6, R5, 0x2, R22 ;  /* 0x0000000205067825 */ /* 0x001fc600078e0216 */
[----:B-1----:R-:W4:Y:S04]  /*aa2f0*/  LDL.LU R9, [R1+0x2d4] ;  /* 0x0002d40001097983 */ /* 0x002f280000300800 */
[----:B------:R-:W-:Y:S04]  /*aa300*/  @P5 STG.E.U16 desc[UR10][R50.64], R56 ;  /* 0x0000003832005986 */ /* 0x000fe8000c10150a */
        /* <DEDUP_REMOVED lines=10> */
[----:B------:R-:W-:Y:S01]  /*aa3b0*/  IMAD.WIDE R50, R5, 0x2, R42 ;  /* 0x0000000205327825 */ /* 0x000fe200078e022a */
[----:B------:R-:W-:Y:S01]  /*aa3c0*/  ULDC UR6, c[0x0][0x228] ;  /* 0x00008a0000067ab9 */ /* 0x000fe20000000800 */
[----:B------:R-:W-:Y:S01]  /*aa3d0*/  ULDC UR8, c[0x0][0x228] ;  /* 0x00008a0000087ab9 */ /* 0x000fe20000000800 */
[----:B------:R-:W-:Y:S01]  /*aa3e0*/  ULDC UR12, c[0x0][0x228] ;  /* 0x00008a00000c7ab9 */ /* 0x000fe20000000800 */
[----:B------:R-:W-:-:S02]  /*aa3f0*/  VIADD R56, R38, 0x1b ;  /* 0x0000001b26387836 */ /* 0x000fc40000000000 */
[C---:B------:R-:W-:Y:S01]  /*aa400*/  IMAD.WIDE R52, R5.reuse, 0x2, R44 ;  /* 0x0000000205347825 */ /* 0x040fe200078e022c */
[----:B------:R-:W-:Y:S03]  /*aa410*/  @P1 STG.E.U16 desc[UR10][R6.64], R4 ;  /* 0x0000000406001986 */ /* 0x000fe6000c10150a */
[----:B------:R-:W-:Y:S01]  /*aa420*/  IMAD.WIDE R54, R5, 0x2, R46 ;  /* 0x0000000205367825 */ /* 0x000fe200078e022e */
[----:B------:R0:W-:Y:S01]  /*aa430*/  @P4 STG.E.U16 desc[UR10][R50.64], R14 ;  /* 0x0000000e32004986 */ /* 0x0001e2000c10150a */
[----:B------:R-:W-:Y:S01]  /*aa440*/  ISETP.GE.AND P2, PT, R56, UR4, PT ;  /* 0x0000000438007c0c */ /* 0x000fe2000bf46270 */
[----:B------:R-:W-:Y:S01]  /*aa450*/  ULDC UR4, c[0x0][0x248] ;  /* 0x0000920000047ab9 */ /* 0x000fe20000000800 */
[----:B---3--:R-:W-:Y:S01]  /*aa460*/  PRMT R56, R10, 0x7632, R56 ;  /* 0x000076320a387816 */ /* 0x008fe20000000038 */
[----:B------:R-:W-:Y:S04]  /*aa470*/  @P5 STG.E.U16 desc[UR10][R52.64], R57 ;  /* 0x0000003934005986 */ /* 0x000fe8000c10150a */
[----:B------:R1:W-:Y:S04]  /*aa480*/  @P6 STG.E.U16 desc[UR10][R54.64], R10 ;  /* 0x0000000a36006986 */ /* 0x0003e8000c10150a */
[----:B0-----:R-:W3:Y:S01]  /*aa490*/  LDL.LU R14, [R1+0x2b4] ;  /* 0x0002b400010e7983 */ /* 0x001ee20000300800 */
[----:B------:R-:W-:-:S02]  /*aa4a0*/  ISETP.LT.AND P3, PT, R61, UR6, !P3 ;  /* 0x000000063d007c0c */ /* 0x000fc4000df61270 */
[----:B------:R-:W-:Y:S01]  /*aa4b0*/  ISETP.LT.AND P4, PT, R11, UR8, !P2 ;  /* 0x000000080b007c0c */ /* 0x000fe2000d781270 */
[C---:B------:R-:W-:Y:S02]  /*aa4c0*/  VIADD R4, R5.reuse, UR4 ;  /* 0x0000000405047c36 */ /* 0x040fe40008000000 */
[----:B------:R-:W-:Y:S01]  /*aa4d0*/  IMAD.WIDE R6, R5, 0x2, R48 ;  /* 0x0000000205067825 */ /* 0x000fe200078e0230 */
[----:B------:R-:W-:Y:S01]  /*aa4e0*/  ISETP.LT.AND P5, PT, R15, UR12, !P2 ;  /* 0x0000000c0f007c0c */ /* 0x000fe2000d7a1270 */
[----:B-1----:R-:W3:Y:S01]  /*aa4f0*/  LDL.LU R10, [R1+0x2a4] ;  /* 0x0002a400010a7983 */ /* 0x002ee20000300800 */
[----:B------:R-:W-:Y:S01]  /*aa500*/  ISETP.LT.AND P6, PT, R19, UR14, !P2 ;  /* 0x0000000e13007c0c */ /* 0x000fe2000d7c1270 */
[C---:B------:R-:W-:Y:S01]  /*aa510*/  IMAD.WIDE R50, R4.reuse, 0x2, R2 ;  /* 0x0000000204327825 */ /* 0x040fe200078e0202 */
[----:B------:R-:W-:Y:S01]  /*aa520*/  ULDC UR4, c[0x0][0x22c] ;  /* 0x00008b0000047ab9 */ /* 0x000fe20000000800 */
[----:B------:R-:W-:Y:S01]  /*aa530*/  ULDC UR6, c[0x0][0x228] ;  /* 0x00008a0000067ab9 */ /* 0x000fe20000000800 */
[----:B------:R-:W-:Y:S01]  /*aa540*/  ULDC UR8, c[0x0][0x228] ;  /* 0x00008a0000087ab9 */ /* 0x000fe20000000800 */
[----:B------:R-:W-:Y:S01]  /*aa550*/  @P3 STG.E.U16 desc[UR10][R6.64], R56 ;  /* 0x0000003806003986 */ /* 0x000fe2000c10150a */
[----:B------:R-:W-:Y:S01]  /*aa560*/  IMAD.WIDE R52, R4, 0x2, R20 ;  /* 0x0000000204347825 */ /* 0x000fe200078e0214 */
[----:B------:R-:W-:Y:S01]  /*aa570*/  ULDC UR12, c[0x0][0x228] ;  /* 0x00008a00000c7ab9 */ /* 0x000fe20000000800 */
[----:B------:R-:W-:-:S02]  /*aa580*/  ULDC UR14, c[0x0][0x228] ;  /* 0x00008a00000e7ab9 */ /* 0x000fc40000000800 */
[----:B------:R-:W-:Y:S01]  /*aa590*/  IMAD.WIDE R54, R4, 0x2, R22 ;  /* 0x0000000204367825 */ /* 0x000fe200078e0216 */
[----:B----4-:R-:W-:Y:S01]  /*aa5a0*/  PRMT R5, R9, 0x7632, R5 ;  /* 0x0000763209057816 */ /* 0x010fe20000000005 */
[----:B------:R0:W-:Y:S04]  /*aa5b0*/  @P4 STG.E.U16 desc[UR10][R50.64], R9 ;  /* 0x0000000932004986 */ /* 0x0001e8000c10150a */
[----:B0-----:R-:W4:Y:S04]  /*aa5c0*/  LDL.LU R9, [R1+0x318] ;  /* 0x0003180001097983 */ /* 0x001f280000300800 */
[----:B------:R0:W-:Y:S04]  /*aa5d0*/  @P5 STG.E.U16 desc[UR10][R52.64], R5 ;  /* 0x0000000534005986 */ /* 0x0001e8000c10150a */
[----:B--2---:R1:W-:Y:S01]  /*aa5e0*/  @P6 STG.E.U16 desc[UR10][R54.64], R8 ;  /* 0x0000000836006986 */ /* 0x0043e2000c10150a */
[----:B0-----:R-:W-:-:S03]  /*aa5f0*/  PRMT R5, R8, 0x7632, R5 ;  /* 0x0000763208057816 */ /* 0x001fc60000000005 */
[----:B-1----:R-:W2:Y:S01]  /*aa600*/  LDL.LU R8, [R1+0x308] ;  /* 0x0003080001087983 */ /* 0x002ea20000300800 */
[----:B------:R-:W-:Y:S01]  /*aa610*/  VIADD R57, R38, 0x1c ;  /* 0x0000001c26397836 */ /* 0x000fe20000000000 */
[----:B------:R-:W-:Y:S02]  /*aa620*/  ISETP.LT.AND P5, PT, R31, UR6, !P2 ;  /* 0x000000061f007c0c */ /* 0x000fe4000d7a1270 */
[----:B------:R-:W-:Y:S02]  /*aa630*/  ISETP.LT.AND P4, PT, R35, UR8, !P2 ;  /* 0x0000000823007c0c */ /* 0x000fe4000d781270 */
[----:B------:R-:W-:Y:S01]  /*aa640*/  ISETP.LT.AND P3, PT, R39, UR12, !P2 ;  /* 0x0000000c27007c0c */ /* 0x000fe2000d761270 */
[C---:B------:R-:W-:Y:S01]  /*aa650*/  IMAD.WIDE R6, R4.reuse, 0x2, R40 ;  /* 0x0000000204067825 */ /* 0x040fe200078e0228 */
[----:B------:R-:W-:Y:S01]  /*aa660*/  ISETP.GE.AND P1, PT, R57, UR4, PT ;  /* 0x0000000439007c0c */ /* 0x000fe2000bf26270 */
[----:B------:R-:W-:Y:S01]  /*aa670*/  ULDC UR4, c[0x0][0x228] ;  /* 0x00008a0000047ab9 */ /* 0x000fe20000000800 */
[----:B------:R-:W-:Y:S01]  /*aa680*/  ULDC UR6, c[0x0][0x228] ;  /* 0x00008a0000067ab9 */ /* 0x000fe20000000800 */
[----:B------:R-:W-:Y:S01]  /*aa690*/  ISETP.LT.AND P6, PT, R27, UR4, !P2 ;  /* 0x000000041b007c0c */ /* 0x000fe2000d7c1270 */
[C---:B------:R-:W-:Y:S01]  /*aa6a0*/  IMAD.WIDE R50, R4.reuse, 0x2, R42 ;  /* 0x0000000204327825 */ /* 0x040fe200078e022a */
[----:B------:R-:W-:Y:S01]  /*aa6b0*/  ISETP.LT.AND P2, PT, R61, UR14, !P2 ;  /* 0x0000000e3d007c0c */ /* 0x000fe2000d741270 */
[----:B------:R-:W2:Y:S01]  /*aa6c0*/  LDL.LU R60, [R1+0x2f8] ;  /* 0x0002f800013c7983 */ /* 0x000ea20000300800 */
[----:B------:R-:W-:Y:S01]  /*aa6d0*/  ULDC UR4, c[0x0][0x248] ;  /* 0x0000920000047ab9 */ /* 0x000fe20000000800 */
[C---:B------:R-:W-:Y:S01]  /*aa6e0*/  IMAD.WIDE R52, R4.reuse, 0x2, R44 ;  /* 0x0000000204347825 */ /* 0x040fe200078e022c */
[----:B------:R-:W-:Y:S01]  /*aa6f0*/  ULDC UR8, c[0x0][0x228] ;  /* 0x00008a0000087ab9 */ /* 0x000fe20000000800 */
[----:B------:R-:W-:Y:S01]  /*aa700*/  ULDC UR12, c[0x0][0x228] ;  /* 0x00008a00000c7ab9 */ /* 0x000fe20000000800 */
[----:B------:R-:W-:Y:S01]  /*aa710*/  ULDC UR14, c[0x0][0x228] ;  /* 0x00008a00000e7ab9 */ /* 0x000fe20000000800 */
[----:B------:R-:W-:Y:S01]  /*aa720*/  IMAD.WIDE R54, R4, 0x2, R46 ;  /* 0x0000000204367825 */ /* 0x000fe200078e022e */
[----:B---3--:R-:W-:-:S03]  /*aa730*/  PRMT R58, R14, 0x7632, R58 ;  /* 0x000076320e3a7816 */ /* 0x008fc6000000003a */
[----:B------:R-:W-:Y:S01]  /*aa740*/  IMAD.WIDE R56, R4, 0x2, R48 ;  /* 0x0000000204387825 */ /* 0x000fe200078e0230 */
[----:B------:R0:W-:Y:S01]  /*aa750*/  @P6 STG.E.U16 desc[UR10][R6.64], R5 ;  /* 0x0000000506006986 */ /* 0x0001e2000c10150a */
[----:B------:R-:W-:-:S03]  /*aa760*/  PRMT R59, R10, 0x7632, R59 ;  /* 0x000076320a3b7816 */ /* 0x000fc6000000003b */
[----:B------:R-:W-:Y:S04]  /*aa770*/  @P5 STG.E.U16 desc[UR10][R50.64], R14 ;  /* 0x0000000e32005986 */ /* 0x000fe8000c10150a */
[----:B------:R-:W-:Y:S04]  /*aa780*/  @P4 STG.E.U16 desc[UR10][R52.64], R58 ;  /* 0x0000003a34004986 */ /* 0x000fe8000c10150a */
[----:B------:R1:W-:Y:S04]  /*aa790*/  @P3 STG.E.U16 desc[UR10][R54.64], R10 ;  /* 0x0000000a36003986 */ /* 0x0003e8000c10150a */
[----:B------:R4:W-:Y:S01]  /*aa7a0*/  @P2 STG.E.U16 desc[UR10][R56.64], R59 ;  /* 0x0000003b38002986 */ /* 0x0009e2000c10150a */
[----:B------:R-:W-:Y:S01]  /*aa7b0*/  ISETP.LT.AND P2, PT, R11, UR6, !P1 ;  /* 0x000000060b007c0c */ /* 0x000fe2000cf41270 */
[----:B0-----:R-:W-:Y:S01]  /*aa7c0*/  VIADD R6, R4, UR4 ;  /* 0x0000000404067c36 */ /* 0x001fe20008000000 */
[----:B------:R-:W-:Y:S01]  /*aa7d0*/  ISETP.LT.AND P4, PT, R15, UR8, !P1 ;  /* 0x000000080f007c0c */ /* 0x000fe2000cf81270 */
[----:B------:R-:W-:Y:S01]  /*aa7e0*/  ULDC UR6, c[0x0][0x228] ;  /* 0x00008a0000067ab9 */ /* 0x000fe20000000800 */
[----:B------:R-:W-:Y:S01]  /*aa7f0*/  ISETP.LT.AND P5, PT, R19, UR12, !P1 ;  /* 0x0000000c13007c0c */ /* 0x000fe2000cfa1270 */
[C---:B------:R-:W-:Y:S01]  /*aa800*/  IMAD.WIDE R4, R6.reuse, 0x2, R2 ;  /* 0x0000000206047825 */ /* 0x040fe200078e0202 */
[----:B------:R-:W-:Y:S01]  /*aa810*/  ISETP.LT.AND P6, PT, R27, UR14, !P1 ;  /* 0x0000000e1b007c0c */ /* 0x000fe2000cfc1270 */
[----:B-1----:R-:W3:Y:S01]  /*aa820*/  LDL.LU R10, [R1+0x2e8] ;  /* 0x0002e800010a7983 */ /* 0x002ee20000300800 */
[----:B------:R-:W-:Y:S01]  /*aa830*/  ULDC UR8, c[0x0][0x228] ;  /* 0x00008a0000087ab9 */ /* 0x000fe20000000800 */
[C---:B------:R-:W-:Y:S01]  /*aa840*/  IMAD.WIDE R50, R6.reuse, 0x2, R20 ;  /* 0x0000000206327825 */ /* 0x040fe200078e0214 */
[----:B------:R-:W-:Y:S01]  /*aa850*/  ULDC UR12, c[0x0][0x228] ;  /* 0x00008a00000c7ab9 */ /* 0x000fe20000000800 */
[----:B------:R-:W-:Y:S01]  /*aa860*/  ULDC UR4, c[0x0][0x22c] ;  /* 0x00008b0000047ab9 */ /* 0x000fe20000000800 */
[----:B------:R-:W-:Y:S01]  /*aa870*/  ULDC UR14, c[0x0][0x228] ;  /* 0x00008a00000e7ab9 */ /* 0x000fe20000000800 */
[----:B------:R-:W-:Y:S01]  /*aa880*/  IMAD.WIDE R52, R6, 0x2, R22 ;  /* 0x0000000206347825 */ /* 0x000fe200078e0216 */
[----:B----4-:R-:W-:Y:S01]  /*aa890*/  PRMT R56, R9, 0x7632, R56 ;  /* 0x0000763209387816 */ /* 0x010fe20000000038 */
[----:B------:R0:W-:Y:S04]  /*aa8a0*/  @P2 STG.E.U16 desc[UR10][R4.64], R9 ;  /* 0x0000000904002986 */ /* 0x0001e8000c10150a */
[----:B0-----:R-:W4:Y:S04]  /*aa8b0*/  LDL.LU R9, [R1+0x2d8] ;  /* 0x0002d80001097983 */ /* 0x001f280000300800 */
[----:B------:R-:W4:Y:S04]  /*aa8c0*/  LDL.LU R14, [R1+0x2c8] ;  /* 0x0002c800010e7983 */ /* 0x000f280000300800 */
[----:B------:R-:W-:Y:S01]  /*aa8d0*/  @P4 STG.E.U16 desc[UR10][R50.64], R56 ;  /* 0x0000003832004986 */ /* 0x000fe2000c10150a */
[----:B--2---:R-:W-:-:S03]  /*aa8e0*/  PRMT R57, R8, 0x7632, R57 ;  /* 0x0000763208397816 */ /* 0x004fc60000000039 */
[----:B------:R0:W-:Y:S04]  /*aa8f0*/  @P5 STG.E.U16 desc[UR10][R52.64], R8 ;  /* 0x0000000834005986 */ /* 0x0001e8000c10150a */
[----:B0-----:R-:W2:Y:S01]  /*aa900*/  LDL.LU R8, [R1+0x2b8] ;  /* 0x0002b80001087983 */ /* 0x001ea20000300800 */
[----:B------:R-:W-:Y:S01]  /*aa910*/  VIADD R7, R38, 0x1d ;  /* 0x0000001d26077836 */ /* 0x000fe20000000000 */
[----:B------:R-:W-:Y:S01]  /*aa920*/  ISETP.LT.AND P5, PT, R31, UR6, !P1 ;  /* 0x000000061f007c0c */ /* 0x000fe2000cfa1270 */
[C---:B------:R-:W-:Y:S01]  /*aa930*/  IMAD.WIDE R54, R6.reuse, 0x2, R40 ;  /* 0x0000000206367825 */ /* 0x040fe200078e0228 */
[----:B------:R-:W-:Y:S01]  /*aa940*/  ISETP.LT.AND P4, PT, R35, UR8, !P1 ;  /* 0x0000000823007c0c */ /* 0x000fe2000cf81270 */
[----:B------:R-:W-:Y:S01]  /*aa950*/  ULDC UR6, c[0x0][0x228] ;  /* 0x00008a0000067ab9 */ /* 0x000fe20000000800 */
[----:B------:R-:W-:Y:S01]  /*aa960*/  ISETP.LT.AND P2, PT, R39, UR12, !P1 ;  /* 0x0000000c27007c0c */ /* 0x000fe2000cf41270 */
[C---:B------:R-:W-:Y:S01]  /*aa970*/  IMAD.WIDE R52, R6.reuse, 0x2, R44 ;  /* 0x0000000206347825 */ /* 0x040fe200078e022c */
[----:B------:R-:W-:Y:S01]  /*aa980*/  ISETP.GE.AND P3, PT, R7, UR4, PT ;  /* 0x0000000407007c0c */ /* 0x000fe2000bf66270 */
[----:B------:R0:W-:Y:S01]  /*aa990*/  @P6 STG.E.U16 desc[UR10][R54.64], R57 ;  /* 0x0000003936006986 */ /* 0x0001e2000c10150a */
[----:B------:R-:W-:Y:S01]  /*aa9a0*/  ISETP.LT.AND P1, PT, R61, UR14, !P1 ;  /* 0x0000000e3d007c0c */ /* 0x000fe2000cf21270 */
[----:B------:R-:W-:Y:S01]  /*aa9b0*/  ULDC UR4, c[0x0][0x248] ;  /* 0x0000920000047ab9 */ /* 0x000fe20000000800 */
[----:B------:R-:W-:Y:S01]  /*aa9c0*/  ISETP.LT.AND P6, PT, R11, UR6, !P3 ;  /* 0x000000060b007c0c */ /* 0x000fe2000dfc1270 */
[----:B------:R-:W-:Y:S01]  /*aa9d0*/  IMAD.WIDE R50, R6, 0x2, R46 ;  /* 0x0000000206327825 */ /* 0x000fe200078e022e */
[----:B------:R-:W-:Y:S01]  /*aa9e0*/  PRMT R5, R60, 0x7632, R5 ;  /* 0x000076323c057816 */ /* 0x000fe20000000005 */
[----:B------:R-:W-:Y:S01]  /*aa9f0*/  ULDC UR6, c[0x0][0x228] ;  /* 0x00008a0000067ab9 */ /* 0x000fe20000000800 */
[----:B------:R-:W-:Y:S01]  /*aaa00*/  ULDC UR8, c[0x0][0x228] ;  /* 0x00008a0000087ab9 */ /* 0x000fe20000000800 */
[C---:B------:R-:W-:Y:S01]  /*aaa10*/  VIADD R4, R6.reuse, UR4 ;  /* 0x0000000406047c36 */ /* 0x040fe20008000000 */
[----:B------:R-:W-:Y:S01]  /*aaa20*/  ULDC UR4, c[0x0][0x228] ;  /* 0x00008a0000047ab9 */ /* 0x000fe20000000800 */
[----:B------:R-:W-:Y:S01]  /*aaa30*/  ULDC UR12, c[0x0][0x228] ;  /* 0x00008a00000c7ab9 */ /* 0x000fe20000000800 */
[----:B------:R-:W-:Y:S01]  /*aaa40*/  ULDC UR14, c[0x0][0x228] ;  /* 0x00008a00000e7ab9 */ /* 0x000fe20000000800 */
[----:B0-----:R-:W-:-:S04]  /*aaa50*/  IMAD.WIDE R54, R6, 0x2, R42 ;  /* 0x0000000206367825 */ /* 0x001fc800078e022a */
[----:B------:R-:W-:Y:S01]  /*aaa60*/  IMAD.WIDE R6, R6, 0x2, R48 ;  /* 0x0000000206067825 */ /* 0x000fe200078e0230 */
[----:B------:R0:W-:Y:S04]  /*aaa70*/  @P5 STG.E.U16 desc[UR10][R54.64], R60 ;  /* 0x0000003c36005986 */ /* 0x0001e8000c10150a */
[----:B------:R1:W-:Y:S01]  /*aaa80*/  @P4 STG.E.U16 desc[UR10][R52.64], R5 ;  /* 0x0000000534004986 */ /* 0x0003e2000c10150a */
[----:B---3--:R-:W-:-:S03]  /*aaa90*/  PRMT R56, R10, 0x7632, R56 ;  /* 0x000076320a387816 */ /* 0x008fc60000000038 */
[----:B------:R3:W-:Y:S01]  /*aaaa0*/  @P2 STG.E.U16 desc[UR10][R50.64], R10 ;  /* 0x0000000a32002986 */ /* 0x0007e2000c10150a */
[C---:B0-----:R-:W-:Y:S01]  /*aaab0*/  IMAD.WIDE R54, R4.reuse, 0x2, R2 ;  /* 0x0000000204367825 */ /* 0x041fe200078e0202 */
[----:B------:R-:W-:Y:S01]  /*aaac0*/  ISETP.LT.AND P4, PT, R19, UR6, !P3 ;  /* 0x0000000613007c0c */ /* 0x000fe2000df81270 */
[----:B------:R-:W-:Y:S01]  /*aaad0*/  ULDC UR6, c[0x0][0x228] ;  /* 0x00008a0000067ab9 */ /* 0x000fe20000000800 */
[----:B------:R0:W-:Y:S01]  /*aaae0*/  @P1 STG.E.U16 desc[UR10][R6.64], R56 ;  /* 0x0000003806001986 */ /* 0x0001e2000c10150a */
[----:B------:R-:W-:Y:S02]  /*aaaf0*/  ISETP.LT.AND P1, PT, R15, UR4, !P3 ;  /* 0x000000040f007c0c */ /* 0x000fe4000df21270 */
[----:B------:R-:W-:Y:S01]  /*aab00*/  ISETP.LT.AND P5, PT, R27, UR8, !P3 ;  /* 0x000000081b007c0c */ /* 0x000fe2000dfa1270 */
[C---:B-1----:R-:W-:Y:S01]  /*aab10*/  IMAD.WIDE R52, R4.reuse, 0x2, R40 ;  /* 0x0000000204347825 */ /* 0x042fe200078e0228 */
[----:B------:R-:W-:Y:S01]  /*aab20*/  ULDC UR4, c[0x0][0x22c] ;  /* 0x00008b0000047ab9 */ /* 0x000fe20000000800 */
[----:B------:R-:W-:Y:S01]  /*aab30*/  ULDC UR8, c[0x0][0x228] ;  /* 0x00008a0000087ab9 */ /* 0x000fe20000000800 */
[----:B---3--:R-:W3:Y:S01]  /*aab40*/  LDL.LU R10, [R1+0x2a8] ;  /* 0x0002a800010a7983 */ /* 0x008ee20000300800 */
[----:B------:R-:W-:-:S04]  /*aab50*/  IMAD.WIDE R50, R4, 0x2, R22 ;  /* 0x0000000204327825 */ /* 0x000fc800078e0216 */
[----:B0-----:R-:W-:Y:S01]  /*aab60*/  IMAD.WIDE R6, R4, 0x2, R20 ;  /* 0x0000000204067825 */ /* 0x001fe200078e0214 */
[----:B----4-:R0:W-:Y:S01]  /*aab70*/  @P6 STG.E.U16 desc[UR10][R54.64], R9 ;  /* 0x0000000936006986 */ /* 0x0101e2000c10150a */
[----:B------:R-:W-:Y:S02]  /*aab80*/  PRMT R5, R9, 0x7632, R5 ;  /* 0x0000763209057816 */ /* 0x000fe40000000005 */
[----:B------:R-:W-:Y:S02]  /*aab90*/  ISETP.LT.AND P6, PT, R31, UR12, !P3 ;  /* 0x0000000c1f007c0c */ /* 0x000fe4000dfc1270 */
[----:B------:R-:W-:Y:S01]  /*aaba0*/  PRMT R57, R14, 0x7632, R57 ;  /* 0x000076320e397816 */ /* 0x000fe20000000039 */
[----:B0-----:R-:W4:Y:S01]  /*aabb0*/  LDL.LU R9, [R1+0x31c] ;  /* 0x00031c0001097983 */ /* 0x001f220000300800 */
[----:B------:R-:W-:Y:S01]  /*aabc0*/  IMAD.WIDE R54, R4, 0x2, R42 ;  /* 0x0000000204367825 */ /* 0x000fe200078e022a */
[----:B------:R-:W-:Y:S02]  /*aabd0*/  ULDC UR12, c[0x0][0x228] ;  /* 0x00008a00000c7ab9 */ /* 0x000fe40000000800 */
[----:B------:R-:W-:Y:S04]  /*aabe0*/  @P1 STG.E.U16 desc[UR10][R6.64], R5 ;  /* 0x0000000506001986 */ /* 0x000fe8000c10150a */
[----:B------:R-:W-:Y:S04]  /*aabf0*/  @P4 STG.E.U16 desc[UR10][R50.64], R14 ;  /* 0x0000000e32004986 */ /* 0x000fe8000c10150a */
[----:B------:R-:W-:Y:S04]  /*aac00*/  @P5 STG.E.U16 desc[UR10][R52.64], R57 ;  /* 0x0000003934005986 */ /* 0x000fe8000c10150a */
[----:B--2---:R0:W-:Y:S02]  /*aac10*/  @P6 STG.E.U16 desc[UR10][R54.64], R8 ;  /* 0x0000000836006986 */ /* 0x0041e4000c10150a */
[----:B0-----:R-:W-:-:S02]  /*aac20*/  PRMT R54, R8, 0x7632, R54 ;  /* 0x0000763208367816 */ /* 0x001fc40000000036 */
[----:B------:R-:W2:Y:S01]  /*aac30*/  LDL.LU R8, [R1+0x30c] ;  /* 0x00030c0001087983 */ /* 0x000ea20000300800 */
[----:B------:R-:W-:Y:S01]  /*aac40*/  VIADD R56, R38, 0x1e ;  /* 0x0000001e26387836 */ /* 0x000fe20000000000 */
[----:B------:R-:W-:Y:S01]  /*aac50*/  ISETP.LT.AND P4, PT, R39, UR6, !P3 ;  /* 0x0000000627007c0c */ /* 0x000fe2000df81270 */
[----:B------:R-:W-:Y:S01]  /*aac60*/  ULDC UR6, c[0x0][0x228] ;  /* 0x00008a0000067ab9 */ /* 0x000fe20000000800 */
[----:B------:R-:W-:Y:S01]  /*aac70*/  IMAD.WIDE R6, R4, 0x2, R44 ;  /* 0x0000000204067825 */ /* 0x000fe200078e022c */
[----:B------:R-:W2:Y:S01]  /*aac80*/  LDL.LU R14, [R1+0x2fc] ;  /* 0x0002fc00010e7983 */ /* 0x000ea20000300800 */
[----:B------:R-:W-:Y:S01]  /*aac90*/  ISETP.GE.AND P2, PT, R56, UR4, PT ;  /* 0x0000000438007c0c */ /* 0x000fe2000bf46270 */
[----:B------:R-:W-:Y:S02]  /*aaca0*/  ULDC UR4, c[0x0][0x228] ;  /* 0x00008a0000047ab9 */ /* 0x000fe40000000800 */
        /* <DEDUP_REMOVED lines=9> */
[----:B------:R-:W-:-:S04]  /*aad40*/  IMAD.WIDE R52, R4, 0x2, R48 ;  /* 0x0000000204347825 */ /* 0x000fc800078e0230 */
[----:B------:R0:W-:Y:S01]  /*aad50*/  @P1 STG.E.U16 desc[UR10][R6.64], R54 ;  /* 0x0000003606001986 */ /* 0x0001e2000c10150a */
[----:B------:R-:W-:Y:S01]  /*aad60*/  ISETP.LT.AND P1, PT, R15, UR4, !P2 ;  /* 0x000000040f007c0c */ /* 0x000fe2000d721270 */
[----:B------:R-:W-:Y:S01]  /*aad70*/  ULDC UR4, c[0x0][0x228] ;  /* 0x00008a0000047ab9 */ /* 0x000fe20000000800 */
[----:B0-----:R-:W-:Y:S01]  /*aad80*/  IMAD.WIDE R6, R5, 0x2, R2 ;  /* 0x0000000205067825 */ /* 0x001fe200078e0202 */
[----:B---3--:R-:W-:Y:S01]  /*aad90*/  PRMT R4, R10, 0x7632, R4 ;  /* 0x000076320a047816 */ /* 0x008fe20000000004 */
[----:B------:R-:W-:Y:S04]  /*aada0*/  @P4 STG.E.U16 desc[UR10][R50.64], R10 ;  /* 0x0000000a32004986 */ /* 0x000fe8000c10150a */
[----:B------:R4:W-:Y:S01]  /*aadb0*/  @P3 STG.E.U16 desc[UR10][R52.64], R4 ;  /* 0x0000000434003986 */ /* 0x0009e2000c10150a */
[----:B------:R-:W-:Y:S01]  /*aadc0*/  ISETP.LT.AND P3, PT, R19, UR4, !P2 ;  /* 0x0000000413007c0c */ /* 0x000fe2000d761270 */
[----:B------:R-:W-:Y:S01]  /*aadd0*/  ULDC UR4, c[0x0][0x22c] ;  /* 0x00008b0000047ab9 */ /* 0x000fe20000000800 */
[----:B----4-:R-:W-:Y:S01]  /*aade0*/  PRMT R4, R9, 0x7632, R4 ;  /* 0x0000763209047816 */ /* 0x010fe20000000004 */
[----:B------:R0:W-:Y:S04]  /*aadf0*/  @P5 STG.E.U16 desc[UR10][R6.64], R9 ;  /* 0x0000000906005986 */ /* 0x0001e8000c10150a */
[----:B0-----:R-:W3:Y:S01]  /*aae00*/  LDL.LU R9, [R1+0x2ec] ;  /* 0x0002ec0001097983 */ /* 0x001ee20000300800 */
[----:B------:R-:W-:-:S03]  /*aae10*/  IMAD.WIDE R6, R5, 0x2, R20 ;  /* 0x0000000205067825 */ /* 0x000fc600078e0214 */
[----:B------:R-:W4:Y:S04]  /*aae20*/  LDL.LU R10, [R1+0x2dc] ;  /* 0x0002dc00010a7983 */ /* 0x000f280000300800 */
[----:B------:R0:W-:Y:S02]  /*aae30*/  @P1 STG.E.U16 desc[UR10][R6.64], R4 ;  /* 0x0000000406001986 */ /* 0x0001e4000c10150a */
[----:B0-----:R-:W-:Y:S01]  /*aae40*/  IMAD.WIDE R6, R5, 0x2, R22 ;  /* 0x0000000205067825 */ /* 0x001fe200078e0216 */
[----:B--2---:R-:W-:-:S04]  /*aae50*/  PRMT R4, R8, 0x7632, R4 ;  /* 0x0000763208047816 */ /* 0x004fc80000000004 */
[----:B------:R0:W-:Y:S04]  /*aae60*/  @P3 STG.E.U16 desc[UR10][R6.64], R8 ;  /* 0x0000000806003986 */ /* 0x0001e8000c10150a */
[----:B0-----:R-:W2:Y:S01]  /*aae70*/  LDL.LU R8, [R1+0x2cc] ;  /* 0x0002cc0001087983 */ /* 0x001ea20000300800 */
[----:B------:R-:W-:Y:S01]  /*aae80*/  VIADD R50, R38, 0x1f ;  /* 0x0000001f26327836 */ /* 0x000fe20000000000 */
[----:B------:R-:W-:Y:S02]  /*aae90*/  ISETP.LT.AND P4, PT, R27, UR6, !P2 ;  /* 0x000000061b007c0c */ /* 0x000fe4000d781270 */
[----:B------:R-:W-:Y:S01]  /*aaea0*/  ISETP.LT.AND P6, PT, R35, UR12, !P2 ;  /* 0x0000000c23007c0c */ /* 0x000fe2000d7c1270 */
[----:B------:R-:W-:Y:S01]  /*aaeb0*/  IMAD.WIDE R52, R5, 0x2, R42 ;  /* 0x0000000205347825 */ /* 0x000fe200078e022a */
[----:B------:R-:W-:Y:S01]  /*aaec0*/  ISETP.LT.AND P5, PT, R31, UR8, !P2 ;  /* 0x000000081f007c0c */ /* 0x000fe2000d7a1270 */
[----:B------:R-:W-:Y:S01]  /*aaed0*/  ULDC UR6, c[0x0][0x228] ;  /* 0x00008a0000067ab9 */ /* 0x000fe20000000800 */
[----:B------:R-:W-:Y:S01]  /*aaee0*/  ISETP.GE.AND P1, PT, R50, UR4, PT ;  /* 0x0000000432007c0c */ /* 0x000fe2000bf26270 */
[----:B------:R-:W-:Y:S01]  /*aaef0*/  ULDC UR4, c[0x0][0x228] ;  /* 0x00008a0000047ab9 */ /* 0x000fe20000000800 */
[----:B------:R-:W-:Y:S01]  /*aaf00*/  IMAD.WIDE R50, R5, 0x2, R40 ;  /* 0x0000000205327825 */ /* 0x000fe200078e0228 */
[----:B------:R-:W-:Y:S01]  /*aaf10*/  ISETP.LT.AND P3, PT, R39, UR4, !P2 ;  /* 0x0000000427007c0c */ /* 0x000fe2000d761270 */
[----:B------:R-:W-:Y:S01]  /*aaf20*/  ULDC UR8, c[0x0][0x228] ;  /* 0x00008a0000087ab9 */ /* 0x000fe20000000800 */
[----:B------:R-:W-:Y:S01]  /*aaf30*/  PRMT R56, R14, 0x7632, R56 ;  /* 0x000076320e387816 */ /* 0x000fe20000000038 */
[----:B------:R-:W-:Y:S01]  /*aaf40*/  IMAD.WIDE R54, R5, 0x2, R44 ;  /* 0x0000000205367825 */ /* 0x000fe200078e022c */
[----:B------:R-:W-:Y:S01]  /*aaf50*/  @P4 STG.E.U16 desc[UR10][R50.64], R4 ;  /* 0x0000000432004986 */ /* 0x000fe2000c10150a */
[----:B------:R-:W-:Y:S01]  /*aaf60*/  ISETP.LT.AND P2, PT, R61, UR6, !P2 ;  /* 0x000000063d007c0c */ /* 0x000fe2000d741270 */
[----:B------:R-:W-:Y:S01]  /*aaf70*/  ULDC UR4, c[0x0][0x248] ;  /* 0x0000920000047ab9 */ /* 0x000fe20000000800 */
[----:B------:R-:W-:Y:S01]  /*aaf80*/  IMAD.WIDE R6, R5, 0x2, R46 ;  /* 0x0000000205067825 */ /* 0x000fe200078e022e */
[----:B------:R0:W-:Y:S01]  /*aaf90*/  @P5 STG.E.U16 desc[UR10][R52.64], R14 ;  /* 0x0000000e34005986 */ /* 0x0001e2000c10150a */
[----:B------:R-:W-:Y:S01]  /*aafa0*/  ISETP.LT.AND P4, PT, R11, UR8, !P1 ;  /* 0x000000080b007c0c */ /* 0x000fe2000cf81270 */
[----:B------:R-:W-:Y:S01]  /*aafb0*/  ULDC UR12, c[0x0][0x228] ;  /* 0x00008a00000c7ab9 */ /* 0x000fe20000000800 */
[----:B------:R-:W-:Y:S01]  /*aafc0*/  VIADD R57, R38, 0x20 ;  /* 0x0000002026397836 */ /* 0x000fe20000000000 */
[----:B------:R1:W-:Y:S01]  /*aafd0*/  @P6 STG.E.U16 desc[UR10][R54.64], R56 ;  /* 0x0000003836006986 */ /* 0x0003e2000c10150a */
[----:B------:R-:W-:Y:S01]  /*aafe0*/  ISETP.LT.AND P5, PT, R15, UR12, !P1 ;  /* 0x0000000c0f007c0c */ /* 0x000fe2000cfa1270 */
[----:B------:R-:W-:-:S02]  /*aaff0*/  ULDC UR6, c[0x0][0x228] ;  /* 0x00008a0000067ab9 */ /* 0x000fc40000000800 */
[----:B0-----:R-:W2:Y:S01]  /*ab000*/  LDL.LU R14, [R1+0x2bc] ;  /* 0x0002bc00010e7983 */ /* 0x001ea20000300800 */
[----:B------:R-:W-:Y:S01]  /*ab010*/  VIADD R4, R5, UR4 ;  /* 0x0000000405047c36 */ /* 0x000fe20008000000 */
[----:B------:R-:W-:Y:S01]  /*ab020*/  ISETP.LT.AND P6, PT, R19, UR14, !P1 ;  /* 0x0000000e13007c0c */ /* 0x000fe2000cfc1270 */
[----:B------:R-:W-:Y:S01]  /*ab030*/  ULDC UR4, c[0x0][0x22c] ;  /* 0x00008b0000047ab9 */ /* 0x000fe20000000800 */
[----:B------:R-:W-:Y:S01]  /*ab040*/  ULDC UR8, c[0x0][0x228] ;  /* 0x00008a0000087ab9 */ /* 0x000fe20000000800 */
[C---:B------:R-:W-:Y:S01]  /*ab050*/  IMAD.WIDE R50, R4.reuse, 0x2, R2 ;  /* 0x0000000204327825 */ /* 0x040fe200078e0202 */
[----:B------:R-:W-:Y:S01]  /*ab060*/  ULDC UR12, c[0x0][0x228] ;  /* 0x00008a00000c7ab9 */ /* 0x000fe20000000800 */
[----:B------:R-:W-:Y:S02]  /*ab070*/  ULDC UR14, c[0x0][0x228] ;  /* 0x00008a00000e7ab9 */ /* 0x000fe40000000800 */
[----:B------:R-:W-:-:S04]  /*ab080*/  IMAD.WIDE R52, R4, 0x2, R20 ;  /* 0x0000000204347825 */ /* 0x000fc800078e0214 */
[----:B-1----:R-:W-:Y:S01]  /*ab090*/  IMAD.WIDE R54, R4, 0x2, R22 ;  /* 0x0000000204367825 */ /* 0x002fe200078e0216 */
[----:B---3--:R-:W-:Y:S01]  /*ab0a0*/  PRMT R56, R9, 0x7632, R56 ;  /* 0x0000763209387816 */ /* 0x008fe20000000038 */
[----:B------:R0:W-:Y:S04]  /*ab0b0*/  @P3 STG.E.U16 desc[UR10][R6.64], R9 ;  /* 0x0000000906003986 */ /* 0x0001e8000c10150a */
[----:B0-----:R-:W3:Y:S01]  /*ab0c0*/  LDL.LU R9, [R1+0x2ac] ;  /* 0x0002ac0001097983 */ /* 0x001ee20000300800 */
[----:B------:R-:W-:Y:S01]  /*ab0d0*/  IMAD.WIDE R6, R5, 0x2, R48 ;  /* 0x0000000205067825 */ /* 0x000fe200078e0230 */
[----:B----4-:R-:W-:-:S04]  /*ab0e0*/  PRMT R5, R10, 0x7632, R5 ;  /* 0x000076320a057816 */ /* 0x010fc80000000005 */
[----:B------:R-:W-:Y:S04]  /*ab0f0*/  @P2 STG.E.U16 desc[UR10][R6.64], R56 ;  /* 0x0000003806002986 */ /* 0x000fe8000c10150a */
[----:B------:R0:W-:Y:S04]  /*ab100*/  @P4 STG.E.U16 desc[UR10][R50.64], R10 ;  /* 0x0000000a32004986 */ /* 0x0001e8000c10150a */
[----:B------:R1:W-:Y:S04]  /*ab110*/  @P5 STG.E.U16 desc[UR10][R52.64], R5 ;  /* 0x0000000534005986 */ /* 0x0003e8000c10150a */
[----:B0-----:R-:W4:Y:S04]  /*ab120*/  LDL.LU R10, [R1+0x290] ;  /* 0x00029000010a7983 */ /* 0x001f280000300800 */
[----:B--2---:R0:W-:Y:S01]  /*ab130*/  @P6 STG.E.U16 desc[UR10][R54.64], R8 ;  /* 0x0000000836006986 */ /* 0x0041e2000c10150a */
[----:B-1----:R-:W-:-:S03]  /*ab140*/  PRMT R5, R8, 0x7632, R5 ;  /* 0x0000763208057816 */ /* 0x002fc60000000005 */
[----:B0-----:R-:W2:Y:S01]  /*ab150*/  LDL.LU R8, [R1+0x280] ;  /* 0x0002800001087983 */ /* 0x001ea20000300800 */
[----:B------:R-:W-:Y:S01]  /*ab160*/  ISETP.GE.AND P3, PT, R57, UR4, PT ;  /* 0x0000000439007c0c */ /* 0x000fe2000bf66270 */
[----:B------:R-:W-:Y:S01]  /*ab170*/  ULDC UR4, c[0x0][0x228] ;  /* 0x00008a0000047ab9 */ /* 0x000fe20000000800 */
[----:B------:R-:W-:Y:S02]  /*ab180*/  ISETP.LT.AND P5, PT, R31, UR6, !P1 ;  /* 0x000000061f007c0c */ /* 0x000fe4000cfa1270 */
[----:B------:R-:W-:Y:S02]  /*ab190*/  ISETP.LT.AND P4, PT, R35, UR8, !P1 ;  /* 0x0000000823007c0c */ /* 0x000fe4000cf81270 */
[----:B------:R-:W-:Y:S01]  /*ab1a0*/  ISETP.LT.AND P2, PT, R39, UR12, !P1 ;  /* 0x0000000c27007c0c */ /* 0x000fe2000cf41270 */
[C---:B------:R-:W-:Y:S01]  /*ab1b0*/  IMAD.WIDE R6, R4.reuse, 0x2, R40 ;  /* 0x0000000204067825 */ /* 0x040fe200078e0228 */
[----:B------:R-:W-:Y:S01]  /*ab1c0*/  ISETP.LT.AND P6, PT, R27, UR4, !P1 ;  /* 0x000000041b007c0c */ /* 0x000fe2000cfc1270 */
[----:B------:R-:W2:Y:S01]  /*ab1d0*/  LDL.LU R60, [R1+0x270] ;  /* 0x00027000013c7983 */ /* 0x000ea20000300800 */
[----:B------:R-:W-:Y:S01]  /*ab1e0*/  ULDC UR6, c[0x0][0x228] ;  /* 0x00008a0000067ab9 */ /* 0x000fe20000000800 */
[----:B------:R-:W-:-:S04]  /*ab1f0*/  IMAD.WIDE R50, R4, 0x2, R42 ;  /* 0x0000000204327825 */ /* 0x000fc800078e022a */
[----:B------:R-:W-:Y:S01]  /*ab200*/  IMAD.WIDE R52, R4, 0x2, R44 ;  /* 0x0000000204347825 */ /* 0x000fe200078e022c */
[----:B------:R-:W-:Y:S01]  /*ab210*/  ULDC UR8, c[0x0][0x228] ;  /* 0x00008a0000087ab9 */ /* 0x000fe20000000800 */
[----:B------:R-:W-:Y:S01]  /*ab220*/  ULDC UR12, c[0x0][0x228] ;  /* 0x00008a00000c7ab9 */ /* 0x000fe20000000800 */
[----:B------:R-:W-:Y:S01]  /*ab230*/  PRMT R58, R14, 0x7632, R58 ;  /* 0x000076320e3a7816 */ /* 0x000fe2000000003a */
[C---:B------:R-:W-:Y:S01]  /*ab240*/  IMAD.WIDE R54, R4.reuse, 0x2, R46 ;  /* 0x0000000204367825 */ /* 0x040fe200078e022e */
[----:B------:R-:W-:Y:S01]  /*ab250*/  ULDC UR4, c[0x0][0x248] ;  /* 0x0000920000047ab9 */ /* 0x000fe20000000800 */
[----:B------:R0:W-:Y:S04]  /*ab260*/  @P6 STG.E.U16 desc[UR10][R6.64], R5 ;  /* 0x0000000506006986 */ /* 0x0001e8000c10150a */
[----:B------:R1:W-:Y:S01]  /*ab270*/  @P5 STG.E.U16 desc[UR10][R50.64], R14 ;  /* 0x0000000e32005986 */ /* 0x0003e2000c10150a */
[----:B------:R-:W-:Y:S01]  /*ab280*/  ISETP.LT.AND P1, PT, R61, UR14, !P1 ;  /* 0x0000000e3d007c0c */ /* 0x000fe2000cf21270 */
[C---:B------:R-:W-:Y:S01]  /*ab290*/  IMAD.WIDE R56, R4.reuse, 0x2, R48 ;  /* 0x0000000204387825 */ /* 0x040fe200078e0230 */
[----:B------:R-:W-:Y:S01]  /*ab2a0*/  ISETP.LT.AND P5, PT, R19, UR12, !P3 ;  /* 0x0000000c13007c0c */ /* 0x000fe2000dfa1270 */
[----:B------:R-:W-:Y:S01]  /*ab2b0*/  @P4 STG.E.U16 desc[UR10][R52.64], R58 ;  /* 0x0000003a34004986 */ /* 0x000fe2000c10150a */
[----:B------:R-:W-:Y:S01]  /*ab2c0*/  ISETP.LT.AND P4, PT, R15, UR8, !P3 ;  /* 0x000000080f007c0c */ /* 0x000fe2000df81270 */
[----:B------:R-:W-:Y:S01]  /*ab2d0*/  ULDC UR14, c[0x0][0x228] ;  /* 0x00008a00000e7ab9 */ /* 0x000fe20000000800 */
[----:B------:R-:W-:Y:S01]  /*ab2e0*/  ULDC UR8, c[0x0][0x228] ;  /* 0x00008a0000087ab9 */ /* 0x000fe20000000800 */
[----:B0-----:R-:W-:Y:S01]  /*ab2f0*/  VIADD R6, R4, UR4 ;  /* 0x0000000404067c36 */ /* 0x001fe20008000000 */
[----:B------:R-:W-:Y:S01]  /*ab300*/  ULDC UR12, c[0x0][0x228] ;  /* 0x00008a00000c7ab9 */ /* 0x000fe20000000800 */
[----:B-1----:R-:W2:Y:S02]  /*ab310*/  LDL.LU R14, [R1+0x260] ;  /* 0x00026000010e7983 */ /* 0x002ea40000300800 */
[----:B------:R-:W-:-:S02]  /*ab320*/  IMAD.WIDE R50, R6, 0x2, R2 ;  /* 0x0000000206327825 */ /* 0x000fc400078e0202 */
[----:B---3--:R0:W-:Y:S01]  /*ab330*/  @P2 STG.E.U16 desc[UR10][R54.64], R9 ;  /* 0x0000000936002986 */ /* 0x0081e2000c10150a */
[----:B------:R-:W-:Y:S02]  /*ab340*/  PRMT R59, R9, 0x7632, R59 ;  /* 0x00007632093b7816 */ /* 0x000fe4000000003b */
[----:B----4-:R-:W-:Y:S01]  /*ab350*/  PRMT R5, R10, 0x7632, R5 ;  /* 0x000076320a057816 */ /* 0x010fe20000000005 */
[----:B0-----:R-:W3:Y:S01]  /*ab360*/  LDL.LU R9, [R1+0x250] ;  /* 0x0002500001097983 */ /* 0x001ee20000300800 */
[----:B------:R-:W-:Y:S01]  /*ab370*/  ISETP.LT.AND P2, PT, R11, UR6, !P3 ;  /* 0x000000060b007c0c */ /* 0x000fe2000df41270 */
[----:B------:R-:W-:Y:S01]  /*ab380*/  IMAD.WIDE R54, R6, 0x2, R20 ;  /* 0x0000000206367825 */ /* 0x000fe200078e0214 */
[----:B--2---:R-:W-:-:S03]  /*ab390*/  PRMT R7, R8, 0x7632, R7 ;  /* 0x0000763208077816 */ /* 0x004fc60000000007 */
[----:B------:R-:W-:Y:S01]  /*ab3a0*/  IMAD.WIDE R52, R6, 0x2, R22 ;  /* 0x0000000206347825 */ /* 0x000fe200078e0216 */
[----:B------:R-:W-:Y:S01]  /*ab3b0*/  @P1 STG.E.U16 desc[UR10][R56.64], R59 ;  /* 0x0000003b38001986 */ /* 0x000fe2000c10150a */
[----:B------:R-:W-:Y:S01]  /*ab3c0*/  ISETP.LT.AND P6, PT, R27, UR14, !P3 ;  /* 0x0000000e1b007c0c */ /* 0x000fe2000dfc1270 */
[----:B------:R-:W-:Y:S01]  /*ab3d0*/  ULDC UR6, c[0x0][0x228] ;  /* 0x00008a0000067ab9 */ /* 0x000fe20000000800 */
[----:B------:R-:W-:-:S04]  /*ab3e0*/  VIADD R4, R38, 0x21 ;  /* 0x0000002126047836 */ /* 0x000fc80000000000 */
[----:B------:R-:W-:Y:S01]  /*ab3f0*/  @P2 STG.E.U16 desc[UR10][R50.64], R10 ;  /* 0x0000000a32002986 */ /* 0x000fe2000c10150a */
[----:B------:R-:W-:Y:S01]  /*ab400*/  ULDC UR4, c[0x0][0x22c] ;  /* 0x00008b0000047ab9 */ /* 0x000fe20000000800 */
[----:B------:R-:W-:Y:S02]  /*ab410*/  ULDC UR14, c[0x0][0x228] ;  /* 0x00008a00000e7ab9 */ /* 0x000fe40000000800 */
[----:B------:R-:W-:Y:S04]  /*ab420*/  @P4 STG.E.U16 desc[UR10][R54.64], R5 ;  /* 0x0000000536004986 */ /* 0x000fe8000c10150a */
[----:B------:R0:W-:Y:S04]  /*ab430*/  @P5 STG.E.U16 desc[UR10][R52.64], R8 ;  /* 0x0000000834005986 */ /* 0x0001e8000c10150a */
[----:B0-----:R-:W2:Y:S01]  /*ab440*/  LDL.LU R8, [R1+0x240] ;  /* 0x0002400001087983 */ /* 0x001ea20000300800 */
[----:B------:R-:W-:Y:S01]  /*ab450*/  IMAD.WIDE R56, R6, 0x2, R40 ;  /* 0x0000000206387825 */ /* 0x000fe200078e0228 */
[----:B------:R-:W-:Y:S01]  /*ab460*/  ISETP.LT.AND P5, PT, R31, UR6, !P3 ;  /* 0x000000061f007c0c */ /* 0x000fe2000dfa1270 */
[----:B------:R-:W-:Y:S01]  /*ab470*/  ULDC UR6, c[0x0][0x228] ;  /* 0x00008a0000067ab9 */ /* 0x000fe20000000800 */
[----:B------:R-:W4:Y:S01]  /*ab480*/  LDL.LU R10, [R1+0x230] ;  /* 0x00023000010a7983 */ /* 0x000f220000300800 */
[----:B------:R-:W-:Y:S01]  /*ab490*/  ISETP.GE.AND P1, PT, R4, UR4, PT ;  /* 0x0000000404007c0c */ /* 0x000fe2000bf26270 */
[----:B------:R-:W-:Y:S01]  /*ab4a0*/  ULDC UR4, c[0x0][0x248] ;  /* 0x0000920000047ab9 */ /* 0x000fe20000000800 */
[----:B------:R-:W-:Y:S01]  /*ab4b0*/  ISETP.LT.AND P4, PT, R35, UR8, !P3 ;  /* 0x0000000823007c0c */ /* 0x000fe2000df81270 */
[----:B------:R0:W-:Y:S01]  /*ab4c0*/  @P6 STG.E.U16 desc[UR10][R56.64], R7 ;  /* 0x0000000738006986 */ /* 0x0001e2000c10150a */
[----:B------:R-:W-:Y:S01]  /*ab4d0*/  ISETP.LT.AND P2, PT, R39, UR12, !P3 ;  /* 0x0000000c27007c0c */ /* 0x000fe2000df41270 */
[C---:B------:R-:W-:Y:S01]  /*ab4e0*/  IMAD.WIDE R54, R6.reuse, 0x2, R42 ;  /* 0x0000000206367825 */ /* 0x040fe200078e022a */
[----:B------:R-:W-:Y:S01]  /*ab4f0*/  ISETP.LT.AND P3, PT, R61, UR14, !P3 ;  /* 0x0000000e3d007c0c */ /* 0x000fe2000df61270 */
[----:B------:R-:W-:Y:S01]  /*ab500*/  ULDC UR8, c[0x0][0x228] ;  /* 0x00008a0000087ab9 */ /* 0x000fe20000000800 */
[----:B------:R-:W-:Y:S01]  /*ab510*/  ISETP.LT.AND P6, PT, R11, UR6, !P1 ;  /* 0x000000060b007c0c */ /* 0x000fe2000cfc1270 */
[----:B------:R-:W-:Y:S01]  /*ab520*/  VIADD R4, R6, UR4 ;  /* 0x0000000406047c36 */ /* 0x000fe20008000000 */
[----:B------:R-:W-:Y:S01]  /*ab530*/  PRMT R5, R60, 0x7632, R5 ;  /* 0x000076323c057816 */ /* 0x000fe20000000005 */
[C---:B------:R-:W-:Y:S01]  /*ab540*/  IMAD.WIDE R52, R6.reuse, 0x2, R44 ;  /* 0x0000000206347825 */ /* 0x040fe200078e022c */
[----:B------:R1:W-:Y:S01]  /*ab550*/  @P5 STG.E.U16 desc[UR10][R54.64], R60 ;  /* 0x0000003c36005986 */ /* 0x0003e2000c10150a */
[----:B------:R-:W-:Y:S01]  /*ab560*/  ULDC UR4, c[0x0][0x228] ;  /* 0x00008a0000047ab9 */ /* 0x000fe20000000800 */
[----:B------:R-:W-:Y:S01]  /*ab570*/  ULDC UR6, c[0x0][0x228] ;  /* 0x00008a0000067ab9 */ /* 0x000fe20000000800 */
[----:B------:R-:W-:Y:S01]  /*ab580*/  IMAD.WIDE R50, R6, 0x2, R46 ;  /* 0x0000000206327825 */ /* 0x000fe200078e022e */
[----:B0-----:R-:W-:Y:S01]  /*ab590*/  PRMT R56, R14, 0x7632, R56 ;  /* 0x000076320e387816 */ /* 0x001fe20000000038 */
[----:B------:R-:W-:Y:S01]  /*ab5a0*/  ULDC UR12, c[0x0][0x228] ;  /* 0x00008a00000c7ab9 */ /* 0x000fe20000000800 */
[----:B------:R-:W-:Y:S01]  /*ab5b0*/  ULDC UR14, c[0x0][0x228] ;  /* 0x00008a00000e7ab9 */ /* 0x000fe20000000800 */
[----:B------:R-:W-:Y:S01]  /*ab5c0*/  IMAD.WIDE R6, R6, 0x2, R48 ;  /* 0x0000000206067825 */ /* 0x000fe200078e0230 */
[----:B------:R3:W-:Y:S03]  /*ab5d0*/  @P4 STG.E.U16 desc[UR10][R52.64], R5 ;  /* 0x0000000534004986 */ /* 0x0007e6000c10150a */
[----:B-1----:R-:W-:Y:S01]  /*ab5e0*/  IMAD.WIDE R54, R4, 0x2, R2 ;  /* 0x0000000204367825 */ /* 0x002fe200078e0202 */
[----:B------:R-:W4:Y:S04]  /*ab5f0*/  LDL.LU R60, [R1+0x220] ;  /* 0x00022000013c7983 */ /* 0x000f280000300800 */
[----:B------:R-:W-:Y:S01]  /*ab600*/  @P2 STG.E.U16 desc[UR10][R50.64], R14 ;  /* 0x0000000e32002986 */ /* 0x000fe2000c10150a */
[----:B------:R-:W-:Y:S01]  /*ab610*/  ISETP.LT.AND P2, PT, R15, UR4, !P1 ;  /* 0x000000040f007c0c */ /* 0x000fe2000cf41270 */
[----:B------:R-:W-:-:S02]  /*ab620*/  ULDC UR4, c[0x0][0x22c] ;  /* 0x00008b0000047ab9 */ /* 0x000fc40000000800 */
[----:B------:R0:W-:Y:S01]  /*ab630*/  @P3 STG.E.U16 desc[UR10][R6.64], R56 ;  /* 0x0000003806003986 */ /* 0x0001e2000c10150a */
[----:B------:R-:W-:Y:S02]  /*ab640*/  ISETP.LT.AND P4, PT, R19, UR6, !P1 ;  /* 0x0000000613007c0c */ /* 0x000fe4000cf81270 */
[----:B---3--:R-:W-:Y:S01]  /*ab650*/  PRMT R5, R9, 0x7632, R5 ;  /* 0x0000763209057816 */ /* 0x008fe20000000005 */
[----:B------:R1:W-:Y:S01]  /*ab660*/  @P6 STG.E.U16 desc[UR10][R54.64], R9 ;  /* 0x0000000936006986 */ /* 0x0003e2000c10150a */
[----:B0-----:R-:W-:Y:S01]  /*ab670*/  IMAD.WIDE R6, R4, 0x2, R20 ;  /* 0x0000000204067825 */ /* 0x001fe200078e0214 */
[----:B--2---:R-:W-:Y:S02]  /*ab680*/  PRMT R57, R8, 0x7632, R57 ;  /* 0x0000763208397816 */ /* 0x004fe40000000039 */
[----:B-1----:R-:W2:Y:S01]  /*ab690*/  LDL.LU R9, [R1+0x294] ;  /* 0x0002940001097983 */ /* 0x002ea20000300800 */
[----:B------:R-:W-:Y:S01]  /*ab6a0*/  IMAD.WIDE R50, R4, 0x2, R22 ;  /* 0x0000000204327825 */ /* 0x000fe200078e0216 */
[----:B------:R-:W-:Y:S01]  /*ab6b0*/  ISETP.LT.AND P5, PT, R27, UR8, !P1 ;  /* 0x000000081b007c0c */ /* 0x000fe2000cfa1270 */
[----:B------:R-:W-:Y:S01]  /*ab6c0*/  ULDC UR6, c[0x0][0x228] ;  /* 0x00008a0000067ab9 */ /* 0x000fe20000000800 */
[----:B------:R-:W-:Y:S01]  /*ab6d0*/  @P2 STG.E.U16 desc[UR10][R6.64], R5 ;  /* 0x0000000506002986 */ /* 0x000fe2000c10150a */
[----:B------:R-:W-:Y:S01]  /*ab6e0*/  ISETP.LT.AND P6, PT, R31, UR12, !P1 ;  /* 0x0000000c1f007c0c */ /* 0x000fe2000cfc1270 */
[----:B------:R-:W-:Y:S01]  /*ab6f0*/  VIADD R56, R38, 0x22 ;  /* 0x0000002226387836 */ /* 0x000fe20000000000 */
[----:B------:R-:W-:Y:S01]  /*ab700*/  ULDC UR8, c[0x0][0x228] ;  /* 0x00008a0000087ab9 */ /* 0x000fe20000000800 */
[----:B------:R0:W-:Y:S01]  /*ab710*/  @P4 STG.E.U16 desc[UR10][R50.64], R8 ;  /* 0x0000000832004986 */ /* 0x0001e2000c10150a */
[----:B------:R-:W-:Y:S01]  /*ab720*/  IMAD.WIDE R52, R4, 0x2, R40 ;  /* 0x0000000204347825 */ /* 0x000fe200078e0228 */
[----:B------:R-:W-:-:S02]  /*ab730*/  ULDC UR12, c[0x0][0x228] ;  /* 0x00008a00000c7ab9 */ /* 0x000fc40000000800 */
[----:B0-----:R-:W3:Y:S01]  /*ab740*/  LDL.LU R8, [R1+0x284] ;  /* 0x0002840001087983 */ /* 0x001ee20000300800 */
[----:B------:R-:W-:Y:S01]  /*ab750*/  IMAD.WIDE R54, R4, 0x2, R42 ;  /* 0x0000000204367825 */ /* 0x000fe200078e022a */
[----:B------:R-:W-:Y:S01]  /*ab760*/  ISETP.GE.AND P3, PT, R56, UR4, PT ;  /* 0x0000000438007c0c */ /* 0x000fe2000bf66270 */
[----:B------:R-:W-:Y:S01]  /*ab770*/  ULDC UR4, c[0x0][0x228] ;  /* 0x00008a0000047ab9 */ /* 0x000fe20000000800 */
[----:B------:R-:W3:Y:S01]  /*ab780*/  LDL.LU R14, [R1+0x274] ;  /* 0x00027400010e7983 */ /* 0x000ee20000300800 */
[----:B------:R-:W-:Y:S01]  /*ab790*/  ISETP.LT.AND P4, PT, R35, UR4, !P1 ;  /* 0x0000000423007c0c */ /* 0x000fe2000cf81270 */
[----:B------:R-:W-:Y:S01]  /*ab7a0*/  IMAD.WIDE R6, R4, 0x2, R44 ;  /* 0x0000000204067825 */ /* 0x000fe200078e022c */
[----:B----4-:R-:W-:Y:S01]  /*ab7b0*/  PRMT R50, R10, 0x7632, R50 ;  /* 0x000076320a327816 */ /* 0x010fe20000000032 */
[----:B------:R-:W-:Y:S01]  /*ab7c0*/  @P5 STG.E.U16 desc[UR10][R52.64], R57 ;  /* 0x0000003934005986 */ /* 0x000fe2000c10150a */
[----:B------:R-:W-:Y:S01]  /*ab7d0*/  ISETP.LT.AND P2, PT, R39, UR6, !P1 ;  /* 0x0000000627007c0c */ /* 0x000fe2000cf41270 */
[----:B------:R-:W-:-:S02]  /*ab7e0*/  ULDC UR4, c[0x0][0x248] ;  /* 0x0000920000047ab9 */ /* 0x000fc40000000800 */
[----:B------:R0:W-:Y:S01]  /*ab7f0*/  @P6 STG.E.U16 desc[UR10][R54.64], R10 ;  /* 0x0000000a36006986 */ /* 0x0001e2000c10150a */
[----:B------:R-:W-:Y:S01]  /*ab800*/  ISETP.LT.AND P1, PT, R61, UR8, !P1 ;  /* 0x000000083d007c0c */ /* 0x000fe2000cf21270 */
[C---:B------:R-:W-:Y:S01]  /*ab810*/  VIADD R5, R4.reuse, UR4 ;  /* 0x0000000404057c36 */ /* 0x040fe20008000000 */
[----:B------:R-:W-:Y:S01]  /*ab820*/  ISETP.LT.AND P6, PT, R11, UR12, !P3 ;  /* 0x0000000c0b007c0c */ /* 0x000fe2000dfc1270 */
[----:B------:R-:W-:Y:S01]  /*ab830*/  ULDC UR4, c[0x0][0x228] ;  /* 0x00008a0000047ab9 */ /* 0x000fe20000000800 */
[----:B------:R-:W-:Y:S01]  /*ab840*/  ISETP.LT.AND P5, PT, R15, UR14, !P3 ;  /* 0x0000000e0f007c0c */ /* 0x000fe2000dfa1270 */
[----:B------:R-:W-:Y:S01]  /*ab850*/  ULDC UR6, c[0x0][0x228] ;  /* 0x00008a0000067ab9 */ /* 0x000fe20000000800 */
[----:B0-----:R-:W4:Y:S01]  /*ab860*/  LDL.LU R10, [R1+0x264] ;  /* 0x00026400010a7983 */ /* 0x001f220000300800 */
[C---:B------:R-:W-:Y:S01]  /*ab870*/  IMAD.WIDE R54, R4.reuse, 0x2, R48 ;  /* 0x0000000204367825 */ /* 0x040fe200078e0230 */
[----:B------:R-:W-:Y:S01]  /*ab880*/  ULDC UR8, c[0x0][0x228] ;  /* 0x00008a0000087ab9 */ /* 0x000fe20000000800 */
[----:B------:R-:W-:Y:S01]  /*ab890*/  ULDC UR12, c[0x0][0x228] ;  /* 0x00008a00000c7ab9 */ /* 0x000fe20000000800 */
[----:B------:R0:W-:Y:S01]  /*ab8a0*/  @P4 STG.E.U16 desc[UR10][R6.64], R50 ;  /* 0x0000003206004986 */ /* 0x0001e2000c10150a */
[----:B------:R-:W-:Y:S01]  /*ab8b0*/  IMAD.WIDE R52, R5, 0x2, R2 ;  /* 0x0000000205347825 */ /* 0x000fe200078e0202 */
[----:B------:R-:W-:Y:S01]  /*ab8c0*/  ISETP.LT.AND P4, PT, R19, UR16, !P3 ;  /* 0x0000001013007c0c */ /* 0x000fe2000df81270 */
[----:B------:R-:W-:Y:S01]  /*ab8d0*/  ULDC UR14, c[0x0][0x228] ;  /* 0x00008a00000e7ab9 */ /* 0x000fe20000000800 */
[----:B------:R-:W-:Y:S01]  /*ab8e0*/  ULDC UR16, c[0x0][0x228] ;  /* 0x00008a0000107ab9 */ /* 0x000fe20000000800 */
[----:B0-----:R-:W-:Y:S01]  /*ab8f0*/  IMAD.WIDE R6, R4, 0x2, R46 ;  /* 0x0000000204067825 */ /* 0x001fe200078e022e */
[----:B------:R-:W-:-:S04]  /*ab900*/  PRMT R4, R60, 0x7632, R4 ;  /* 0x000076323c047816 */ /* 0x000fc80000000004 */
[----:B------:R0:W-:Y:S04]  /*ab910*/  @P2 STG.E.U16 desc[UR10][R6.64], R60 ;  /* 0x0000003c06002986 */ /* 0x0001e8000c10150a */
[----:B------:R-:W-:Y:S01]  /*ab920*/  @P1 STG.E.U16 desc[UR10][R54.64], R4 ;  /* 0x0000000436001986 */ /* 0x000fe2000c10150a */
[----:B------:R-:W-:-:S04]  /*ab930*/  IMAD.WIDE R50, R5, 0x2, R20 ;  /* 0x0000000205327825 */ /* 0x000fc800078e0214 */
[----:B0-----:R-:W-:Y:S01]  /*ab940*/  IMAD.WIDE R6, R5, 0x2, R22 ;  /* 0x0000000205067825 */ /* 0x001fe200078e0216 */
[----:B--2---:R-:W-:Y:S01]  /*ab950*/  PRMT R56, R9, 0x7632, R56 ;  /* 0x0000763209387816 */ /* 0x004fe20000000038 */
[----:B------:R0:W-:Y:S04]  /*ab960*/  @P6 STG.E.U16 desc[UR10][R52.64], R9 ;  /* 0x0000000934006986 */ /* 0x0001e8000c10150a */
[----:B0-----:R-:W2:Y:S04]  /*ab970*/  LDL.LU R9, [R1+0x254] ;  /* 0x0002540001097983 */ /* 0x001ea80000300800 */
[----:B------:R-:W-:Y:S01]  /*ab980*/  @P5 STG.E.U16 desc[UR10][R50.64], R56 ;  /* 0x0000003832005986 */ /* 0x000fe2000c10150a */
[----:B---3--:R-:W-:-:S03]  /*ab990*/  PRMT R4, R8, 0x7632, R4 ;  /* 0x0000763208047816 */ /* 0x008fc60000000004 */
[----:B------:R0:W-:Y:S04]  /*ab9a0*/  @P4 STG.E.U16 desc[UR10][R6.64], R8 ;  /* 0x0000000806004986 */ /* 0x0001e8000c10150a */
[----:B0-----:R-:W3:Y:S01]  /*ab9b0*/  LDL.LU R8, [R1+0x244] ;  /* 0x0002440001087983 */ /* 0x001ee20000300800 */
        /* <DEDUP_REMOVED lines=11> */
[C---:B------:R-:W-:Y:S01]  /*aba70*/  IMAD.WIDE R52, R5.reuse, 0x2, R44 ;  /* 0x0000000205347825 */ /* 0x040fe200078e022c */
[----:B------:R-:W-:Y:S03]  /*aba80*/  @P1 STG.E.U16 desc[UR10][R6.64], R4 ;  /* 0x0000000406001986 */ /* 0x000fe6000c10150a */
[----:B------:R-:W-:-:S02]  /*aba90*/  IMAD.WIDE R54, R5, 0x2, R46 ;  /* 0x0000000205367825 */ /* 0x000fc400078e022e */
[----:B------:R0:W-:Y:S02]  /*abaa0*/  @P4 STG.E.U16 desc[UR10][R50.64], R14 ;  /* 0x0000000e32004986 */ /* 0x0001e4000c10150a */
[----:B------:R-:W-:Y:S02]  /*abab0*/  VIADD R56, R38, 0x23 ;  /* 0x0000002326387836 */ /* 0x000fe40000000000 */
[----:B------:R1:W-:Y:S04]  /*abac0*/  @P5 STG.E.U16 desc[UR10][R52.64], R57 ;  /* 0x0000003934005986 */ /* 0x0003e8000c10150a */
[----:B----4-:R4:W-:Y:S01]  /*abad0*/  @P6 STG.E.U16 desc[UR10][R54.64], R10 ;  /* 0x0000000a36006986 */ /* 0x0109e2000c10150a */
[----:B------:R-:W-:Y:S01]  /*abae0*/  ISETP.GE.AND P2, PT, R56, UR4, PT ;  /* 0x0000000438007c0c */ /* 0x000fe2000bf46270 */
[----:B------:R-:W-:-:S02]  /*abaf0*/  ULDC UR4, c[0x0][0x248] ;  /* 0x0000920000047ab9 */ /* 0x000fc40000000800 */
[----:B0-----:R-:W3:Y:S01]  /*abb00*/  LDL.LU R14, [R1+0x234] ;  /* 0x00023400010e7983 */ /* 0x001ee20000300800 */
[----:B-1----:R-:W-:-:S03]  /*abb10*/  PRMT R57, R10, 0x7632, R57 ;  /* 0x000076320a397816 */ /* 0x002fc60000000039 */
[----:B----4-:R-:W4:Y:S01]  /*abb20*/  LDL.LU R10, [R1+0x224] ;  /* 0x00022400010a7983 */ /* 0x010f220000300800 */
[----:B------:R-:W-:Y:S02]  /*abb30*/  ISETP.LT.AND P3, PT, R61, UR6, !P3 ;  /* 0x000000063d007c0c */ /* 0x000fe4000df61270 */
[----:B------:R-:W-:Y:S01]  /*abb40*/  ISETP.LT.AND P4, PT, R11, UR8, !P2 ;  /* 0x000000080b007c0c */ /* 0x000fe2000d781270 */
[C---:B------:R-:W-:Y:S02]  /*abb50*/  VIADD R4, R5.reuse, UR4 ;  /* 0x0000000405047c36 */ /* 0x040fe40008000000 */
[----:B------:R-:W-:Y:S01]  /*abb60*/  IMAD.WIDE R6, R5, 0x2, R48 ;  /* 0x0000000205067825 */ /* 0x000fe200078e0230 */
[----:B------:R-:W-:Y:S01]  /*abb70*/  ISETP.LT.AND P5, PT, R15, UR12, !P2 ;  /* 0x0000000c0f007c0c */ /* 0x000fe2000d7a1270 */
[----:B------:R-:W-:Y:S01]  /*abb80*/  ULDC UR4, c[0x0][0x22c] ;  /* 0x00008b0000047ab9 */ /* 0x000fe20000000800 */
[----:B------:R-:W-:Y:S01]  /*abb90*/  ISETP.LT.AND P6, PT, R19, UR14, !P2 ;  /* 0x0000000e13007c0c */ /* 0x000fe2000d7c1270 */
[C---:B------:R-:W-:Y:S01]  /*abba0*/  IMAD.WIDE R50, R4.reuse, 0x2, R2 ;  /* 0x0000000204327825 */ /* 0x040fe200078e0202 */
[----:B------:R-:W-:Y:S01]  /*abbb0*/  ULDC UR6, c[0x0][0x228] ;  /* 0x00008a0000067ab9 */ /* 0x000fe20000000800 */
[----:B------:R-:W-:Y:S01]  /*abbc0*/  ULDC UR8, c[0x0][0x228] ;  /* 0x00008a0000087ab9 */ /* 0x000fe20000000800 */
[----:B------:R-:W-:Y:S01]  /*abbd0*/  ULDC UR12, c[0x0][0x228] ;  /* 0x00008a00000c7ab9 */ /* 0x000fe20000000800 */
[----:B------:R-:W-:Y:S01]  /*abbe0*/  @P3 STG.E.U16 desc[UR10][R6.64], R57 ;  /* 0x0000003906003986 */ /* 0x000fe2000c10150a */
[----:B------:R-:W-:Y:S01]  /*abbf0*/  IMAD.WIDE R52, R4, 0x2, R20 ;  /* 0x0000000204347825 */ /* 0x000fe200078e0214 */
[----:B------:R-:W-:-:S03]  /*abc00*/  ULDC UR14, c[0x0][0x228] ;  /* 0x00008a00000e7ab9 */ /* 0x000fc60000000800 */
[----:B------:R-:W-:Y:S01]  /*abc10*/  IMAD.WIDE R54, R4, 0x2, R22 ;  /* 0x0000000204367825 */ /* 0x000fe200078e0216 */
[----:B--2---:R-:W-:Y:S01]  /*abc20*/  PRMT R5, R9, 0x7632, R5 ;  /* 0x0000763209057816 */ /* 0x004fe20000000005 */
[----:B------:R0:W-:Y:S04]  /*abc30*/  @P4 STG.E.U16 desc[UR10][R50.64], R9 ;  /* 0x0000000932004986 */ /* 0x0001e8000c10150a */
[----:B0-----:R-:W2:Y:S04]  /*abc40*/  LDL.LU R9, [R1+0x298] ;  /* 0x0002980001097983 */ /* 0x001ea80000300800 */
[----:B------:R0:W-:Y:S04]  /*abc50*/  @P5 STG.E.U16 desc[UR10][R52.64], R5 ;  /* 0x0000000534005986 */ /* 0x0001e8000c10150a */
[----:B---3--:R1:W-:Y:S01]  /*abc60*/  @P6 STG.E.U16 desc[UR10][R54.64], R8 ;  /* 0x0000000836006986 */ /* 0x0083e2000c10150a */
[----:B0-----:R-:W-:-:S03]  /*abc70*/  PRMT R5, R8, 0x7632, R5 ;  /* 0x0000763208057816 */ /* 0x001fc60000000005 */
[----:B-1----:R-:W3:Y:S01]  /*abc80*/  LDL.LU R8, [R1+0x288] ;  /* 0x0002880001087983 */ /* 0x002ee20000300800 */
[----:B------:R-:W-:Y:S01]  /*abc90*/  VIADD R56, R38, 0x24 ;  /* 0x0000002426387836 */ /* 0x000fe20000000000 */
[----:B------:R-:W-:Y:S02]  /*abca0*/  ISETP.LT.AND P5, PT, R31, UR6, !P2 ;  /* 0x000000061f007c0c */ /* 0x000fe4000d7a1270 */
[----:B------:R-:W-:Y:S02]  /*abcb0*/  ISETP.LT.AND P4, PT, R35, UR8, !P2 ;  /* 0x0000000823007c0c */ /* 0x000fe4000d781270 */
[----:B------:R-:W-:Y:S01]  /*abcc0*/  ISETP.LT.AND P3, PT, R39, UR12, !P2 ;  /* 0x0000000c27007c0c */ /* 0x000fe2000d761270 */
[----:B------:R-:W-:Y:S01]  /*abcd0*/  IMAD.WIDE R6, R4, 0x2, R40 ;  /* 0x0000000204067825 */ /* 0x000fe200078e0228 */
[----:B------:R-:W-:Y:S01]  /*abce0*/  ISETP.GE.AND P1, PT, R56, UR4, PT ;  /* 0x0000000438007c0c */ /* 0x000fe2000bf26270 */
[----:B------:R-:W-:Y:S01]  /*abcf0*/  ULDC UR4, c[0x0][0x228] ;  /* 0x00008a0000047ab9 */ /* 0x000fe20000000800 */
[----:B------:R-:W-:Y:S01]  /*abd00*/  ULDC UR6, c[0x0][0x228] ;  /* 0x00008a0000067ab9 */ /* 0x000fe20000000800 */
[----:B------:R-:W-:Y:S01]  /*abd10*/  ISETP.LT.AND P6, PT, R27, UR4, !P2 ;  /* 0x000000041b007c0c */ /* 0x000fe2000d7c1270 */
[C---:B------:R-:W-:Y:S01]  /*abd20*/  IMAD.WIDE R50, R4.reuse, 0x2, R42 ;  /* 0x0000000204327825 */ /* 0x040fe200078e022a */
[----:B------:R-:W-:Y:S01]  /*abd30*/  ISETP.LT.AND P2, PT, R61, UR14, !P2 ;  /* 0x0000000e3d007c0c */ /* 0x000fe2000d741270 */
[----:B------:R-:W3:Y:S01]  /*abd40*/  LDL.LU R60, [R1+0x278] ;  /* 0x00027800013c7983 */ /* 0x000ee20000300800 */
[----:B------:R-:W-:Y:S01]  /*abd50*/  ULDC UR4, c[0x0][0x248] ;  /* 0x0000920000047ab9 */ /* 0x000fe20000000800 */
[----:B------:R-:W-:Y:S01]  /*abd60*/  IMAD.WIDE R52, R4, 0x2, R44 ;  /* 0x0000000204347825 */ /* 0x000fe200078e022c */
[----:B------:R-:W-:Y:S01]  /*abd70*/  ULDC UR8, c[0x0][0x228] ;  /* 0x00008a0000087ab9 */ /* 0x000fe20000000800 */
[----:B------:R-:W-:Y:S01]  /*abd80*/  ULDC UR12, c[0x0][0x228] ;  /* 0x00008a00000c7ab9 */ /* 0x000fe20000000800 */
[----:B------:R-:W-:Y:S01]  /*abd90*/  PRMT R58, R14, 0x7632, R58 ;  /* 0x000076320e3a7816 */ /* 0x000fe2000000003a */
[----:B------:R-:W-:Y:S01]  /*abda0*/  IMAD.WIDE R54, R4, 0x2, R46 ;  /* 0x0000000204367825 */ /* 0x000fe200078e022e */
[----:B------:R-:W-:-:S03]  /*abdb0*/  ULDC UR14, c[0x0][0x228] ;  /* 0x00008a00000e7ab9 */ /* 0x000fc60000000800 */
[----:B------:R-:W-:Y:S01]  /*abdc0*/  IMAD.WIDE R56, R4, 0x2, R48 ;  /* 0x0000000204387825 */ /* 0x000fe200078e0230 */
[----:B------:R0:W-:Y:S01]  /*abdd0*/  @P6 STG.E.U16 desc[UR10][R6.64], R5 ;  /* 0x0000000506006986 */ /* 0x0001e2000c10150a */
[----:B----4-:R-:W-:-:S03]  /*abde0*/  PRMT R59, R10, 0x7632, R59 ;  /* 0x000076320a3b7816 */ /* 0x010fc6000000003b */
        /* <DEDUP_REMOVED lines=11> */
[----:B-1----:R-:W4:Y:S01]  /*abea0*/  LDL.LU R10, [R1+0x268] ;  /* 0x00026800010a7983 */ /* 0x002f220000300800 */
[----:B------:R-:W-:Y:S01]  /*abeb0*/  ULDC UR8, c[0x0][0x228] ;  /* 0x00008a0000087ab9 */ /* 0x000fe20000000800 */
[C---:B------:R-:W-:Y:S01]  /*abec0*/  IMAD.WIDE R50, R6.reuse, 0x2, R20 ;  /* 0x0000000206327825 */ /* 0x040fe200078e0214 */
[----:B------:R-:W-:Y:S01]  /*abed0*/  ULDC UR12, c[0x0][0x228] ;  /* 0x00008a00000c7ab9 */ /* 0x000fe20000000800 */
[----:B------:R-:W-:Y:S01]  /*abee0*/  ULDC UR4, c[0x0][0x22c] ;  /* 0x00008b0000047ab9 */ /* 0x000fe20000000800 */
[----:B------:R-:W-:Y:S01]  /*abef0*/  ULDC UR14, c[0x0][0x228] ;  /* 0x00008a00000e7ab9 */ /* 0x000fe20000000800 */
[----:B------:R-:W-:Y:S01]  /*abf00*/  IMAD.WIDE R52, R6, 0x2, R22 ;  /* 0x0000000206347825 */ /* 0x000fe200078e0216 */
[----:B--2---:R-:W-:Y:S01]  /*abf10*/  PRMT R56, R9, 0x7632, R56 ;  /* 0x0000763209387816 */ /* 0x004fe20000000038 */
[----:B------:R0:W-:Y:S04]  /*abf20*/  @P2 STG.E.U16 desc[UR10][R4.64], R9 ;  /* 0x0000000904002986 */ /* 0x0001e8000c10150a */
[----:B0-----:R-:W2:Y:S04]  /*abf30*/  LDL.LU R9, [R1+0x258] ;  /* 0x0002580001097983 */ /* 0x001ea80000300800 */
[----:B------:R-:W2:Y:S01]  /*abf40*/  LDL.LU R14, [R1+0x248] ;  /* 0x00024800010e7983 */ /* 0x000ea20000300800 */
[----:B---3--:R-:W-:-:S03]  /*abf50*/  PRMT R57, R8, 0x7632, R57 ;  /* 0x0000763208397816 */ /* 0x008fc60000000039 */
[----:B------:R-:W-:Y:S04]  /*abf60*/  @P4 STG.E.U16 desc[UR10][R50.64], R56 ;  /* 0x0000003832004986 */ /* 0x000fe8000c10150a */
[----:B------:R0:W-:Y:S04]  /*abf70*/  @P5 STG.E.U16 desc[UR10][R52.64], R8 ;  /* 0x0000000834005986 */ /* 0x0001e8000c10150a */
[----:B0-----:R-:W3:Y:S01]  /*abf80*/  LDL.LU R8, [R1+0x238] ;  /* 0x0002380001087983 */ /* 0x001ee20000300800 */
        /* <DEDUP_REMOVED lines=23> */
[----:B------:R-:W-:Y:S01]  /*ac100*/  @P4 STG.E.U16 desc[UR10][R52.64], R5 ;  /* 0x0000000534004986 */ /* 0x000fe2000c10150a */
[----:B----4-:R-:W-:-:S03]  /*ac110*/  PRMT R56, R10, 0x7632, R56 ;  /* 0x000076320a387816 */ /* 0x010fc60000000038 */
[----:B------:R1:W-:Y:S01]  /*ac120*/  @P2 STG.E.U16 desc[UR10][R50.64], R10 ;  /* 0x0000000a32002986 */ /* 0x0003e2000c10150a */
[----:B0-----:R-:W-:-:S03]  /*ac130*/  IMAD.WIDE R54, R4, 0x2, R2 ;  /* 0x0000000204367825 */ /* 0x001fc600078e0202 */
[----:B------:R0:W-:Y:S01]  /*ac140*/  @P1 STG.E.U16 desc[UR10][R6.64], R56 ;  /* 0x0000003806001986 */ /* 0x0001e2000c10150a */
[----:B------:R-:W-:Y:S01]  /*ac150*/  ISETP.LT.AND P1, PT, R15, UR4, !P3 ;  /* 0x000000040f007c0c */ /* 0x000fe2000df21270 */
[----:B------:R-:W-:Y:S02]  /*ac160*/  ULDC UR4, c[0x0][0x22c] ;  /* 0x00008b0000047ab9 */ /* 0x000fe40000000800 */
[----:B-1----:R-:W4:Y:S01]  /*ac170*/  LDL.LU R10, [R1+0x228] ;  /* 0x00022800010a7983 */ /* 0x002f220000300800 */
[----:B------:R-:W-:Y:S02]  /*ac180*/  ISETP.LT.AND P4, PT, R19, UR6, !P3 ;  /* 0x0000000613007c0c */ /* 0x000fe4000df81270 */
[----:B------:R-:W-:Y:S01]  /*ac190*/  ISETP.LT.AND P5, PT, R27, UR8, !P3 ;  /* 0x000000081b007c0c */ /* 0x000fe2000dfa1270 */
[----:B------:R-:W-:Y:S01]  /*ac1a0*/  IMAD.WIDE R50, R4, 0x2, R22 ;  /* 0x0000000204327825 */ /* 0x000fe200078e0216 */
[----:B------:R-:W-:Y:S01]  /*ac1b0*/  ULDC UR6, c[0x0][0x228] ;  /* 0x00008a0000067ab9 */ /* 0x000fe20000000800 */
[----:B------:R-:W-:-:S02]  /*ac1c0*/  ULDC UR8, c[0x0][0x228] ;  /* 0x00008a0000087ab9 */ /* 0x000fc40000000800 */
[----:B0-----:R-:W-:-:S04]  /*ac1d0*/  IMAD.WIDE R6, R4, 0x2, R20 ;  /* 0x0000000204067825 */ /* 0x001fc800078e0214 */
[----:B------:R-:W-:Y:S01]  /*ac1e0*/  IMAD.WIDE R52, R4, 0x2, R40 ;  /* 0x0000000204347825 */ /* 0x000fe200078e0228 */
[----:B--2---:R0:W-:Y:S01]  /*ac1f0*/  @P6 STG.E.U16 desc[UR10][R54.64], R9 ;  /* 0x0000000936006986 */ /* 0x0041e2000c10150a */
[----:B------:R-:W-:Y:S02]  /*ac200*/  PRMT R5, R9, 0x7632, R5 ;  /* 0x0000763209057816 */ /* 0x000fe40000000005 */
[----:B------:R-:W-:Y:S02]  /*ac210*/  ISETP.LT.AND P6, PT, R31, UR12, !P3 ;  /* 0x0000000c1f007c0c */ /* 0x000fe4000dfc1270 */
[----:B------:R-:W-:Y:S01]  /*ac220*/  PRMT R57, R14, 0x7632, R57 ;  /* 0x000076320e397816 */ /* 0x000fe20000000039 */
[----:B0-----:R-:W2:Y:S01]  /*ac230*/  LDL.LU R9, [R1+0x29c] ;  /* 0x00029c0001097983 */ /* 0x001ea20000300800 */
[----:B------:R-:W-:Y:S01]  /*ac240*/  IMAD.WIDE R54, R4, 0x2, R42 ;  /* 0x0000000204367825 */ /* 0x000fe200078e022a */
[----:B------:R-:W-:Y:S02]  /*ac250*/  ULDC UR12, c[0x0][0x228] ;  /* 0x00008a00000c7ab9 */ /* 0x000fe40000000800 */
[----:B------:R-:W-:Y:S04]  /*ac260*/  @P1 STG.E.U16 desc[UR10][R6.64], R5 ;  /* 0x0000000506001986 */ /* 0x000fe8000c10150a */
[----:B------:R-:W-:Y:S04]  /*ac270*/  @P4 STG.E.U16 desc[UR10][R50.64], R14 ;  /* 0x0000000e32004986 */ /* 0x000fe8000c10150a */
[----:B------:R-:W-:Y:S04]  /*ac280*/  @P5 STG.E.U16 desc[UR10][R52.64], R57 ;  /* 0x0000003934005986 */ /* 0x000fe8000c10150a */
[----:B---3--:R0:W-:Y:S02]  /*ac290*/  @P6 STG.E.U16 desc[UR10][R54.64], R8 ;  /* 0x0000000836006986 */ /* 0x0081e4000c10150a */
[----:B0-----:R-:W-:-:S02]  /*ac2a0*/  PRMT R54, R8, 0x7632, R54 ;  /* 0x0000763208367816 */ /* 0x001fc40000000036 */
[----:B------:R-:W3:Y:S01]  /*ac2b0*/  LDL.LU R8, [R1+0x28c] ;  /* 0x00028c0001087983 */ /* 0x000ee20000300800 */
[----:B------:R-:W-:Y:S01]  /*ac2c0*/  VIADD R56, R38, 0x26 ;  /* 0x0000002626387836 */ /* 0x000fe20000000000 */
[----:B------:R-:W-:Y:S01]  /*ac2d0*/  ISETP.LT.AND P4, PT, R39, UR6, !P3 ;  /* 0x0000000627007c0c */ /* 0x000fe2000df81270 */
[----:B------:R-:W-:Y:S01]  /*ac2e0*/  ULDC UR6, c[0x0][0x228] ;  /* 0x00008a0000067ab9 */ /* 0x000fe20000000800 */
[----:B------:R-:W-:Y:S01]  /*ac2f0*/  IMAD.WIDE R6, R4, 0x2, R44 ;  /* 0x0000000204067825 */ /* 0x000fe200078e022c */
[----:B------:R-:W3:Y:S01]  /*ac300*/  LDL.LU R14, [R1+0x27c] ;  /* 0x00027c00010e7983 */ /* 0x000ee20000300800 */
        /* <DEDUP_REMOVED lines=15> */
[----:B----4-:R-:W-:Y:S01]  /*ac400*/  PRMT R4, R10, 0x7632, R4 ;  /* 0x000076320a047816 */ /* 0x010fe20000000004 */
[----:B------:R-:W-:Y:S01]  /*ac410*/  @P4 STG.E.U16 desc[UR10][R50.64], R10 ;  /* 0x0000000a32004986 */ /* 0x000fe2000c10150a */
[----:B0-----:R-:W-:-:S03]  /*ac420*/  IMAD.WIDE R6, R5, 0x2, R2 ;  /* 0x0000000205067825 */ /* 0x001fc600078e0202 */
[----:B------:R2:W-:Y:S01]  /*ac430*/  @P3 STG.E.U16 desc[UR10][R52.64], R4 ;  /* 0x0000000434003986 */ /* 0x0005e2000c10150a */
[----:B------:R-:W-:Y:S01]  /*ac440*/  ISETP.LT.AND P3, PT, R19, UR4, !P2 ;  /* 0x0000000413007c0c */ /* 0x000fe2000d761270 */
[----:B------:R-:W-:Y:S01]  /*ac450*/  ULDC UR4, c[0x0][0x22c] ;  /* 0x00008b0000047ab9 */ /* 0x000fe20000000800 */
[----:B--2---:R-:W-:Y:S01]  /*ac460*/  PRMT R4, R9, 0x7632, R4 ;  /* 0x0000763209047816 */ /* 0x004fe20000000004 */
[----:B------:R0:W-:Y:S04]  /*ac470*/  @P5 STG.E.U16 desc[UR10][R6.64], R9 ;  /* 0x0000000906005986 */ /* 0x0001e8000c10150a */
[----:B0-----:R-:W2:Y:S01]  /*ac480*/  LDL.LU R9, [R1+0x26c] ;  /* 0x00026c0001097983 */ /* 0x001ea20000300800 */
[----:B------:R-:W-:-:S03]  /*ac490*/  IMAD.WIDE R6, R5, 0x2, R20 ;  /* 0x0000000205067825 */ /* 0x000fc600078e0214 */
[----:B------:R-:W4:Y:S04]  /*ac4a0*/  LDL.LU R10, [R1+0x25c] ;  /* 0x00025c00010a7983 */ /* 0x000f280000300800 */
[----:B------:R0:W-:Y:S02]  /*ac4b0*/  @P1 STG.E.U16 desc[UR10][R6.64], R4 ;  /* 0x0000000406001986 */ /* 0x0001e4000c10150a */
[----:B0-----:R-:W-:Y:S01]  /*ac4c0*/  IMAD.WIDE R6, R5, 0x2, R22 ;  /* 0x0000000205067825 */ /* 0x001fe200078e0216 */
[----:B---3--:R-:W-:-:S04]  /*ac4d0*/  PRMT R4, R8, 0x7632, R4 ;  /* 0x0000763208047816 */ /* 0x008fc80000000004 */
[----:B------:R0:W-:Y:S04]  /*ac4e0*/  @P3 STG.E.U16 desc[UR10][R6.64], R8 ;  /* 0x0000000806003986 */ /* 0x0001e8000c10150a */
[----:B0-----:R-:W3:Y:S01]  /*ac4f0*/  LDL.LU R8, [R1+0x24c] ;  /* 0x00024c0001087983 */ /* 0x001ee20000300800 */
        /* <DEDUP_REMOVED lines=24> */
[----:B0-----:R-:W3:Y:S01]  /*ac680*/  LDL.LU R14, [R1+0x23c] ;  /* 0x00023c00010e7983 */ /* 0x001ee20000300800 */
        /* <DEDUP_REMOVED lines=9> */
[----:B--2---:R-:W-:Y:S01]  /*ac720*/  PRMT R56, R9, 0x7632, R56 ;  /* 0x0000763209387816 */ /* 0x004fe20000000038 */
[----:B------:R0:W-:Y:S04]  /*ac730*/  @P3 STG.E.U16 desc[UR10][R6.64], R9 ;  /* 0x0000000906003986 */ /* 0x0001e8000c10150a */
[----:B0-----:R-:W2:Y:S01]  /*ac740*/  LDL.LU R9, [R1+0x22c] ;  /* 0x00022c0001097983 */ /* 0x001ea20000300800 */
[----:B------:R-:W-:Y:S01]  /*ac750*/  IMAD.WIDE R6, R5, 0x2, R48 ;  /* 0x0000000205067825 */ /* 0x000fe200078e0230 */
[----:B----4-:R-:W-:-:S04]  /*ac760*/  PRMT R5, R10, 0x7632, R5 ;  /* 0x000076320a057816 */ /* 0x010fc80000000005 */
[----:B------:R-:W-:Y:S04]  /*ac770*/  @P2 STG.E.U16 desc[UR10][R6.64], R56 ;  /* 0x0000003806002986 */ /* 0x000fe8000c10150a */
[----:B------:R0:W-:Y:S04]  /*ac780*/  @P4 STG.E.U16 desc[UR10][R50.64], R10 ;  /* 0x0000000a32004986 */ /* 0x0001e8000c10150a */
[----:B------:R1:W-:Y:S04]  /*ac790*/  @P5 STG.E.U16 desc[UR10][R52.64], R5 ;  /* 0x0000000534005986 */ /* 0x0003e8000c10150a */
[----:B0-----:R-:W4:Y:S04]  /*ac7a0*/  LDL.LU R10, [R1+0x210] ;  /* 0x00021000010a7983 */ /* 0x001f280000300800 */
[----:B---3--:R0:W-:Y:S01]  /*ac7b0*/  @P6 STG.E.U16 desc[UR10][R54.64], R8 ;  /* 0x0000000836006986 */ /* 0x0081e2000c10150a */
[----:B-1----:R-:W-:-:S03]  /*ac7c0*/  PRMT R5, R8, 0x7632, R5 ;  /* 0x0000763208057816 */ /* 0x002fc60000000005 */
[----:B0-----:R-:W3:Y:S01]  /*ac7d0*/  LDL.LU R8, [R1+0x200] ;  /* 0x0002000001087983 */ /* 0x001ee20000300800 */
[----:B------:R-:W-:Y:S01]  /*ac7e0*/  ISETP.GE.AND P3, PT, R57, UR4, PT ;  /* 0x0000000439007c0c */ /* 0x000fe2000bf66270 */
[----:B------:R-:W-:Y:S01]  /*ac7f0*/  ULDC UR4, c[0x0][0x228] ;  /* 0x00008a0000047ab9 */ /* 0x000fe20000000800 */
[----:B------:R-:W-:Y:S02]  /*ac800*/  ISETP.LT.AND P5, PT, R31, UR6, !P1 ;  /* 0x000000061f007c0c */ /* 0x000fe4000cfa1270 */
[----:B------:R-:W-:Y:S02]  /*ac810*/  ISETP.LT.AND P4, PT, R35, UR8, !P1 ;  /* 0x0000000823007c0c */ /* 0x000fe4000cf81270 */
[----:B------:R-:W-:Y:S01]  /*ac820*/  ISETP.LT.AND P2, PT, R39, UR12, !P1 ;  /* 0x0000000c27007c0c */ /* 0x000fe2000cf41270 */
[C---:B------:R-:W-:Y:S01]  /*ac830*/  IMAD.WIDE R6, R4.reuse, 0x2, R40 ;  /* 0x0000000204067825 */ /* 0x040fe200078e0228 */
[----:B------:R-:W-:Y:S01]  /*ac840*/  ISETP.LT.AND P6, PT, R27, UR4, !P1 ;  /* 0x000000041b007c0c */ /* 0x000fe2000cfc1270 */
[----:B------:R-:W3:Y:S01]  /*ac850*/  LDL.LU R60, [R1+0x1f0] ;  /* 0x0001f000013c7983 */ /* 0x000ee20000300800 */
[----:B------:R-:W-:Y:S01]  /*ac860*/  ULDC UR6, c[0x0][0x228] ;  /* 0x00008a0000067ab9 */ /* 0x000fe20000000800 */
[----:B------:R-:W-:-:S04]  /*ac870*/  IMAD.WIDE R50, R4, 0x2, R42 ;  /* 0x0000000204327825 */ /* 0x000fc800078e022a */
[----:B------:R-:W-:Y:S01]  /*ac880*/  IMAD.WIDE R52, R4, 0x2, R44 ;  /* 0x0000000204347825 */ /* 0x000fe200078e022c */
[----:B------:R-:W-:Y:S01]  /*ac890*/  PRMT R58, R14, 0x7632, R58 ;  /* 0x000076320e3a7816 */ /* 0x000fe2000000003a */
[----:B------:R-:W-:Y:S01]  /*ac8a0*/  ULDC UR8, c[0x0][0x228] ;  /* 0x00008a0000087ab9 */ /* 0x000fe20000000800 */
[----:B------:R-:W-:Y:S01]  /*ac8b0*/  ULDC UR12, c[0x0][0x228] ;  /* 0x00008a00000c7ab9 */ /* 0x000fe20000000800 */
[C---:B------:R-:W-:Y:S01]  /*ac8c0*/  IMAD.WIDE R54, R4.reuse, 0x2, R46 ;  /* 0x0000000204367825 */ /* 0x040fe200078e022e */
[----:B------:R-:W-:Y:S01]  /*ac8d0*/  ULDC UR4, c[0x0][0x248] ;  /* 0x0000920000047ab9 */ /* 0x000fe20000000800 */
[----:B------:R0:W-:Y:S04]  /*ac8e0*/  @P6 STG.E.U16 desc[UR10][R6.64], R5 ;  /* 0x0000000506006986 */ /* 0x0001e8000c10150a */
[----:B------:R1:W-:Y:S01]  /*ac8f0*/  @P5 STG.E.U16 desc[UR10][R50.64], R14 ;  /* 0x0000000e32005986 */ /* 0x0003e2000c10150a */
[----:B------:R-:W-:Y:S01]  /*ac900*/  ISETP.LT.AND P1, PT, R61, UR14, !P1 ;  /* 0x0000000e3d007c0c */ /* 0x000fe2000cf21270 */
[C---:B------:R-:W-:Y:S01]  /*ac910*/  IMAD.WIDE R56, R4.reuse, 0x2, R48 ;  /* 0x0000000204387825 */ /* 0x040fe200078e0230 */
[----:B------:R-:W-:Y:S01]  /*ac920*/  ISETP.LT.AND P5, PT, R19, UR12, !P3 ;  /* 0x0000000c13007c0c */ /* 0x000fe2000dfa1270 */
[----:B------:R2:W-:Y:S01]  /*ac930*/  @P4 STG.E.U16 desc[UR10][R52.64], R58 ;  /* 0x0000003a34004986 */ /* 0x0005e2000c10150a */
[----:B------:R-:W-:Y:S01]  /*ac940*/  ISETP.LT.AND P4, PT, R15, UR8, !P3 ;  /* 0x000000080f007c0c */ /* 0x000fe2000df81270 */
[----:B------:R-:W-:Y:S01]  /*ac950*/  ULDC UR14, c[0x0][0x228] ;  /* 0x00008a00000e7ab9 */ /* 0x000fe20000000800 */
[----:B------:R-:W-:Y:S01]  /*ac960*/  ULDC UR8, c[0x0][0x228] ;  /* 0x00008a0000087ab9 */ /* 0x000fe20000000800 */
[----:B0-----:R-:W-:Y:S01]  /*ac970*/  VIADD R6, R4, UR4 ;  /* 0x0000000404067c36 */ /* 0x001fe20008000000 */
[----:B------:R-:W-:Y:S01]  /*ac980*/  ULDC UR12, c[0x0][0x228] ;  /* 0x00008a00000c7ab9 */ /* 0x000fe20000000800 */
[----:B-1----:R-:W3:Y:S02]  /*ac990*/  LDL.LU R14, [R1+0x1e0] ;  /* 0x0001e000010e7983 */ /* 0x002ee40000300800 */
[----:B------:R-:W-:-:S02]  /*ac9a0*/  IMAD.WIDE R50, R6, 0x2, R2 ;  /* 0x0000000206327825 */ /* 0x000fc400078e0202 */
[----:B--2---:R0:W-:Y:S01]  /*ac9b0*/  @P2 STG.E.U16 desc[UR10][R54.64], R9 ;  /* 0x0000000936002986 */ /* 0x0041e2000c10150a */
[----:B------:R-:W-:Y:S02]  /*ac9c0*/  ISETP.LT.AND P2, PT, R11, UR6, !P3 ;  /* 0x000000060b007c0c */ /* 0x000fe4000df41270 */
[----:B------:R-:W-:Y:S01]  /*ac9d0*/  PRMT R59, R9, 0x7632, R59 ;  /* 0x00007632093b7816 */ /* 0x000fe2000000003b */
[----:B------:R-:W-:Y:S01]  /*ac9e0*/  IMAD.WIDE R52, R6, 0x2, R22 ;  /* 0x0000000206347825 */ /* 0x000fe200078e0216 */
[----:B----4-:R-:W-:Y:S01]  /*ac9f0*/  PRMT R5, R10, 0x7632, R5 ;  /* 0x000076320a057816 */ /* 0x010fe20000000005 */
[----:B0-----:R-:W2:Y:S02]  /*aca00*/  LDL.LU R9, [R1+0x1d0] ;  /* 0x0001d00001097983 */ /* 0x001ea40000300800 */
[----:B------:R-:W-:Y:S01]  /*aca10*/  IMAD.WIDE R54, R6, 0x2, R20 ;  /* 0x0000000206367825 */ /* 0x000fe200078e0214 */
[----:B---3--:R-:W-:Y:S01]  /*aca20*/  PRMT R7, R8, 0x7632, R7 ;  /* 0x0000763208077816 */ /* 0x008fe20000000007 */
[----:B------:R-:W-:Y:S01]  /*aca30*/  @P1 STG.E.U16 desc[UR10][R56.64], R59 ;  /* 0x0000003b38001986 */ /* 0x000fe2000c10150a */
[----:B------:R-:W-:Y:S01]  /*aca40*/  ISETP.LT.AND P6, PT, R27, UR14, !P3 ;  /* 0x0000000e1b007c0c */ /* 0x000fe2000dfc1270 */
[----:B------:R-:W-:Y:S01]  /*aca50*/  VIADD R4, R38, 0x29 ;  /* 0x0000002926047836 */ /* 0x000fe20000000000 */
[----:B------:R-:W-:Y:S01]  /*aca60*/  ULDC UR6, c[0x0][0x228] ;  /* 0x00008a0000067ab9 */ /* 0x000fe20000000800 */
[----:B------:R-:W-:Y:S01]  /*aca70*/  @P2 STG.E.U16 desc[UR10][R50.64], R10 ;  /* 0x0000000a32002986 */ /* 0x000fe2000c10150a */
[----:B------:R-:W-:Y:S01]  /*aca80*/  ULDC UR4, c[0x0][0x22c] ;  /* 0x00008b0000047ab9 */ /* 0x000fe20000000800 */
[----:B------:R-:W-:-:S02]  /*aca90*/  ULDC UR14, c[0x0][0x228] ;  /* 0x00008a00000e7ab9 */ /* 0x000fc40000000800 */
[----:B------:R-:W-:Y:S04]  /*acaa0*/  @P4 STG.E.U16 desc[UR10][R54.64], R5 ;  /* 0x0000000536004986 */ /* 0x000fe8000c10150a */
[----:B------:R0:W-:Y:S04]  /*acab0*/  @P5 STG.E.U16 desc[UR10][R52.64], R8 ;  /* 0x0000000834005986 */ /* 0x0001e8000c10150a */
[----:B0-----:R-:W3:Y:S01]  /*acac0*/  LDL.LU R8, [R1+0x1c0] ;  /* 0x0001c00001087983 */ /* 0x001ee20000300800 */
        /* <DEDUP_REMOVED lines=24> */
[----:B------:R-:W-:Y:S03]  /*acc50*/  @P4 STG.E.U16 desc[UR10][R52.64], R5 ;  /* 0x0000000534004986 */ /* 0x000fe6000c10150a */
[----:B-1----:R-:W-:Y:S01]  /*acc60*/  IMAD.WIDE R54, R4, 0x2, R2 ;  /* 0x0000000204367825 */ /* 0x002fe200078e0202 */
[----:B------:R-:W4:Y:S01]  /*acc70*/  LDL.LU R60, [R1+0x1a0] ;  /* 0x0001a000013c7983 */ /* 0x000f220000300800 */
[----:B------:R-:W-:Y:S01]  /*acc80*/  ISETP.LT.AND P4, PT, R19, UR6, !P1 ;  /* 0x0000000613007c0c */ /* 0x000fe2000cf81270 */
[----:B------:R-:W-:-:S02]  /*acc90*/  ULDC UR6, c[0x0][0x228] ;  /* 0x00008a0000067ab9 */ /* 0x000fc40000000800 */
[----:B------:R0:W-:Y:S01]  /*acca0*/  @P2 STG.E.U16 desc[UR10][R50.64], R14 ;  /* 0x0000000e32002986 */ /* 0x0001e2000c10150a */
[----:B------:R-:W-:Y:S01]  /*accb0*/  ISETP.LT.AND P2, PT, R15, UR4, !P1 ;  /* 0x000000040f007c0c */ /* 0x000fe2000cf41270 */
[----:B------:R-:W-:Y:S02]  /*accc0*/  ULDC UR4, c[0x0][0x22c] ;  /* 0x00008b0000047ab9 */ /* 0x000fe40000000800 */
[----:B------:R1:W-:Y:S01]  /*accd0*/  @P3 STG.E.U16 desc[UR10][R6.64], R56 ;  /* 0x0000003806003986 */ /* 0x0003e2000c10150a */
[----:B0-----:R-:W-:-:S04]  /*acce0*/  IMAD.WIDE R50, R4, 0x2, R22 ;  /* 0x0000000204327825 */ /* 0x001fc800078e0216 */
[----:B-1----:R-:W-:Y:S01]  /*accf0*/  IMAD.WIDE R6, R4, 0x2, R20 ;  /* 0x0000000204067825 */ /* 0x002fe200078e0214 */
[----:B--2---:R0:W-:Y:S01]  /*acd00*/  @P6 STG.E.U16 desc[UR10][R54.64], R9 ;  /* 0x0000000936006986 */ /* 0x0041e2000c10150a */
[----:B------:R-:W-:-:S03]  /*acd10*/  PRMT R5, R9, 0x7632, R5 ;  /* 0x0000763209057816 */ /* 0x000fc60000000005 */
[----:B0-----:R-:W2:Y:S04]  /*acd20*/  LDL.LU R9, [R1+0x214] ;  /* 0x0002140001097983 */ /* 0x001ea80000300800 */
[----:B------:R-:W-:Y:S01]  /*acd30*/  @P2 STG.E.U16 desc[UR10][R6.64], R5 ;  /* 0x0000000506002986 */ /* 0x000fe2000c10150a */
[----:B---3--:R-:W-:-:S03]  /*acd40*/  PRMT R57, R8, 0x7632, R57 ;  /* 0x0000763208397816 */ /* 0x008fc60000000039 */
[----:B------:R0:W-:Y:S04]  /*acd50*/  @P4 STG.E.U16 desc[UR10][R50.64], R8 ;  /* 0x0000000832004986 */ /* 0x0001e8000c10150a */
[----:B0-----:R-:W3:Y:S01]  /*acd60*/  LDL.LU R8, [R1+0x204] ;  /* 0x0002040001087983 */ /* 0x001ee20000300800 */
[----:B------:R-:W-:Y:S01]  /*acd70*/  ISETP.LT.AND P5, PT, R27, UR8, !P1 ;  /* 0x000000081b007c0c */ /* 0x000fe2000cfa1270 */
[----:B------:R-:W-:Y:S01]  /*acd80*/  VIADD R56, R38, 0x2a ;  /* 0x0000002a26387836 */ /* 0x000fe20000000000 */
[----:B------:R-:W-:Y:S01]  /*acd90*/  ISETP.LT.AND P6, PT, R31, UR12, !P1 ;  /* 0x0000000c1f007c0c */ /* 0x000fe2000cfc1270 */
[C---:B------:R-:W-:Y:S01]  /*acda0*/  IMAD.WIDE R52, R4.reuse, 0x2, R40 ;  /* 0x0000000204347825 */ /* 0x040fe200078e0228 */
[----:B------:R-:W3:Y:S03]  /*acdb0*/  LDL.LU R14, [R1+0x1f4] ;  /* 0x0001f400010e7983 */ /* 0x000ee60000300800 */
[----:B------:R-:W-:Y:S01]  /*acdc0*/  IMAD.WIDE R54, R4, 0x2, R42 ;  /* 0x0000000204367825 */ /* 0x000fe200078e022a */
[----:B------:R-:W-:Y:S01]  /*acdd0*/  ISETP.GE.AND P3, PT, R56, UR4, PT ;  /* 0x0000000438007c0c */ /* 0x000fe2000bf66270 */
[----:B------:R-:W-:Y:S01]  /*acde0*/  ULDC UR4, c[0x0][0x228] ;  /* 0x00008a0000047ab9 */ /* 0x000fe20000000800 */
[----:B----4-:R-:W-:Y:S01]  /*acdf0*/  PRMT R50, R10, 0x7632, R50 ;  /* 0x000076320a327816 */ /* 0x010fe20000000032 */
[----:B------:R-:W-:Y:S01]  /*ace00*/  ULDC UR8, c[0x0][0x228] ;  /* 0x00008a0000087ab9 */ /* 0x000fe20000000800 */
[----:B------:R-:W-:Y:S01]  /*ace10*/  ISETP.LT.AND P4, PT, R35, UR4, !P1 ;  /* 0x0000000423007c0c */ /* 0x000fe2000cf81270 */
[----:B------:R-:W-:Y:S01]  /*ace20*/  @P5 STG.E.U16 desc[UR10][R52.64], R57 ;  /* 0x0000003934005986 */ /* 0x000fe2000c10150a */
[----:B------:R-:W-:Y:S01]  /*ace30*/  ULDC UR12, c[0x0][0x228] ;  /* 0x00008a00000c7ab9 */ /* 0x000fe20000000800 */
[----:B------:R-:W-:Y:S01]  /*ace40*/  ISETP.LT.AND P2, PT, R39, UR6, !P1 ;  /* 0x0000000627007c0c */ /* 0x000fe2000cf41270 */
[C---:B------:R-:W-:Y:S01]  /*ace50*/  IMAD.WIDE R6, R4.reuse, 0x2, R44 ;  /* 0x0000000204067825 */ /* 0x040fe200078e022c */
[----:B------:R0:W-:Y:S01]  /*ace60*/  @P6 STG.E.U16 desc[UR10][R54.64], R10 ;  /* 0x0000000a36006986 */ /* 0x0001e2000c10150a */
[----:B------:R-:W-:Y:S01]  /*ace70*/  ISETP.LT.AND P1, PT, R61, UR8, !P1 ;  /* 0x000000083d007c0c */ /* 0x000fe2000cf21270 */
[----:B------:R-:W-:Y:S01]  /*ace80*/  ULDC UR4, c[0x0][0x248] ;  /* 0x0000920000047ab9 */ /* 0x000fe20000000800 */
[----:B------:R-:W-:Y:S01]  /*ace90*/  ISETP.LT.AND P6, PT, R11, UR12, !P3 ;  /* 0x0000000c0b007c0c */ /* 0x000fe2000dfc1270 */
[----:B------:R-:W-:Y:S01]  /*acea0*/  ULDC UR6, c[0x0][0x228] ;  /* 0x00008a0000067ab9 */ /* 0x000fe20000000800 */
[----:B0-----:R-:W4:Y:S01]  /*aceb0*/  LDL.LU R10, [R1+0x1e4] ;  /* 0x0001e400010a7983 */ /* 0x001f220000300800 */
[C---:B------:R-:W-:Y:S01]  /*acec0*/  VIADD R5, R4.reuse, UR4 ;  /* 0x0000000404057c36 */ /* 0x040fe20008000000 */
[----:B------:R-:W-:Y:S01]  /*aced0*/  ISETP.LT.AND P5, PT, R15, UR14, !P3 ;  /* 0x0000000e0f007c0c */ /* 0x000fe2000dfa1270 */
[C---:B------:R-:W-:Y:S01]  /*acee0*/  IMAD.WIDE R54, R4.reuse, 0x2, R48 ;  /* 0x0000000204367825 */ /* 0x040fe200078e0230 */
[----:B------:R0:W-:Y:S01]  /*acef0*/  @P4 STG.E.U16 desc[UR10][R6.64], R50 ;  /* 0x0000003206004986 */ /* 0x0001e2000c10150a */
[----:B------:R-:W-:Y:S01]  /*acf00*/  ULDC UR4, c[0x0][0x228] ;  /* 0x00008a0000047ab9 */ /* 0x000fe20000000800 */
[----:B------:R-:W-:Y:S01]  /*acf10*/  ULDC UR8, c[0x0][0x228] ;  /* 0x00008a0000087ab9 */ /* 0x000fe20000000800 */
[----:B------:R-:W-:Y:S01]  /*acf20*/  IMAD.WIDE R52, R5, 0x2, R2 ;  /* 0x0000000205347825 */ /* 0x000fe200078e0202 */
[----:B------:R-:W-:Y:S01]  /*acf30*/  ISETP.LT.AND P4, PT, R19, UR16, !P3 ;  /* 0x0000001013007c0c */ /* 0x000fe2000df81270 */
[----:B------:R-:W-:Y:S01]  /*acf40*/  ULDC UR12, c[0x0][0x228] ;  /* 0x00008a00000c7ab9 */ /* 0x000fe20000000800 */
        /* <DEDUP_REMOVED lines=11> */
[----:B------:R-:W-:Y:S04]  /*ad000*/  @P5 STG.E.U16 desc[UR10][R50.64], R56 ;  /* 0x0000003832005986 */ /* 0x000fe8000c10150a */
[----:B---3--:R0:W-:Y:S01]  /*ad010*/  @P4 STG.E.U16 desc[UR10][R6.64], R8 ;  /* 0x0000000806004986 */ /* 0x0081e2000c10150a */
[----:B------:R-:W-:-:S03]  /*ad020*/  PRMT R4, R8, 0x7632, R4 ;  /* 0x0000763208047816 */ /* 0x000fc60000000004 */
        /* <DEDUP_REMOVED lines=57> */
[----:B------:R-:W-:Y:S01]  /*ad3c0*/  ULDC UR4, c[0x0][0x248] ;  /* 0x0000920000047ab9 */ /* 0x000fe20000000800 */
[----:B------:R-:W3:Y:S01]  /*ad3d0*/  LDL.LU R60, [R1+0x1f8] ;  /* 0x0001f800013c7983 */ /* 0x000ee20000300800 */
[----:B------:R-:W-:Y:S01]  /*ad3e0*/  IMAD.WIDE R52, R4, 0x2, R44 ;  /* 0x0000000204347825 */ /* 0x000fe200078e022c */
[----:B------:R-:W-:Y:S01]  /*ad3f0*/  ULDC UR8, c[0x0][0x228] ;  /* 0x00008a0000087ab9 */ /* 0x000fe20000000800 */
[----:B------:R-:W-:Y:S01]  /*ad400*/  ULDC UR12, c[0x0][0x228] ;  /* 0x00008a00000c7ab9 */ /* 0x000fe20000000800 */
[----:B------:R-:W-:Y:S01]  /*ad410*/  ULDC UR14, c[0x0][0x228] ;  /* 0x00008a00000e7ab9 */ /* 0x000fe20000000800 */
[----:B------:R-:W-:Y:S01]  /*ad420*/  PRMT R58, R14, 0x7632, R58 ;  /* 0x000076320e3a7816 */ /* 0x000fe2000000003a */
[----:B------:R-:W-:-:S03]  /*ad430*/  IMAD.WIDE R54, R4, 0x2, R46 ;  /* 0x0000000204367825 */ /* 0x000fc600078e022e */
[----:B------:R0:W-:Y:S01]  /*ad440*/  @P6 STG.E.U16 desc[UR10][R6.64], R5 ;  /* 0x0000000506006986 */ /* 0x0001e2000c10150a */
[----:B------:R-:W-:Y:S01]  /*ad450*/  IMAD.WIDE R56, R4, 0x2, R48 ;  /* 0x0000000204387825 */ /* 0x000fe200078e0230 */
[----:B----4-:R-:W-:Y:S02]  /*ad460*/  PRMT R59, R10, 0x7632, R59 ;  /* 0x000076320a3b7816 */ /* 0x010fe4000000003b */
[----:B------:R-:W-:Y:S04]  /*ad470*/  @P5 STG.E.U16 desc[UR10][R50.64], R14 ;  /* 0x0000000e32005986 */ /* 0x000fe8000c10150a */
[----:B------:R-:W-:Y:S04]  /*ad480*/  @P4 STG.E.U16 desc[UR10][R52.64], R58 ;  /* 0x0000003a34004986 */ /* 0x000fe8000c10150a */
[----:B------:R1:W-:Y:S04]  /*ad490*/  @P3 STG.E.U16 desc[UR10][R54.64], R10 ;  /* 0x0000000a36003986 */ /* 0x0003e8000c10150a */
[----:B------:R2:W-:Y:S01]  /*ad4a0*/  @P2 STG.E.U16 desc[UR10][R56.64], R59 ;  /* 0x0000003b38002986 */ /* 0x0005e2000c10150a */
[----:B------:R-:W-:Y:S01]  /*ad4b0*/  ISETP.LT.AND P2, PT, R11, UR6, !P1 ;  /* 0x000000060b007c0c */ /* 0x000fe2000cf41270 */
[----:B0-----:R-:W-:Y:S01]  /*ad4c0*/  VIADD R6, R4, UR4 ;  /* 0x0000000404067c36 */ /* 0x001fe20008000000 */
[----:B------:R-:W-:Y:S01]  /*ad4d0*/  ISETP.LT.AND P4, PT, R15, UR8, !P1 ;  /* 0x000000080f007c0c */ /* 0x000fe2000cf81270 */
[----:B------:R-:W-:Y:S01]  /*ad4e0*/  VIADD R7, R38, 0x2d ;  /* 0x0000002d26077836 */ /* 0x000fe20000000000 */
        /* <DEDUP_REMOVED lines=10> */
[----:B------:R-:W-:Y:S01]  /*ad590*/  ULDC UR14, c[0x0][0x228] ;  /* 0x00008a00000e7ab9 */ /* 0x000fe20000000800 */
[----:B--2---:R-:W-:Y:S01]  /*ad5a0*/  PRMT R56, R9, 0x7632, R56 ;  /* 0x0000763209387816 */ /* 0x004fe20000000038 */
[----:B------:R0:W-:Y:S04]  /*ad5b0*/  @P2 STG.E.U16 desc[UR10][R4.64], R9 ;  /* 0x0000000904002986 */ /* 0x0001e8000c10150a */
[----:B0-----:R-:W2:Y:S04]  /*ad5c0*/  LDL.LU R9, [R1+0x1d8] ;  /* 0x0001d80001097983 */ /* 0x001ea80000300800 */
[----:B------:R-:W2:Y:S04]  /*ad5d0*/  LDL.LU R14, [R1+0x1c8] ;  /* 0x0001c800010e7983 */ /* 0x000ea80000300800 */
[----:B------:R-:W-:Y:S01]  /*ad5e0*/  @P4 STG.E.U16 desc[UR10][R50.64], R56 ;  /* 0x0000003832004986 */ /* 0x000fe2000c10150a */
[----:B---3--:R-:W-:-:S03]  /*ad5f0*/  PRMT R57, R8, 0x7632, R57 ;  /* 0x0000763208397816 */ /* 0x008fc60000000039 */
[----:B------:R0:W-:Y:S04]  /*ad600*/  @P5 STG.E.U16 desc[UR10][R52.64], R8 ;  /* 0x0000000834005986 */ /* 0x0001e8000c10150a */
[----:B0-----:R-:W3:Y:S01]  /*ad610*/  LDL.LU R8, [R1+0x1b8] ;  /* 0x0001b80001087983 */ /* 0x001ee20000300800 */
[----:B------:R-:W-:Y:S01]  /*ad620*/  IMAD.WIDE R54, R6, 0x2, R40 ;  /* 0x0000000206367825 */ /* 0x000fe200078e0228 */
[----:B------:R-:W-:Y:S01]  /*ad630*/  ISETP.LT.AND P5, PT, R31, UR6, !P1 ;  /* 0x000000061f007c0c */ /* 0x000fe2000cfa1270 */
[----:B------:R-:W-:Y:S01]  /*ad640*/  ULDC UR6, c[0x0][0x228] ;  /* 0x00008a0000067ab9 */ /* 0x000fe20000000800 */
[----:B------:R-:W-:Y:S02]  /*ad650*/  ISETP.LT.AND P4, PT, R35, UR8, !P1 ;  /* 0x0000000823007c0c */ /* 0x000fe4000cf81270 */
[----:B------:R-:W-:-:S02]  /*ad660*/  ISETP.GE.AND P3, PT, R7, UR4, PT ;  /* 0x0000000407007c0c */ /* 0x000fc4000bf66270 */
[----:B------:R-:W-:Y:S01]  /*ad670*/  ISETP.LT.AND P2, PT, R39, UR12, !P1 ;  /* 0x0000000c27007c0c */ /* 0x000fe2000cf41270 */
        /* <DEDUP_REMOVED lines=15> */
[----:B------:R0:W-:Y:S04]  /*ad770*/  @P5 STG.E.U16 desc[UR10][R54.64], R60 ;  /* 0x0000003c36005986 */ /* 0x0001e8000c10150a */
[----:B------:R1:W-:Y:S01]  /*ad780*/  @P4 STG.E.U16 desc[UR10][R52.64], R5 ;  /* 0x0000000534004986 */ /* 0x0003e2000c10150a */
[----:B----4-:R-:W-:-:S03]  /*ad790*/  PRMT R56, R10, 0x7632, R56 ;  /* 0x000076320a387816 */ /* 0x010fc60000000038 */
[----:B------:R4:W-:Y:S01]  /*ad7a0*/  @P2 STG.E.U16 desc[UR10][R50.64], R10 ;  /* 0x0000000a32002986 */ /* 0x0009e2000c10150a */
[----:B0-----:R-:W-:-:S03]  /*ad7b0*/  IMAD.WIDE R54, R4, 0x2, R2 ;  /* 0x0000000204367825 */ /* 0x001fc600078e0202 */
[----:B------:R0:W-:Y:S01]  /*ad7c0*/  @P1 STG.E.U16 desc[UR10][R6.64], R56 ;  /* 0x0000003806001986 */ /* 0x0001e2000c10150a */
[----:B------:R-:W-:Y:S01]  /*ad7d0*/  ISETP.LT.AND P1, PT, R15, UR4, !P3 ;  /* 0x000000040f007c0c */ /* 0x000fe2000df21270 */
[----:B------:R-:W-:Y:S01]  /*ad7e0*/  ULDC UR4, c[0x0][0x22c] ;  /* 0x00008b0000047ab9 */ /* 0x000fe20000000800 */
[----:B------:R-:W-:Y:S02]  /*ad7f0*/  ISETP.LT.AND P4, PT, R19, UR6, !P3 ;  /* 0x0000000613007c0c */ /* 0x000fe4000df81270 */
[----:B------:R-:W-:Y:S01]  /*ad800*/  ISETP.LT.AND P5, PT, R27, UR8, !P3 ;  /* 0x000000081b007c0c */ /* 0x000fe2000dfa1270 */
[C---:B-1----:R-:W-:Y:S01]  /*ad810*/  IMAD.WIDE R52, R4.reuse, 0x2, R40 ;  /* 0x0000000204347825 */ /* 0x042fe200078e0228 */
[----:B------:R-:W-:Y:S01]  /*ad820*/  ULDC UR6, c[0x0][0x228] ;  /* 0x00008a0000067ab9 */ /* 0x000fe20000000800 */
[----:B----4-:R-:W4:Y:S01]  /*ad830*/  LDL.LU R10, [R1+0x1a8] ;  /* 0x0001a800010a7983 */ /* 0x010f220000300800 */
[----:B------:R-:W-:Y:S01]  /*ad840*/  ULDC UR8, c[0x0][0x228] ;  /* 0x00008a0000087ab9 */ /* 0x000fe20000000800 */
[----:B------:R-:W-:-:S04]  /*ad850*/  IMAD.WIDE R50, R4, 0x2, R22 ;  /* 0x0000000204327825 */ /* 0x000fc800078e0216 */
[----:B0-----:R-:W-:Y:S01]  /*ad860*/  IMAD.WIDE R6, R4, 0x2, R20 ;  /* 0x0000000204067825 */ /* 0x001fe200078e0214 */
[----:B--2---:R0:W-:Y:S01]  /*ad870*/  @P6 STG.E.U16 desc[UR10][R54.64], R9 ;  /* 0x0000000936006986 */ /* 0x0041e2000c10150a */
[----:B------:R-:W-:Y:S02]  /*ad880*/  ISETP.LT.AND P6, PT, R31, UR12, !P3 ;  /* 0x0000000c1f007c0c */ /* 0x000fe4000dfc1270 */
[----:B------:R-:W-:Y:S02]  /*ad890*/  PRMT R5, R9, 0x7632, R5 ;  /* 0x0000763209057816 */ /* 0x000fe40000000005 */
[----:B------:R-:W-:Y:S01]  /*ad8a0*/  PRMT R57, R14, 0x7632, R57 ;  /* 0x000076320e397816 */ /* 0x000fe20000000039 */
[----:B------:R-:W-:Y:S01]  /*ad8b0*/  VIADD R56, R38, 0x2e ;  /* 0x0000002e26387836 */ /* 0x000fe20000000000 */
[----:B------:R-:W-:Y:S01]  /*ad8c0*/  ULDC UR12, c[0x0][0x228] ;  /* 0x00008a00000c7ab9 */ /* 0x000fe20000000800 */
[----:B0-----:R-:W2:Y:S01]  /*ad8d0*/  LDL.LU R9, [R1+0x21c] ;  /* 0x00021c0001097983 */ /* 0x001ea20000300800 */
[----:B------:R-:W-:-:S03]  /*ad8e0*/  IMAD.WIDE R54, R4, 0x2, R42 ;  /* 0x0000000204367825 */ /* 0x000fc600078e022a */
[----:B------:R-:W-:Y:S04]  /*ad8f0*/  @P1 STG.E.U16 desc[UR10][R6.64], R5 ;  /* 0x0000000506001986 */ /* 0x000fe8000c10150a */
[----:B------:R-:W-:Y:S04]  /*ad900*/  @P4 STG.E.U16 desc[UR10][R50.64], R14 ;  /* 0x0000000e32004986 */ /* 0x000fe8000c10150a */
[----:B------:R-:W-:Y:S04]  /*ad910*/  @P5 STG.E.U16 desc[UR10][R52.64], R57 ;  /* 0x0000003934005986 */ /* 0x000fe8000c10150a */
[----:B---3--:R0:W-:Y:S02]  /*ad920*/  @P6 STG.E.U16 desc[UR10][R54.64], R8 ;  /* 0x0000000836006986 */ /* 0x0081e4000c10150a */
[----:B0-----:R-:W-:-:S02]  /*ad930*/  PRMT R54, R8, 0x7632, R54 ;  /* 0x0000763208367816 */ /* 0x001fc40000000036 */
[----:B------:R-:W3:Y:S01]  /*ad940*/  LDL.LU R8, [R1+0x20c] ;  /* 0x00020c0001087983 */ /* 0x000ee20000300800 */
[----:B------:R-:W-:Y:S01]  /*ad950*/  ISETP.GE.AND P2, PT, R56, UR4, PT ;  /* 0x0000000438007c0c */ /* 0x000fe2000bf46270 */
[----:B------:R-:W-:Y:S02]  /*ad960*/  ULDC UR4, c[0x0][0x228] ;  /* 0x00008a0000047ab9 */ /* 0x000fe40000000800 */
[----:B------:R-:W-:Y:S01]  /*ad970*/  ISETP.LT.AND P1, PT, R35, UR4, !P3 ;  /* 0x0000000423007c0c */ /* 0x000fe2000df21270 */
[----:B------:R-:W-:Y:S01]  /*ad980*/  ULDC UR4, c[0x0][0x228] ;  /* 0x00008a0000047ab9 */ /* 0x000fe20000000800 */
[----:B------:R-:W-:Y:S01]  /*ad990*/  ISETP.LT.AND P4, PT, R39, UR6, !P3 ;  /* 0x0000000627007c0c */ /* 0x000fe2000df81270 */
[----:B------:R-:W-:Y:S01]  /*ad9a0*/  ULDC UR6, c[0x0][0x228] ;  /* 0x00008a0000067ab9 */ /* 0x000fe20000000800 */
[----:B------:R-:W-:Y:S01]  /*ad9b0*/  ISETP.LT.AND P3, PT, R61, UR4, !P3 ;  /* 0x000000043d007c0c */ /* 0x000fe2000df61270 */
[C---:B------:R-:W-:Y:S01]  /*ad9c0*/  IMAD.WIDE R6, R4.reuse, 0x2, R44 ;  /* 0x0000000204067825 */ /* 0x040fe200078e022c */
[----:B------:R-:W-:Y:S01]  /*ad9d0*/  ISETP.LT.AND P5, PT, R11, UR6, !P2 ;  /* 0x000000060b007c0c */ /* 0x000fe2000d7a1270 */
[----:B------:R-:W-:Y:S01]  /*ad9e0*/  ULDC UR4, c[0x0][0x248] ;  /* 0x0000920000047ab9 */ /* 0x000fe20000000800 */
[----:B------:R-:W3:Y:S01]  /*ad9f0*/  LDL.LU R14, [R1+0x1fc] ;  /* 0x0001fc00010e7983 */ /* 0x000ee20000300800 */
[C---:B------:R-:W-:Y:S01]  /*ada00*/  VIADD R5, R4.reuse, UR4 ;  /* 0x0000000404057c36 */ /* 0x040fe20008000000 */
[----:B------:R-:W-:Y:S01]  /*ada10*/  ULDC UR4, c[0x0][0x228] ;  /* 0x00008a0000047ab9 */ /* 0x000fe20000000800 */
[C---:B------:R-:W-:Y:S01]  /*ada20*/  IMAD.WIDE R50, R4.reuse, 0x2, R46 ;  /* 0x0000000204327825 */ /* 0x040fe200078e022e */
[----:B------:R-:W-:Y:S01]  /*ada30*/  ULDC UR6, c[0x0][0x228] ;  /* 0x00008a0000067ab9 */ /* 0x000fe20000000800 */
[----:B------:R0:W-:Y:S01]  /*ada40*/  @P1 STG.E.U16 desc[UR10][R6.64], R54 ;  /* 0x0000003606001986 */ /* 0x0001e2000c10150a */
[----:B------:R-:W-:Y:S01]  /*ada50*/  ISETP.LT.AND P1, PT, R15, UR4, !P2 ;  /* 0x000000040f007c0c */ /* 0x000fe2000d721270 */
[----:B------:R-:W-:Y:S01]  /*ada60*/  IMAD.WIDE R52, R4, 0x2, R48 ;  /* 0x0000000204347825 */ /* 0x000fe200078e0230 */
[----:B------:R-:W-:-:S03]  /*ada70*/  ULDC UR4, c[0x0][0x228] ;  /* 0x00008a0000047ab9 */ /* 0x000fc60000000800 */
[----:B0-----:R-:W-:Y:S01]  /*ada80*/  IMAD.WIDE R6, R5, 0x2, R2 ;  /* 0x0000000205067825 */ /* 0x001fe200078e0202 */
[----:B----4-:R-:W-:Y:S01]  /*ada90*/  PRMT R4, R10, 0x7632, R4 ;  /* 0x000076320a047816 */ /* 0x010fe20000000004 */
[----:B------:R0:W-:Y:S04]  /*adaa0*/  @P4 STG.E.U16 desc[UR10][R50.64], R10 ;  /* 0x0000000a32004986 */ /* 0x0001e8000c10150a */
[----:B------:R1:W-:Y:S01]  /*adab0*/  @P3 STG.E.U16 desc[UR10][R52.64], R4 ;  /* 0x0000000434003986 */ /* 0x0003e2000c10150a */
[----:B------:R-:W-:Y:S01]  /*adac0*/  ISETP.LT.AND P3, PT, R19, UR4, !P2 ;  /* 0x0000000413007c0c */ /* 0x000fe2000d761270 */
[----:B------:R-:W-:Y:S02]  /*adad0*/  ULDC UR4, c[0x0][0x22c] ;  /* 0x00008b0000047ab9 */ /* 0x000fe40000000800 */
[----:B0-----:R-:W4:Y:S04]  /*adae0*/  LDL.LU R10, [R1+0x1ec] ;  /* 0x0001ec00010a7983 */ /* 0x001f280000300800 */
[----:B--2---:R0:W-:Y:S01]  /*adaf0*/  @P5 STG.E.U16 desc[UR10][R6.64], R9 ;  /* 0x0000000906005986 */ /* 0x0041e2000c10150a */
[----:B-1----:R-:W-:Y:S01]  /*adb00*/  PRMT R4, R9, 0x7632, R4 ;  /* 0x0000763209047816 */ /* 0x002fe20000000004 */
[----:B0-----:R-:W-:-:S02]  /*adb10*/  IMAD.WIDE R6, R5, 0x2, R20 ;  /* 0x0000000205067825 */ /* 0x001fc400078e0214 */
[----:B------:R-:W2:Y:S04]  /*adb20*/  LDL.LU R9, [R1+0x1dc] ;  /* 0x0001dc0001097983 */ /* 0x000ea80000300800 */
        /* <DEDUP_REMOVED lines=31> */
[----:B------:R-:W-:Y:S01]  /*add20*/  ULDC UR8, c[0x0][0x228] ;  /* 0x00008a0000087ab9 */ /* 0x000fe20000000800 */
[----:B----4-:R-:W-:Y:S01]  /*add30*/  PRMT R56, R10, 0x7632, R56 ;  /* 0x000076320a387816 */ /* 0x010fe20000000038 */
[----:B------:R0:W-:Y:S01]  /*add40*/  @P3 STG.E.U16 desc[UR10][R6.64], R10 ;  /* 0x0000000a06003986 */ /* 0x0001e2000c10150a */
[----:B------:R-:W-:Y:S01]  /*add50*/  ISETP.LT.AND P6, PT, R19, UR14, !P1 ;  /* 0x0000000e13007c0c */ /* 0x000fe2000cfc1270 */
[----:B------:R-:W-:Y:S01]  /*add60*/  IMAD.WIDE R50, R4, 0x2, R2 ;  /* 0x0000000204327825 */ /* 0x000fe200078e0202 */
[----:B------:R-:W-:Y:S01]  /*add70*/  ULDC UR4, c[0x0][0x22c] ;  /* 0x00008b0000047ab9 */ /* 0x000fe20000000800 */
[----:B------:R-:W-:Y:S01]  /*add80*/  ULDC UR12, c[0x0][0x228] ;  /* 0x00008a00000c7ab9 */ /* 0x000fe20000000800 */
[----:B0-----:R-:W4:Y:S01]  /*add90*/  LDL.LU R10, [R1+0x1ac] ;  /* 0x0001ac00010a7983 */ /* 0x001f220000300800 */
[----:B------:R-:W-:Y:S01]  /*adda0*/  IMAD.WIDE R6, R5, 0x2, R48 ;  /* 0x0000000205067825 */ /* 0x000fe200078e0230 */
[----:B------:R-:W-:-:S03]  /*addb0*/  ULDC UR14, c[0x0][0x228] ;  /* 0x00008a00000e7ab9 */ /* 0x000fc60000000800 */
[C---:B------:R-:W-:Y:S01]  /*addc0*/  IMAD.WIDE R52, R4.reuse, 0x2, R20 ;  /* 0x0000000204347825 */ /* 0x040fe200078e0214 */
[----:B------:R-:W-:Y:S03]  /*addd0*/  @P2 STG.E.U16 desc[UR10][R6.64], R56 ;  /* 0x0000003806002986 */ /* 0x000fe6000c10150a */
[----:B------:R-:W-:Y:S01]  /*adde0*/  IMAD.WIDE R54, R4, 0x2, R22 ;  /* 0x0000000204367825 */ /* 0x000fe200078e0216 */
[----:B--2---:R-:W-:Y:S01]  /*addf0*/  PRMT R5, R9, 0x7632, R5 ;  /* 0x0000763209057816 */ /* 0x004fe20000000005 */
[----:B------:R0:W-:Y:S04]  /*ade00*/  @P4 STG.E.U16 desc[UR10][R50.64], R9 ;  /* 0x0000000932004986 */ /* 0x0001e8000c10150a */
[----:B------:R1:W-:Y:S04]  /*ade10*/  @P5 STG.E.U16 desc[UR10][R52.64], R5 ;  /* 0x0000000534005986 */ /* 0x0003e8000c10150a */
[----:B0-----:R-:W2:Y:S04]  /*ade20*/  LDL.LU R9, [R1+0x190] ;  /* 0x0001900001097983 */ /* 0x001ea80000300800 */
        /* <DEDUP_REMOVED lines=14> */
[----:B------:R-:W-:-:S03]  /*adf10*/  PRMT R58, R14, 0x7632, R58 ;  /* 0x000076320e3a7816 */ /* 0x000fc6000000003a */
[C---:B------:R-:W-:Y:S01]  /*adf20*/  IMAD.WIDE R54, R4.reuse, 0x2, R46 ;  /* 0x0000000204367825 */ /* 0x040fe200078e022e */
[----:B------:R-:W-:Y:S01]  /*adf30*/  ULDC UR8, c[0x0][0x228] ;  /* 0x00008a0000087ab9 */ /* 0x000fe20000000800 */
[----:B------:R0:W-:Y:S01]  /*adf40*/  @P6 STG.E.U16 desc[UR10][R6.64], R5 ;  /* 0x0000000506006986 */ /* 0x0001e2000c10150a */
[----:B------:R-:W-:Y:S01]  /*adf50*/  ISETP.LT.AND P1, PT, R61, UR14, !P1 ;  /* 0x0000000e3d007c0c */ /* 0x000fe2000cf21270 */
[----:B------:R-:W-:Y:S01]  /*adf60*/  ULDC UR12, c[0x0][0x228] ;  /* 0x00008a00000c7ab9 */ /* 0x000fe20000000800 */
[----:B------:R-:W-:Y:S01]  /*adf70*/  ULDC UR4, c[0x0][0x248] ;  /* 0x0000920000047ab9 */ /* 0x000fe20000000800 */
[----:B------:R1:W-:Y:S01]  /*adf80*/  @P5 STG.E.U16 desc[UR10][R50.64], R14 ;  /* 0x0000000e32005986 */ /* 0x0003e2000c10150a */
[C---:B------:R-:W-:Y:S01]  /*adf90*/  IMAD.WIDE R56, R4.reuse, 0x2, R48 ;  /* 0x0000000204387825 */ /* 0x040fe200078e0230 */
[----:B------:R-:W-:Y:S02]  /*adfa0*/  ULDC UR14, c[0x0][0x228] ;  /* 0x00008a00000e7ab9 */ /* 0x000fe40000000800 */
[----:B------:R-:W-:Y:S01]  /*adfb0*/  @P4 STG.E.U16 desc[UR10][R52.64], R58 ;  /* 0x0000003a34004986 */ /* 0x000fe2000c10150a */
[----:B------:R-:W-:Y:S01]  /*adfc0*/  ISETP.LT.AND P4, PT, R15, UR8, !P3 ;  /* 0x000000080f007c0c */ /* 0x000fe2000df81270 */
[----:B------:R-:W-:Y:S01]  /*adfd0*/  ULDC UR8, c[0x0][0x228] ;  /* 0x00008a0000087ab9 */ /* 0x000fe20000000800 */
[----:B------:R-:W-:Y:S01]  /*adfe0*/  ISETP.LT.AND P5, PT, R19, UR12, !P3 ;  /* 0x0000000c13007c0c */ /* 0x000fe2000dfa1270 */
[----:B0-----:R-:W-:Y:S01]  /*adff0*/  VIADD R6, R4, UR4 ;  /* 0x0000000404067c36 */ /* 0x001fe20008000000 */
[----:B-1----:R-:W3:Y:S04]  /*ae000*/  LDL.LU R14, [R1+0x340] ;  /* 0x00034000010e7983 */ /* 0x002ee80000300800 */
[----:B----4-:R0:W-:Y:S01]  /*ae010*/  @P2 STG.E.U16 desc[UR10][R54.64], R10 ;  /* 0x0000000a36002986 */ /* 0x0101e2000c10150a */
[----:B------:R-:W-:Y:S01]  /*ae020*/  ISETP.LT.AND P2, PT, R11, UR6, !P3 ;  /* 0x000000060b007c0c */ /* 0x000fe2000df41270 */
[----:B------:R-:W-:Y:S01]  /*ae030*/  IMAD.WIDE R50, R6, 0x2, R2 ;  /* 0x0000000206327825 */ /* 0x000fe200078e0202 */
[----:B------:R-:W-:Y:S01]  /*ae040*/  PRMT R59, R10, 0x7632, R59 ;  /* 0x000076320a3b7816 */ /* 0x000fe2000000003b */
[----:B------:R-:W-:Y:S01]  /*ae050*/  ULDC UR6, c[0x0][0x228] ;  /* 0x00008a0000067ab9 */ /* 0x000fe20000000800 */
[----:B--2---:R-:W-:Y:S01]  /*ae060*/  PRMT R5, R9, 0x7632, R5 ;  /* 0x0000763209057816 */ /* 0x004fe20000000005 */
[----:B0-----:R-:W-:Y:S01]  /*ae070*/  IMAD.WIDE R54, R6, 0x2, R20 ;  /* 0x0000000206367825 */ /* 0x001fe200078e0214 */
[----:B------:R-:W2:Y:S01]  /*ae080*/  LDL.LU R10, [R1+0x360] ;  /* 0x00036000010a7983 */ /* 0x000ea20000300800 */
[----:B---3--:R-:W-:-:S02]  /*ae090*/  PRMT R7, R8, 0x7632, R7 ;  /* 0x0000763208077816 */ /* 0x008fc40000000007 */
[----:B------:R-:W-:Y:S01]  /*ae0a0*/  IMAD.WIDE R52, R6, 0x2, R22 ;  /* 0x0000000206347825 */ /* 0x000fe200078e0216 */
[----:B------:R-:W-:Y:S01]  /*ae0b0*/  @P1 STG.E.U16 desc[UR10][R56.64], R59 ;  /* 0x0000003b38001986 */ /* 0x000fe2000c10150a */
[----:B------:R-:W-:Y:S01]  /*ae0c0*/  ISETP.LT.AND P6, PT, R27, UR14, !P3 ;  /* 0x0000000e1b007c0c */ /* 0x000fe2000dfc1270 */
[----:B------:R-:W-:Y:S01]  /*ae0d0*/  ULDC UR12, c[0x0][0x228] ;  /* 0x00008a00000c7ab9 */ /* 0x000fe20000000800 */
[----:B------:R-:W-:Y:S01]  /*ae0e0*/  VIADD R4, R38, 0x31 ;  /* 0x0000003126047836 */ /* 0x000fe20000000000 */
[----:B------:R-:W-:Y:S01]  /*ae0f0*/  @P2 STG.E.U16 desc[UR10][R50.64], R9 ;  /* 0x0000000932002986 */ /* 0x000fe2000c10150a */
[----:B------:R-:W-:Y:S01]  /*ae100*/  ULDC UR4, c[0x0][0x22c] ;  /* 0x00008b0000047ab9 */ /* 0x000fe20000000800 */
[----:B------:R-:W-:Y:S02]  /*ae110*/  ULDC UR14, c[0x0][0x228] ;  /* 0x00008a00000e7ab9 */ /* 0x000fe40000000800 */
[----:B------:R-:W-:Y:S04]  /*ae120*/  @P4 STG.E.U16 desc[UR10][R54.64], R5 ;  /* 0x0000000536004986 */ /* 0x000fe8000c10150a */
[----:B------:R0:W-:Y:S04]  /*ae130*/  @P5 STG.E.U16 desc[UR10][R52.64], R8 ;  /* 0x0000000834005986 */ /* 0x0001e8000c10150a */
[----:B0-----:R-:W3:Y:S04]  /*ae140*/  LDL.LU R8, [R1+0x180] ;  /* 0x0001800001087983 */ /* 0x001ee80000300800 */
[----:B------:R-:W4:Y:S01]  /*ae150*/  LDL.LU R9, [R1+0x170] ;  /* 0x0001700001097983 */ /* 0x000f220000300800 */
[----:B------:R-:W-:-:S02]  /*ae160*/  ISETP.LT.AND P5, PT, R31, UR6, !P3 ;  /* 0x000000061f007c0c */ /* 0x000fc4000dfa1270 */
[----:B------:R-:W-:Y:S02]  /*ae170*/  ISETP.LT.AND P4, PT, R35, UR8, !P3 ;  /* 0x0000000823007c0c */ /* 0x000fe4000df81270 */
[----:B------:R-:W-:Y:S01]  /*ae180*/  ISETP.LT.AND P2, PT, R39, UR12, !P3 ;  /* 0x0000000c27007c0c */ /* 0x000fe2000df41270 */
[----:B------:R-:W-:Y:S01]  /*ae190*/  IMAD.WIDE R56, R6, 0x2, R40 ;  /* 0x0000000206387825 */ /* 0x000fe200078e0228 */
[----:B------:R-:W-:Y:S01]  /*ae1a0*/  PRMT R5, R60, 0x7632, R5 ;  /* 0x000076323c057816 */ /* 0x000fe20000000005 */
[----:B------:R-:W-:Y:S02]  /*ae1b0*/  ULDC UR6, c[0x0][0x228] ;  /* 0x00008a0000067ab9 */ /* 0x000fe40000000800 */
[----:B------:R-:W-:Y:S01]  /*ae1c0*/  IMAD.WIDE R54, R6, 0x2, R42 ;  /* 0x0000000206367825 */ /* 0x000fe200078e022a */
[----:B------:R-:W-:Y:S01]  /*ae1d0*/  ISETP.GE.AND P1, PT, R4, UR4, PT ;  /* 0x0000000404007c0c */ /* 0x000fe2000bf26270 */
[----:B------:R-:W-:Y:S01]  /*ae1e0*/  ULDC UR4, c[0x0][0x248] ;  /* 0x0000920000047ab9 */ /* 0x000fe20000000800 */
[----:B------:R-:W-:Y:S01]  /*ae1f0*/  ISETP.LT.AND P3, PT, R61, UR14, !P3 ;  /* 0x0000000e3d007c0c */ /* 0x000fe2000df61270 */
[C---:B------:R-:W-:Y:S01]  /*ae200*/  IMAD.WIDE R52, R6.reuse, 0x2, R44 ;  /* 0x0000000206347825 */ /* 0x040fe200078e022c */
[----:B------:R0:W-:Y:S03]  /*ae210*/  @P6 STG.E.U16 desc[UR10][R56.64], R7 ;  /* 0x0000000738006986 */ /* 0x0001e6000c10150a */
[C---:B------:R-:W-:Y:S01]  /*ae220*/  IMAD.WIDE R50, R6.reuse, 0x2, R46 ;  /* 0x0000000206327825 */ /* 0x040fe200078e022e */
[----:B------:R1:W-:Y:S01]  /*ae230*/  @P5 STG.E.U16 desc[UR10][R54.64], R60 ;  /* 0x0000003c36005986 */ /* 0x0003e2000c10150a */
[----:B------:R-:W-:Y:S01]  /*ae240*/  ISETP.LT.AND P6, PT, R11, UR6, !P1 ;  /* 0x000000060b007c0c */ /* 0x000fe2000cfc1270 */
[----:B------:R-:W-:Y:S01]  /*ae250*/  ULDC UR6, c[0x0][0x228] ;  /* 0x00008a0000067ab9 */ /* 0x000fe20000000800 */
[C---:B------:R-:W-:Y:S01]  /*ae260*/  VIADD R4, R6.reuse, UR4 ;  /* 0x0000000406047c36 */ /* 0x040fe20008000000 */
[----:B------:R1:W-:Y:S01]  /*ae270*/  @P4 STG.E.U16 desc[UR10][R52.64], R5 ;  /* 0x0000000534004986 */ /* 0x0003e2000c10150a */
[----:B------:R-:W-:Y:S01]  /*ae280*/  ULDC UR4, c[0x0][0x228] ;  /* 0x00008a0000047ab9 */ /* 0x000fe20000000800 */
[----:B------:R-:W-:Y:S01]  /*ae290*/  ISETP.LT.AND P4, PT, R19, UR6, !P1 ;  /* 0x0000000613007c0c */ /* 0x000fe2000cf81270 */
[----:B------:R-:W-:Y:S01]  /*ae2a0*/  ULDC UR8, c[0x0][0x228] ;  /* 0x00008a0000087ab9 */ /* 0x000fe20000000800 */
[----:B------:R1:W-:Y:S01]  /*ae2b0*/  @P2 STG.E.U16 desc[UR10][R50.64], R14 ;  /* 0x0000000e32002986 */ /* 0x0003e2000c10150a */
[----:B------:R-:W-:Y:S01]  /*ae2c0*/  ISETP.LT.AND P2, PT, R15, UR4, !P1 ;  /* 0x000000040f007c0c */ /* 0x000fe2000cf41270 */
[----:B0-----:R-:W-:Y:S01]  /*ae2d0*/  IMAD.WIDE R6, R6, 0x2, R48 ;  /* 0x0000000206067825 */ /* 0x001fe200078e0230 */
[----:B------:R-:W-:Y:S01]  /*ae2e0*/  PRMT R56, R14, 0x7632, R56 ;  /* 0x000076320e387816 */ /* 0x000fe20000000038 */
[----:B------:R-:W-:Y:S01]  /*ae2f0*/  ULDC UR12, c[0x0][0x228] ;  /* 0x00008a00000c7ab9 */ /* 0x000fe20000000800 */
[----:B------:R-:W-:Y:S01]  /*ae300*/  ULDC UR14, c[0x0][0x228] ;  /* 0x00008a00000e7ab9 */ /* 0x000fe20000000800 */
[C---:B-1----:R-:W-:Y:S01]  /*ae310*/  IMAD.WIDE R54, R4.reuse, 0x2, R2 ;  /* 0x0000000204367825 */ /* 0x042fe200078e0202 */
[----:B------:R-:W-:Y:S01]  /*ae320*/  ISETP.LT.AND P5, PT, R27, UR8, !P1 ;  /* 0x000000081b007c0c */ /* 0x000fe2000cfa1270 */
[----:B------:R0:W-:Y:S01]  /*ae330*/  @P3 STG.E.U16 desc[UR10][R6.64], R56 ;  /* 0x0000003806003986 */ /* 0x0001e2000c10150a */
[----:B------:R-:W-:Y:S01]  /*ae340*/  ULDC UR4, c[0x0][0x22c] ;  /* 0x00008b0000047ab9 */ /* 0x000fe20000000800 */
[C---:B------:R-:W-:Y:S01]  /*ae350*/  IMAD.WIDE R52, R4.reuse, 0x2, R40 ;  /* 0x0000000204347825 */ /* 0x040fe200078e0228 */
[----:B------:R-:W-:Y:S01]  /*ae360*/  ULDC UR6, c[0x0][0x228] ;  /* 0x00008a0000067ab9 */ /* 0x000fe20000000800 */
[----:B------:R-:W4:Y:S01]  /*ae370*/  LDL.LU R14, [R1+0x160] ;  /* 0x00016000010e7983 */ /* 0x000f220000300800 */
[----:B------:R-:W-:Y:S01]  /*ae380*/  ULDC UR8, c[0x0][0x228] ;  /* 0x00008a0000087ab9 */ /* 0x000fe20000000800 */
[----:B------:R-:W-:-:S02]  /*ae390*/  IMAD.WIDE R50, R4, 0x2, R22 ;  /* 0x0000000204327825 */ /* 0x000fc400078e0216 */
[----:B------:R-:W4:Y:S02]  /*ae3a0*/  LDL.LU R60, [R1+0x194] ;  /* 0x00019400013c7983 */ /* 0x000f240000300800 */
[----:B0-----:R-:W-:Y:S01]  /*ae3b0*/  IMAD.WIDE R6, R4, 0x2, R20 ;  /* 0x0000000204067825 */ /* 0x001fe200078e0214 */
[----:B--2---:R-:W-:Y:S01]  /*ae3c0*/  PRMT R5, R10, 0x7632, R5 ;  /* 0x000076320a057816 */ /* 0x004fe20000000005 */
[----:B------:R0:W-:Y:S04]  /*ae3d0*/  @P6 STG.E.U16 desc[UR10][R54.64], R10 ;  /* 0x0000000a36006986 */ /* 0x0001e8000c10150a */
[----:B------:R1:W-:Y:S01]  /*ae3e0*/  @P2 STG.E.U16 desc[UR10][R6.64], R5 ;  /* 0x0000000506002986 */ /* 0x0003e2000c10150a */
[----:B------:R-:W-:Y:S02]  /*ae3f0*/  ISETP.LT.AND P6, PT, R31, UR12, !P1 ;  /* 0x0000000c1f007c0c */ /* 0x000fe4000cfc1270 */
[----:B---3--:R-:W-:Y:S01]  /*ae400*/  PRMT R57, R8, 0x7632, R57 ;  /* 0x0000763208397816 */ /* 0x008fe20000000039 */
[----:B------:R2:W-:Y:S01]  /*ae410*/  @P4 STG.E.U16 desc[UR10][R50.64], R8 ;  /* 0x0000000832004986 */ /* 0x0005e2000c10150a */
[----:B0-----:R-:W-:-:S04]  /*ae420*/  IMAD.WIDE R54, R4, 0x2, R42 ;  /* 0x0000000204367825 */ /* 0x001fc800078e022a */
[----:B------:R-:W-:Y:S01]  /*ae430*/  VIADD R56, R38, 0x32 ;  /* 0x0000003226387836 */ /* 0x000fe20000000000 */
[----:B------:R-:W-:Y:S01]  /*ae440*/  ISETP.LT.AND P2, PT, R39, UR6, !P1 ;  /* 0x0000000627007c0c */ /* 0x000fe2000cf41270 */
[----:B-1----:R-:W-:Y:S01]  /*ae450*/  IMAD.WIDE R6, R4, 0x2, R44 ;  /* 0x0000000204067825 */ /* 0x002fe200078e022c */
[----:B------:R-:W-:Y:S01]  /*ae460*/  ULDC UR12, c[0x0][0x228] ;  /* 0x00008a00000c7ab9 */ /* 0x000fe20000000800 */
[----:B--2---:R-:W2:Y:S01]  /*ae470*/  LDL.LU R8, [R1+0x334] ;  /* 0x0003340001087983 */ /* 0x004ea20000300800 */
[----:B----4-:R-:W-:Y:S01]  /*ae480*/  PRMT R50, R9, 0x7632, R50 ;  /* 0x0000763209327816 */ /* 0x010fe20000000032 */
[----:B------:R-:W-:Y:S02]  /*ae490*/  ULDC UR6, c[0x0][0x228] ;  /* 0x00008a0000067ab9 */ /* 0x000fe40000000800 */
[----:B------:R-:W-:Y:S04]  /*ae4a0*/  @P5 STG.E.U16 desc[UR10][R52.64], R57 ;  /* 0x0000003934005986 */ /* 0x000fe8000c10150a */
[----:B------:R0:W-:Y:S04]  /*ae4b0*/  @P6 STG.E.U16 desc[UR10][R54.64], R9 ;  /* 0x0000000936006986 */ /* 0x0001e8000c10150a */
[----:B0-----:R-:W3:Y:S01]  /*ae4c0*/  LDL.LU R9, [R1+0x354] ;  /* 0x0003540001097983 */ /* 0x001ee20000300800 */
[----:B------:R-:W-:Y:S01]  /*ae4d0*/  ISETP.GE.AND P3, PT, R56, UR4, PT ;  /* 0x0000000438007c0c */ /* 0x000fe2000bf66270 */
[----:B------:R-:W-:-:S02]  /*ae4e0*/  ULDC UR4, c[0x0][0x228] ;  /* 0x00008a0000047ab9 */ /* 0x000fc40000000800 */
[----:B------:R-:W-:Y:S01]  /*ae4f0*/  ISETP.LT.AND P4, PT, R35, UR4, !P1 ;  /* 0x0000000423007c0c */ /* 0x000fe2000cf81270 */
[----:B------:R-:W-:Y:S01]  /*ae500*/  ULDC UR4, c[0x0][0x248] ;  /* 0x0000920000047ab9 */ /* 0x000fe20000000800 */
[----:B------:R-:W-:Y:S01]  /*ae510*/  ISETP.LT.AND P1, PT, R61, UR8, !P1 ;  /* 0x000000083d007c0c */ /* 0x000fe2000cf21270 */
[C---:B------:R-:W-:Y:S01]  /*ae520*/  IMAD.WIDE R54, R4.reuse, 0x2, R48 ;  /* 0x0000000204367825 */ /* 0x040fe200078e0230 */
[----:B------:R-:W-:Y:S01]  /*ae530*/  ISETP.LT.AND P6, PT, R11, UR12, !P3 ;  /* 0x0000000c0b007c0c */ /* 0x000fe2000dfc1270 */
[----:B------:R-:W4:Y:S01]  /*ae540*/  LDL.LU R10, [R1+0x344] ;  /* 0x00034400010a7983 */ /* 0x000f220000300800 */
[----:B------:R-:W-:Y:S01]  /*ae550*/  ISETP.LT.AND P5, PT, R15, UR14, !P3 ;  /* 0x0000000e0f007c0c */ /* 0x000fe2000dfa1270 */
[----:B------:R-:W-:Y:S01]  /*ae560*/  VIADD R5, R4, UR4 ;  /* 0x0000000404057c36 */ /* 0x000fe20008000000 */
[----:B------:R-:W-:Y:S01]  /*ae570*/  ULDC UR4, c[0x0][0x228] ;  /* 0x00008a0000047ab9 */ /* 0x000fe20000000800 */
[----:B------:R-:W-:Y:S01]  /*ae580*/  ULDC UR8, c[0x0][0x228] ;  /* 0x00008a0000087ab9 */ /* 0x000fe20000000800 */
[----:B------:R-:W-:-:S03]  /*ae590*/  PRMT R56, R60, 0x7632, R56 ;  /* 0x000076323c387816 */ /* 0x000fc60000000038 */
[----:B------:R0:W-:Y:S01]  /*ae5a0*/  @P4 STG.E.U16 desc[UR10][R6.64], R50 ;  /* 0x0000003206004986 */ /* 0x0001e2000c10150a */
[----:B------:R-:W-:Y:S01]  /*ae5b0*/  ISETP.LT.AND P4, PT, R19, UR16, !P3 ;  /* 0x0000001013007c0c */ /* 0x000fe2000df81270 */
[----:B------:R-:W-:Y:S01]  /*ae5c0*/  IMAD.WIDE R52, R5, 0x2, R2 ;  /* 0x0000000205347825 */ /* 0x000fe200078e0202 */
[----:B------:R-:W-:Y:S01]  /*ae5d0*/  ULDC UR12, c[0x0][0x228] ;  /* 0x00008a00000c7ab9 */ /* 0x000fe20000000800 */
[----:B------:R-:W-:Y:S02]  /*ae5e0*/  ULDC UR14, c[0x0][0x228] ;  /* 0x00008a00000e7ab9 */ /* 0x000fe40000000800 */
[----:B0-----:R-:W-:Y:S01]  /*ae5f0*/  IMAD.WIDE R6, R4, 0x2, R46 ;  /* 0x0000000204067825 */ /* 0x001fe200078e022e */
[----:B------:R-:W-:-:S03]  /*ae600*/  PRMT R4, R14, 0x7632, R4 ;  /* 0x000076320e047816 */ /* 0x000fc60000000004 */
[C---:B------:R-:W-:Y:S01]  /*ae610*/  IMAD.WIDE R50, R5.reuse, 0x2, R20 ;  /* 0x0000000205327825 */ /* 0x040fe200078e0214 */
[----:B------:R0:W-:Y:S04]  /*ae620*/  @P2 STG.E.U16 desc[UR10][R6.64], R14 ;  /* 0x0000000e06002986 */ /* 0x0001e8000c10150a */
[----:B------:R-:W-:Y:S04]  /*ae630*/  @P1 STG.E.U16 desc[UR10][R54.64], R4 ;  /* 0x0000000436001986 */ /* 0x000fe8000c10150a */
[----:B------:R-:W-:Y:S01]  /*ae640*/  @P6 STG.E.U16 desc[UR10][R52.64], R60 ;  /* 0x0000003c34006986 */ /* 0x000fe2000c10150a */
[----:B0-----:R-:W-:-:S03]  /*ae650*/  IMAD.WIDE R6, R5, 0x2, R22 ;  /* 0x0000000205067825 */ /* 0x001fc600078e0216 */
[----:B------:R0:W-:Y:S01]  /*ae660*/  @P5 STG.E.U16 desc[UR10][R50.64], R56 ;  /* 0x0000003832005986 */ /* 0x0001e2000c10150a */
[----:B------:R-:W-:Y:S01]  /*ae670*/  ISETP.LT.AND P1, PT, R27, UR4, !P3 ;  /* 0x000000041b007c0c */ /* 0x000fe2000df21270 */
[----:B------:R-:W-:Y:S02]  /*ae680*/  ULDC UR4, c[0x0][0x22c] ;  /* 0x00008b0000047ab9 */ /* 0x000fe40000000800 */
[----:B------:R-:W4:Y:S01]  /*ae690*/  LDL.LU R14, [R1+0x3f9c] ;  /* 0x003f9c00010e7983 */ /* 0x000f220000300800 */
[----:B0-----:R-:W-:-:S03]  /*ae6a0*/  IMAD.WIDE R50, R5, 0x2, R42 ;  /* 0x0000000205327825 */ /* 0x001fc600078e022a */
[----:B--2---:R0:W-:Y:S01]  /*ae6b0*/  @P4 STG.E.U16 desc[UR10][R6.64], R8 ;  /* 0x0000000806004986 */ /* 0x0041e2000c10150a */
[----:B------:R-:W-:Y:S02]  /*ae6c0*/  PRMT R4, R8, 0x7632, R4 ;  /* 0x0000763208047816 */ /* 0x000fe40000000004 */
[----:B------:R-:W-:Y:S02]  /*ae6d0*/  ISETP.LT.AND P4, PT, R31, UR6, !P3 ;  /* 0x000000061f007c0c */ /* 0x000fe4000df81270 */
[----:B---3--:R-:W-:Y:S01]  /*ae6e0*/  PRMT R57, R9, 0x7632, R57 ;  /* 0x0000763209397816 */ /* 0x008fe20000000039 */
[----:B0-----:R-:W2:Y:S01]  /*ae6f0*/  LDL.LU R8, [R1+0x364] ;  /* 0x0003640001087983 */ /* 0x001ea20000300800 */
[----:B------:R-:W-:Y:S01]  /*ae700*/  IMAD.WIDE R6, R5, 0x2, R40 ;  /* 0x0000000205067825 */ /* 0x000fe200078e0228 */
[----:B------:R-:W-:Y:S01]  /*ae710*/  ISETP.LT.AND P5, PT, R35, UR8, !P3 ;  /* 0x0000000823007c0c */ /* 0x000fe2000dfa1270 */
[----:B------:R-:W-:Y:S01]  /*ae720*/  ULDC UR6, c[0x0][0x228] ;  /* 0x00008a0000067ab9 */ /* 0x000fe20000000800 */
[----:B------:R-:W3:Y:S01]  /*ae730*/  LDL.LU R60, [R1+0x184] ;  /* 0x00018400013c7983 */ /* 0x000ee20000300800 */
[----:B------:R-:W-:Y:S01]  /*ae740*/  ISETP.LT.AND P6, PT, R39, UR12, !P3 ;  /* 0x0000000c27007c0c */ /* 0x000fe2000dfc1270 */
[----:B------:R-:W-:Y:S01]  /*ae750*/  VIADD R56, R38, 0x33 ;  /* 0x0000003326387836 */ /* 0x000fe20000000000 */
[----:B------:R-:W-:Y:S01]  /*ae760*/  ULDC UR8, c[0x0][0x228] ;  /* 0x00008a0000087ab9 */ /* 0x000fe20000000800 */
[----:B------:R-:W-:Y:S01]  /*ae770*/  @P1 STG.E.U16 desc[UR10][R6.64], R4 ;  /* 0x0000000406001986 */ /* 0x000fe2000c10150a */
[----:B------:R-:W-:Y:S01]  /*ae780*/  IMAD.WIDE R52, R5, 0x2, R44 ;  /* 0x0000000205347825 */ /* 0x000fe200078e022c */
[----:B------:R-:W-:-:S02]  /*ae790*/  ULDC UR12, c[0x0][0x228] ;  /* 0x00008a00000c7ab9 */ /* 0x000fc40000000800 */
[----:B------:R0:W-:Y:S04]  /*ae7a0*/  @P4 STG.E.U16 desc[UR10][R50.64], R9 ;  /* 0x0000000932004986 */ /* 0x0001e8000c10150a */
[----:B0-----:R-:W3:Y:S01]  /*ae7b0*/  LDL.LU R9, [R1+0x174] ;  /* 0x0001740001097983 */ /* 0x001ee20000300800 */
[----:B------:R-:W-:Y:S01]  /*ae7c0*/  IMAD.WIDE R54, R5, 0x2, R46 ;  /* 0x0000000205367825 */ /* 0x000fe200078e022e */
[----:B------:R-:W-:Y:S01]  /*ae7d0*/  ISETP.GE.AND P2, PT, R56, UR4, PT ;  /* 0x0000000438007c0c */ /* 0x000fe2000bf46270 */
[----:B------:R-:W-:Y:S01]  /*ae7e0*/  ULDC UR4, c[0x0][0x248] ;  /* 0x0000920000047ab9 */ /* 0x000fe20000000800 */
[----:B------:R-:W-:Y:S01]  /*ae7f0*/  ISETP.LT.AND P3, PT, R61, UR6, !P3 ;  /* 0x000000063d007c0c */ /* 0x000fe2000df61270 */
[----:B------:R0:W-:Y:S01]  /*ae800*/  @P5 STG.E.U16 desc[UR10][R52.64], R57 ;  /* 0x0000003934005986 */ /* 0x0001e2000c10150a */
[----:B------:R-:W-:Y:S01]  /*ae810*/  ISETP.LT.AND P4, PT, R11, UR8, !P2 ;  /* 0x000000080b007c0c */ /* 0x000fe2000d781270 */
[----:B------:R-:W-:Y:S01]  /*ae820*/  VIADD R4, R5, UR4 ;  /* 0x0000000405047c36 */ /* 0x000fe20008000000 */
[----:B------:R-:W-:Y:S01]  /*ae830*/  ISETP.LT.AND P5, PT, R15, UR12, !P2 ;  /* 0x0000000c0f007c0c */ /* 0x000fe2000d7a1270 */
[----:B----4-:R1:W-:Y:S01]  /*ae840*/  @P6 STG.E.U16 desc[UR10][R54.64], R10 ;  /* 0x0000000a36006986 */ /* 0x0103e2000c10150a */
[----:B------:R-:W-:Y:S01]  /*ae850*/  ISETP.LT.AND P6, PT, R19, UR14, !P2 ;  /* 0x0000000e13007c0c */ /* 0x000fe2000d7c1270 */
[----:B------:R-:W-:Y:S01]  /*ae860*/  IMAD.WIDE R6, R5, 0x2, R48 ;  /* 0x0000000205067825 */ /* 0x000fe200078e0230 */
[----:B------:R-:W-:Y:S01]  /*ae870*/  ULDC UR4, c[0x0][0x22c] ;  /* 0x00008b0000047ab9 */ /* 0x000fe20000000800 */
[----:B------:R-:W-:Y:S01]  /*ae880*/  ULDC UR6, c[0x0][0x228] ;  /* 0x00008a0000067ab9 */ /* 0x000fe20000000800 */
[----:B------:R-:W-:Y:S01]  /*ae890*/  ULDC UR8, c[0x0][0x228] ;  /* 0x00008a0000087ab9 */ /* 0x000fe20000000800 */
[----:B------:R-:W-:Y:S01]  /*ae8a0*/  VIADD R56, R38, 0x34 ;  /* 0x0000003426387836 */ /* 0x000fe20000000000 */
[----:B------:R-:W-:Y:S01]  /*ae8b0*/  ULDC UR12, c[0x0][0x228] ;  /* 0x00008a00000c7ab9 */ /* 0x000fe20000000800 */
[----:B0-----:R-:W-:Y:S01]  /*ae8c0*/  PRMT R57, R10, 0x7632, R57 ;  /* 0x000076320a397816 */ /* 0x001fe20000000039 */
[----:B------:R-:W-:Y:S01]  /*ae8d0*/  IMAD.WIDE R50, R4, 0x2, R2 ;  /* 0x0000000204327825 */ /* 0x000fe200078e0202 */
[----:B------:R-:W-:-:S03]  /*ae8e0*/  ULDC UR14, c[0x0][0x228] ;  /* 0x00008a00000e7ab9 */ /* 0x000fc60000000800 */
[C---:B------:R-:W-:Y:S01]  /*ae8f0*/  IMAD.WIDE R52, R4.reuse, 0x2, R20 ;  /* 0x0000000204347825 */ /* 0x040fe200078e0214 */
[----:B------:R0:W-:Y:S03]  /*ae900*/  @P3 STG.E.U16 desc[UR10][R6.64], R57 ;  /* 0x0000003906003986 */ /* 0x0001e6000c10150a */
[----:B-1----:R-:W-:Y:S01]  /*ae910*/  IMAD.WIDE R54, R4, 0x2, R22 ;  /* 0x0000000204367825 */ /* 0x002fe200078e0216 */
[----:B------:R-:W-:Y:S01]  /*ae920*/  ISETP.GE.AND P1, PT, R56, UR4, PT ;  /* 0x0000000438007c0c */ /* 0x000fe2000bf26270 */
[----:B------:R-:W-:Y:S01]  /*ae930*/  ULDC UR4, c[0x0][0x228] ;  /* 0x00008a0000047ab9 */ /* 0x000fe20000000800 */
[----:B------:R-:W4:Y:S01]  /*ae940*/  LDL.LU R10, [R1+0x164] ;  /* 0x00016400010a7983 */ /* 0x000f220000300800 */
[----:B0-----:R-:W-:Y:S01]  /*ae950*/  IMAD.WIDE R6, R4, 0x2, R40 ;  /* 0x0000000204067825 */ /* 0x001fe200078e0228 */
[----:B--2---:R-:W-:Y:S02]  /*ae960*/  PRMT R5, R8, 0x7632, R5 ;  /* 0x0000763208057816 */ /* 0x004fe40000000005 */
[----:B------:R0:W-:Y:S04]  /*ae970*/  @P4 STG.E.U16 desc[UR10][R50.64], R8 ;  /* 0x0000000832004986 */ /* 0x0001e8000c10150a */
[----:B------:R1:W-:Y:S01]  /*ae980*/  @P5 STG.E.U16 desc[UR10][R52.64], R5 ;  /* 0x0000000534005986 */ /* 0x0003e2000c10150a */
[----:B------:R-:W-:Y:S01]  /*ae990*/  ISETP.LT.AND P5, PT, R31, UR6, !P2 ;  /* 0x000000061f007c0c */ /* 0x000fe2000d7a1270 */
[----:B------:R-:W-:-:S02]  /*ae9a0*/  ULDC UR6, c[0x0][0x228] ;  /* 0x00008a0000067ab9 */ /* 0x000fc40000000800 */
[----:B---3--:R2:W-:Y:S01]  /*ae9b0*/  @P6 STG.E.U16 desc[UR10][R54.64], R60 ;  /* 0x0000003c36006986 */ /* 0x0085e2000c10150a */
[----:B------:R-:W-:Y:S01]  /*ae9c0*/  ISETP.LT.AND P6, PT, R27, UR4, !P2 ;  /* 0x000000041b007c0c */ /* 0x000fe2000d7c1270 */
[----:B------:R-:W-:Y:S01]  /*ae9d0*/  ULDC UR4, c[0x0][0x248] ;  /* 0x0000920000047ab9 */ /* 0x000fe20000000800 */
[----:B------:R-:W-:Y:S01]  /*ae9e0*/  ISETP.LT.AND P4, PT, R35, UR8, !P2 ;  /* 0x0000000823007c0c */ /* 0x000fe2000d781270 */
[----:B0-----:R-:W-:Y:S01]  /*ae9f0*/  IMAD.WIDE R50, R4, 0x2, R42 ;  /* 0x0000000204327825 */ /* 0x001fe200078e022a */
[----:B------:R-:W3:Y:S01]  /*aea00*/  LDL.LU R8, [R1+0x3f98] ;  /* 0x003f980001087983 */ /* 0x000ee20000300800 */
[----:B------:R-:W-:Y:S02]  /*aea10*/  PRMT R58, R9, 0x7632, R58 ;  /* 0x00007632093a7816 */ /* 0x000fe4000000003a */
[----:B-1----:R-:W-:Y:S01]  /*aea20*/  PRMT R5, R60, 0x7632, R5 ;  /* 0x000076323c057816 */ /* 0x002fe20000000005 */
[----:B------:R-:W-:Y:S01]  /*aea30*/  IMAD.WIDE R52, R4, 0x2, R44 ;  /* 0x0000000204347825 */ /* 0x000fe200078e022c */
[----:B--2---:R-:W2:Y:S01]  /*aea40*/  LDL.LU R60, [R1+0x338] ;  /* 0x00033800013c7983 */ /* 0x004ea20000300800 */
[----:B------:R-:W-:Y:S01]  /*aea50*/  ISETP.LT.AND P3, PT, R39, UR12, !P2 ;  /* 0x0000000c27007c0c */ /* 0x000fe2000d761270 */
[----:B------:R-:W-:-:S02]  /*aea60*/  ULDC UR8, c[0x0][0x228] ;  /* 0x00008a0000087ab9 */ /* 0x000fc40000000800 */
[----:B------:R-:W-:Y:S01]  /*aea70*/  @P6 STG.E.U16 desc[UR10][R6.64], R5 ;  /* 0x0000000506006986 */ /* 0x000fe2000c10150a */
[----:B------:R-:W-:Y:S01]  /*aea80*/  IMAD.WIDE R54, R4, 0x2, R46 ;  /* 0x0000000204367825 */ /* 0x000fe200078e022e */
[----:B------:R-:W-:Y:S02]  /*aea90*/  ULDC UR12, c[0x0][0x228] ;  /* 0x00008a00000c7ab9 */ /* 0x000fe40000000800 */
[----:B------:R0:W-:Y:S04]  /*aeaa0*/  @P5 STG.E.U16 desc[UR10][R50.64], R9 ;  /* 0x0000000932005986 */ /* 0x0001e8000c10150a */
[----:B------:R1:W-:Y:S04]  /*aeab0*/  @P4 STG.E.U16 desc[UR10][R52.64], R58 ;  /* 0x0000003a34004986 */ /* 0x0003e8000c10150a */
[----:B0-----:R-:W3:Y:S04]  /*aeac0*/  LDL.LU R9, [R1+0x3f94] ;  /* 0x003f940001097983 */ /* 0x001ee80000300800 */
[----:B-1----:R-:W3:Y:S01]  /*aead0*/  LDL.LU R58, [R1+0x198] ;  /* 0x00019800013a7983 */ /* 0x002ee20000300800 */
[----:B------:R-:W-:Y:S01]  /*aeae0*/  ISETP.LT.AND P2, PT, R61, UR14, !P2 ;  /* 0x0000000e3d007c0c */ /* 0x000fe2000d741270 */
[----:B------:R-:W-:-:S02]  /*aeaf0*/  ULDC UR14, c[0x0][0x228] ;  /* 0x00008a00000e7ab9 */ /* 0x000fc40000000800 */
[----:B----4-:R0:W-:Y:S01]  /*aeb00*/  @P3 STG.E.U16 desc[UR10][R54.64], R10 ;  /* 0x0000000a36003986 */ /* 0x0101e2000c10150a */
[----:B------:R-:W-:Y:S01]  /*aeb10*/  ISETP.LT.AND P3, PT, R11, UR6, !P1 ;  /* 0x000000060b007c0c */ /* 0x000fe2000cf61270 */
[C---:B------:R-:W-:Y:S01]  /*aeb20*/  IMAD.WIDE R56, R4.reuse, 0x2, R48 ;  /* 0x0000000204387825 */ /* 0x040fe200078e0230 */
[----:B------:R-:W-:Y:S01]  /*aeb30*/  ISETP.LT.AND P4, PT, R15, UR8, !P1 ;  /* 0x000000080f007c0c */ /* 0x000fe2000cf81270 */
[----:B------:R-:W-:Y:S01]  /*aeb40*/  ULDC UR6, c[0x0][0x228] ;  /* 0x00008a0000067ab9 */ /* 0x000fe20000000800 */
[----:B------:R-:W-:Y:S01]  /*aeb50*/  ISETP.LT.AND P5, PT, R19, UR12, !P1 ;  /* 0x0000000c13007c0c */ /* 0x000fe2000cfa1270 */
[----:B------:R-:W-:Y:S01]  /*aeb60*/  VIADD R6, R4, UR4 ;  /* 0x0000000404067c36 */ /* 0x000fe20008000000 */
[----:B------:R-:W-:Y:S01]  /*aeb70*/  PRMT R59, R10, 0x7632, R59 ;  /* 0x000076320a3b7816 */ /* 0x000fe2000000003b */
[----:B------:R-:W-:Y:S01]  /*aeb80*/  VIADD R7, R38, 0x35 ;  /* 0x0000003526077836 */ /* 0x000fe20000000000 */
[----:B------:R-:W-:Y:S01]  /*aeb90*/  ISETP.LT.AND P6, PT, R27, UR14, !P1 ;  /* 0x0000000e1b007c0c */ /* 0x000fe2000cfc1270 */
[C---:B------:R-:W-:Y:S01]  /*aeba0*/  IMAD.WIDE R4, R6.reuse, 0x2, R2 ;  /* 0x0000000206047825 */ /* 0x040fe200078e0202 */
[----:B------:R-:W-:Y:S01]  /*aebb0*/  ULDC UR4, c[0x0][0x22c] ;  /* 0x00008b0000047ab9 */ /* 0x000fe20000000800 */
[----:B------:R1:W-:Y:S01]  /*aebc0*/  @P2 STG.E.U16 desc[UR10][R56.64], R59 ;  /* 0x0000003b38002986 */ /* 0x0003e2000c10150a */
[----:B------:R-:W-:Y:S01]  /*aebd0*/  ULDC UR8, c[0x0][0x228] ;  /* 0x00008a0000087ab9 */ /* 0x000fe20000000800 */
[C---:B------:R-:W-:Y:S01]  /*aebe0*/  IMAD.WIDE R50, R6.reuse, 0x2, R20 ;  /* 0x0000000206327825 */ /* 0x040fe200078e0214 */
[----:B------:R-:W-:Y:S01]  /*aebf0*/  ULDC UR12, c[0x0][0x228] ;  /* 0x00008a00000c7ab9 */ /* 0x000fe20000000800 */
[----:B0-----:R-:W4:Y:S01]  /*aec00*/  LDL.LU R10, [R1+0x368] ;  /* 0x00036800010a7983 */ /* 0x001f220000300800 */
[----:B------:R-:W-:Y:S01]  /*aec10*/  ULDC UR14, c[0x0][0x228] ;  /* 0x00008a00000e7ab9 */ /* 0x000fe20000000800 */
[----:B------:R-:W-:-:S04]  /*aec20*/  IMAD.WIDE R52, R6, 0x2, R22 ;  /* 0x0000000206347825 */ /* 0x000fc800078e0216 */
[----:B------:R-:W-:Y:S01]  /*aec30*/  IMAD.WIDE R54, R6, 0x2, R40 ;  /* 0x0000000206367825 */ /* 0x000fe200078e0228 */
[----:B-1----:R-:W4:Y:S01]  /*aec40*/  LDL.LU R59, [R1+0x348] ;  /* 0x00034800013b7983 */ /* 0x002f220000300800 */
[----:B--2---:R-:W-:Y:S02]  /*aec50*/  PRMT R57, R60, 0x7632, R57 ;  /* 0x000076323c397816 */ /* 0x004fe40000000039 */
[----:B---3--:R-:W-:Y:S01]  /*aec60*/  PRMT R56, R58, 0x7632, R56 ;  /* 0x000076323a387816 */ /* 0x008fe20000000038 */
[----:B------:R0:W-:Y:S04]  /*aec70*/  @P3 STG.E.U16 desc[UR10][R4.64], R58 ;  /* 0x0000003a04003986 */ /* 0x0001e8000c10150a */
[----:B------:R-:W-:Y:S04]  /*aec80*/  @P4 STG.E.U16 desc[UR10][R50.64], R56 ;  /* 0x0000003832004986 */ /* 0x000fe8000c10150a */
[----:B------:R1:W-:Y:S04]  /*aec90*/  @P5 STG.E.U16 desc[UR10][R52.64], R60 ;  /* 0x0000003c34005986 */ /* 0x0003e8000c10150a */
[----:B0-----:R-:W2:Y:S04]  /*aeca0*/  LDL.LU R58, [R1+0x188] ;  /* 0x00018800013a7983 */ /* 0x001ea80000300800 */
[----:B------:R0:W-:Y:S04]  /*aecb0*/  @P6 STG.E.U16 desc[UR10][R54.64], R57 ;  /* 0x0000003936006986 */ /* 0x0001e8000c10150a */
[----:B-1----:R-:W3:Y:S04]  /*aecc0*/  LDL.LU R60, [R1+0x178] ;  /* 0x00017800013c7983 */ /* 0x002ee80000300800 */
[----:B0-----:R-:W2:Y:S01]  /*aecd0*/  LDL.LU R57, [R1+0x358] ;  /* 0x0003580001397983 */ /* 0x001ea20000300800 */
[----:B------:R-:W-:Y:S01]  /*aece0*/  ISETP.LT.AND P5, PT, R31, UR6, !P1 ;  /* 0x000000061f007c0c */ /* 0x000fe2000cfa1270 */
[----:B------:R-:W-:Y:S01]  /*aecf0*/  ULDC UR6, c[0x0][0x228] ;  /* 0x00008a0000067ab9 */ /* 0x000fe20000000800 */
[----:B------:R-:W-:Y:S01]  /*aed00*/  ISETP.GE.AND P2, PT, R7, UR4, PT ;  /* 0x0000000407007c0c */ /* 0x000fe2000bf46270 */
[----:B------:R-:W-:Y:S01]  /*aed10*/  ULDC UR4, c[0x0][0x248] ;  /* 0x0000920000047ab9 */ /* 0x000fe20000000800 */
[----:B------:R-:W-:-:S02]  /*aed20*/  ISETP.LT.AND P4, PT, R35, UR8, !P1 ;  /* 0x0000000823007c0c */ /* 0x000fc4000cf81270 */
[----:B------:R-:W-:Y:S02]  /*aed30*/  ISETP.LT.AND P3, PT, R39, UR12, !P1 ;  /* 0x0000000c27007c0c */ /* 0x000fe4000cf61270 */
[----:B------:R-:W-:Y:S01]  /*aed40*/  ISETP.LT.AND P6, PT, R11, UR6, !P2 ;  /* 0x000000060b007c0c */ /* 0x000fe2000d7c1270 */
[C---:B------:R-:W-:Y:S01]  /*aed50*/  IMAD.WIDE R54, R6.reuse, 0x2, R42 ;  /* 0x0000000206367825 */ /* 0x040fe200078e022a */
[----:B------:R-:W-:Y:S01]  /*aed60*/  ISETP.LT.AND P1, PT, R61, UR14, !P1 ;  /* 0x0000000e3d007c0c */ /* 0x000fe2000cf21270 */
[----:B------:R-:W-:Y:S01]  /*aed70*/  ULDC UR6, c[0x0][0x228] ;  /* 0x00008a0000067ab9 */ /* 0x000fe20000000800 */
[----:B----4-:R-:W-:Y:S01]  /*aed80*/  PRMT R56, R59, 0x7632, R56 ;  /* 0x000076323b387816 */ /* 0x010fe20000000038 */
[C---:B------:R-:W-:Y:S01]  /*aed90*/  VIADD R4, R6.reuse, UR4 ;  /* 0x0000000406047c36 */ /* 0x040fe20008000000 */
[----:B------:R-:W-:Y:S01]  /*aeda0*/  ULDC UR4, c[0x0][0x228] ;  /* 0x00008a0000047ab9 */ /* 0x000fe20000000800 */
[C---:B------:R-:W-:Y:S01]  /*aedb0*/  IMAD.WIDE R52, R6.reuse, 0x2, R44 ;  /* 0x0000000206347825 */ /* 0x040fe200078e022c */
[----:B------:R-:W-:Y:S01]  /*aedc0*/  ULDC UR8, c[0x0][0x228] ;  /* 0x00008a0000087ab9 */ /* 0x000fe20000000800 */
[----:B------:R-:W-:Y:S01]  /*aedd0*/  ULDC UR12, c[0x0][0x228] ;  /* 0x00008a00000c7ab9 */ /* 0x000fe20000000800 */
[----:B------:R-:W-:Y:S01]  /*aede0*/  ULDC UR14, c[0x0][0x228] ;  /* 0x00008a00000e7ab9 */ /* 0x000fe20000000800 */
[----:B------:R-:W-:-:S04]  /*aedf0*/  IMAD.WIDE R50, R6, 0x2, R46 ;  /* 0x0000000206327825 */ /* 0x000fc800078e022e */
[----:B------:R-:W-:Y:S01]  /*aee00*/  IMAD.WIDE R6, R6, 0x2, R48 ;  /* 0x0000000206067825 */ /* 0x000fe200078e0230 */
[----:B--2---:R-:W-:Y:S01]  /*aee10*/  PRMT R5, R57, 0x7632, R5 ;  /* 0x0000763239057816 */ /* 0x004fe20000000005 */
[----:B------:R0:W-:Y:S04]  /*aee20*/  @P5 STG.E.U16 desc[UR10][R54.64], R57 ;  /* 0x0000003936005986 */ /* 0x0001e8000c10150a */
[----:B------:R1:W-:Y:S04]  /*aee30*/  @P4 STG.E.U16 desc[UR10][R52.64], R5 ;  /* 0x0000000534004986 */ /* 0x0003e8000c10150a */
[----:B------:R2:W-:Y:S01]  /*aee40*/  @P3 STG.E.U16 desc[UR10][R50.64], R59 ;  /* 0x0000003b32003986 */ /* 0x0005e2000c10150a */
[----:B0-----:R-:W-:-:S03]  /*aee50*/  IMAD.WIDE R54, R4, 0x2, R2 ;  /* 0x0000000204367825 */ /* 0x001fc600078e0202 */
[----:B------:R-:W-:Y:S01]  /*aee60*/  @P1 STG.E.U16 desc[UR10][R6.64], R56 ;  /* 0x0000003806001986 */ /* 0x000fe2000c10150a */
[----:B-1----:R-:W-:-:S03]  /*aee70*/  PRMT R5, R10, 0x7632, R5 ;  /* 0x000076320a057816 */ /* 0x002fc60000000005 */
[----:B------:R0:W-:Y:S01]  /*aee80*/  @P6 STG.E.U16 desc[UR10][R54.64], R10 ;  /* 0x0000000a36006986 */ /* 0x0001e2000c10150a */
[----:B------:R-:W-:Y:S01]  /*aee90*/  ISETP.LT.AND P3, PT, R15, UR4, !P2 ;  /* 0x000000040f007c0c */ /* 0x000fe2000d761270 */
[----:B------:R-:W-:Y:S01]  /*aeea0*/  ULDC UR4, c[0x0][0x22c] ;  /* 0x00008b0000047ab9 */ /* 0x000fe20000000800 */
[----:B------:R-:W-:Y:S01]  /*aeeb0*/  ISETP.LT.AND P4, PT, R19, UR6, !P2 ;  /* 0x0000000613007c0c */ /* 0x000fe2000d781270 */
[C---:B--2---:R-:W-:Y:S01]  /*aeec0*/  IMAD.WIDE R50, R4.reuse, 0x2, R22 ;  /* 0x0000000204327825 */ /* 0x044fe200078e0216 */
[----:B0-----:R-:W2:Y:S01]  /*aeed0*/  LDL.LU R10, [R1+0x168] ;  /* 0x00016800010a7983 */ /* 0x001ea20000300800 */
[----:B------:R-:W-:Y:S02]  /*aeee0*/  ISETP.LT.AND P5, PT, R27, UR8, !P2 ;  /* 0x000000081b007c0c */ /* 0x000fe4000d7a1270 */
[----:B------:R-:W-:Y:S01]  /*aeef0*/  IMAD.WIDE R6, R4, 0x2, R20 ;  /* 0x0000000204067825 */ /* 0x000fe200078e0214 */
[----:B------:R-:W-:Y:S01]  /*aef00*/  ISETP.LT.AND P6, PT, R31, UR12, !P2 ;  /* 0x0000000c1f007c0c */ /* 0x000fe2000d7c1270 */
[----:B------:R-:W4:Y:S01]  /*aef10*/  LDL.LU R57, [R1+0x19c] ;  /* 0x00019c0001397983 */ /* 0x000f220000300800 */
[----:B------:R-:W-:Y:S01]  /*aef20*/  PRMT R56, R58, 0x7632, R56 ;  /* 0x000076323a387816 */ /* 0x000fe20000000038 */
[----:B------:R-:W-:Y:S01]  /*aef30*/  VIADD R54, R38, 0x36 ;  /* 0x0000003626367836 */ /* 0x000fe20000000000 */
[----:B------:R-:W-:Y:S01]  /*aef40*/  ULDC UR6, c[0x0][0x228] ;  /* 0x00008a0000067ab9 */ /* 0x000fe20000000800 */
[----:B------:R-:W4:Y:S01]  /*aef50*/  LDL.LU R59, [R1+0x33c] ;  /* 0x00033c00013b7983 */ /* 0x000f220000300800 */
[----:B------:R-:W-:Y:S01]  /*aef60*/  IMAD.WIDE R52, R4, 0x2, R40 ;  /* 0x0000000204347825 */ /* 0x000fe200078e0228 */
[----:B------:R-:W-:-:S02]  /*aef70*/  ULDC UR8, c[0x0][0x228] ;  /* 0x00008a0000087ab9 */ /* 0x000fc40000000800 */
[----:B------:R-:W-:Y:S01]  /*aef80*/  @P3 STG.E.U16 desc[UR10][R6.64], R5 ;  /* 0x0000000506003986 */ /* 0x000fe2000c10150a */
[----:B------:R-:W-:Y:S01]  /*aef90*/  ISETP.GE.AND P1, PT, R54, UR4, PT ;  /* 0x0000000436007c0c */ /* 0x000fe2000bf26270 */
[----:B------:R-:W-:Y:S02]  /*aefa0*/  ULDC UR12, c[0x0][0x228] ;  /* 0x00008a00000c7ab9 */ /* 0x000fe40000000800 */
[----:B------:R0:W-:Y:S01]  /*aefb0*/  @P4 STG.E.U16 desc[UR10][R50.64], R58 ;  /* 0x0000003a32004986 */ /* 0x0001e2000c10150a */
[----:B------:R-:W-:Y:S01]  /*aefc0*/  IMAD.WIDE R54, R4, 0x2, R42 ;  /* 0x0000000204367825 */ /* 0x000fe200078e022a */
[----:B------:R-:W-:Y:S02]  /*aefd0*/  ULDC UR4, c[0x0][0x228] ;  /* 0x00008a0000047ab9 */ /* 0x000fe40000000800 */
[----:B------:R-:W-:Y:S04]  /*aefe0*/  @P5 STG.E.U16 desc[UR10][R52.64], R56 ;  /* 0x0000003834005986 */ /* 0x000fe8000c10150a */
[----:B0-----:R-:W4:Y:S01]  /*aeff0*/  LDL.LU R58, [R1+0x35c] ;  /* 0x00035c00013a7983 */ /* 0x001f220000300800 */
[----:B---3--:R-:W-:-:S03]  /*af000*/  PRMT R50, R60, 0x7632, R50 ;  /* 0x000076323c327816 */ /* 0x008fc60000000032 */
[----:B------:R0:W-:Y:S04]  /*af010*/  @P6 STG.E.U16 desc[UR10][R54.64], R60 ;  /* 0x0000003c36006986 */ /* 0x0001e8000c10150a */
[----:B0-----:R-:W3:Y:S01]  /*af020*/  LDL.LU R60, [R1+0x34c] ;  /* 0x00034c00013c7983 */ /* 0x001ee20000300800 */
[----:B------:R-:W-:Y:S01]  /*af030*/  ISETP.LT.AND P3, PT, R35, UR4, !P2 ;  /* 0x0000000423007c0c */ /* 0x000fe2000d761270 */
[C---:B------:R-:W-:Y:S01]  /*af040*/  IMAD.WIDE R6, R4.reuse, 0x2, R44 ;  /* 0x0000000204067825 */ /* 0x040fe200078e022c */
[----:B------:R-:W-:Y:S01]  /*af050*/  ISETP.LT.AND P4, PT, R39, UR6, !P2 ;  /* 0x0000000627007c0c */ /* 0x000fe2000d781270 */
[----:B------:R-:W-:Y:S01]  /*af060*/  ULDC UR4, c[0x0][0x248] ;  /* 0x0000920000047ab9 */ /* 0x000fe20000000800 */
[----:B------:R-:W-:Y:S02]  /*af070*/  ISETP.LT.AND P2, PT, R61, UR8, !P2 ;  /* 0x000000083d007c0c */ /* 0x000fe4000d741270 */
[----:B------:R-:W-:Y:S01]  /*af080*/  ISETP.LT.AND P6, PT, R11, UR12, !P1 ;  /* 0x0000000c0b007c0c */ /* 0x000fe2000cfc1270 */
[----:B------:R-:W-:Y:S01]  /*af090*/  VIADD R5, R4, UR4 ;  /* 0x0000000404057c36 */ /* 0x000fe20008000000 */
[----:B------:R-:W-:Y:S01]  /*af0a0*/  ULDC UR4, c[0x0][0x228] ;  /* 0x00008a0000047ab9 */ /* 0x000fe20000000800 */
[----:B------:R-:W-:Y:S01]  /*af0b0*/  ISETP.LT.AND P5, PT, R15, UR14, !P1 ;  /* 0x0000000e0f007c0c */ /* 0x000fe2000cfa1270 */
[----:B------:R-:W-:-:S03]  /*af0c0*/  ULDC UR6, c[0x0][0x228] ;  /* 0x00008a0000067ab9 */ /* 0x000fc60000000800 */
[----:B------:R0:W-:Y:S01]  /*af0d0*/  @P3 STG.E.U16 desc[UR10][R6.64], R50 ;  /* 0x0000003206003986 */ /* 0x0001e2000c10150a */
[----:B------:R-:W-:Y:S01]  /*af0e0*/  ISETP.LT.AND P3, PT, R19, UR4, !P1 ;  /* 0x0000000413007c0c */ /* 0x000fe2000cf61270 */
[C---:B------:R-:W-:Y:S01]  /*af0f0*/  IMAD.WIDE R52, R5.reuse, 0x2, R2 ;  /* 0x0000000205347825 */ /* 0x040fe200078e0202 */
[----:B------:R-:W-:Y:S01]  /*af100*/  ULDC UR4, c[0x0][0x228] ;  /* 0x00008a0000047ab9 */ /* 0x000fe20000000800 */
[----:B------:R-:W-:Y:S01]  /*af110*/  ULDC UR8, c[0x0][0x228] ;  /* 0x00008a0000087ab9 */ /* 0x000fe20000000800 */
[----:B------:R-:W-:Y:S01]  /*af120*/  ULDC UR12, c[0x0][0x228] ;  /* 0x00008a00000c7ab9 */ /* 0x000fe20000000800 */
[----:B------:R-:W-:Y:S01]  /*af130*/  IMAD.WIDE R54, R5, 0x2, R20 ;  /* 0x0000000205367825 */ /* 0x000fe200078e0214 */
[----:B------:R-:W-:-:S03]  /*af140*/  ULDC UR14, c[0x0][0x228] ;  /* 0x00008a00000e7ab9 */ /* 0x000fc60000000800 */
[----:B0-----:R-:W-:-:S04]  /*af150*/  IMAD.WIDE R6, R4, 0x2, R46 ;  /* 0x0000000204067825 */ /* 0x001fc800078e022e */
[----:B------:R-:W-:Y:S01]  /*af160*/  IMAD.WIDE R50, R4, 0x2, R48 ;  /* 0x0000000204327825 */ /* 0x000fe200078e0230 */
[----:B--2---:R-:W-:Y:S01]  /*af170*/  PRMT R4, R10, 0x7632, R4 ;  /* 0x000076320a047816 */ /* 0x004fe20000000004 */
[----:B------:R0:W-:Y:S01]  /*af180*/  @P4 STG.E.U16 desc[UR10][R6.64], R10 ;  /* 0x0000000a06004986 */ /* 0x0001e2000c10150a */
[----:B------:R-:W-:Y:S01]  /*af190*/  ISETP.LT.AND P4, PT, R27, UR4, !P1 ;  /* 0x000000041b007c0c */ /* 0x000fe2000cf81270 */
[----:B------:R-:W-:Y:S01]  /*af1a0*/  ULDC UR4, c[0x0][0x22c] ;  /* 0x00008b0000047ab9 */ /* 0x000fe20000000800 */
[----:B----4-:R-:W-:Y:S01]  /*af1b0*/  PRMT R56, R57, 0x7632, R56 ;  /* 0x0000763239387816 */ /* 0x010fe20000000038 */
[----:B------:R-:W-:Y:S04]  /*af1c0*/  @P2 STG.E.U16 desc[UR10][R50.64], R4 ;  /* 0x0000000432002986 */ /* 0x000fe8000c10150a */
[----:B------:R1:W-:Y:S01]  /*af1d0*/  @P6 STG.E.U16 desc[UR10][R52.64], R57 ;  /* 0x0000003934006986 */ /* 0x0003e2000c10150a */
[----:B------:R-:W-:Y:S01]  /*af1e0*/  ISETP.LT.AND P6, PT, R31, UR6, !P1 ;  /* 0x000000061f007c0c */ /* 0x000fe2000cfc1270 */
[----:B------:R-:W-:-:S02]  /*af1f0*/  ULDC UR6, c[0x0][0x228] ;  /* 0x00008a0000067ab9 */ /* 0x000fc40000000800 */
[----:B0-----:R-:W2:Y:S01]  /*af200*/  LDL.LU R10, [R1+0x3f90] ;  /* 0x003f9000010a7983 */ /* 0x001ea20000300800 */
[----:B------:R-:W-:-:S03]  /*af210*/  IMAD.WIDE R6, R5, 0x2, R22 ;  /* 0x0000000205067825 */ /* 0x000fc600078e0216 */
[----:B-1----:R-:W4:Y:S01]  /*af220*/  LDL.LU R57, [R1+0x36c] ;  /* 0x00036c0001397983 */ /* 0x002f220000300800 */
[----:B------:R-:W-:-:S03]  /*af230*/  PRMT R4, R59, 0x7632, R4 ;  /* 0x000076323b047816 */ /* 0x000fc60000000004 */
[----:B------:R0:W-:Y:S01]  /*af240*/  @P5 STG.E.U16 desc[UR10][R54.64], R56 ;  /* 0x0000003836005986 */ /* 0x0001e2000c10150a */
[----:B------:R-:W-:Y:S01]  /*af250*/  ISETP.LT.AND P5, PT, R35, UR8, !P1 ;  /* 0x0000000823007c0c */ /* 0x000fe2000cfa1270 */
[----:B------:R-:W-:Y:S01]  /*af260*/  IMAD.WIDE R50, R5, 0x2, R42 ;  /* 0x0000000205327825 */ /* 0x000fe200078e022a */
[----:B------:R-:W-:Y:S01]  /*af270*/  ULDC UR8, c[0x0][0x228] ;  /* 0x00008a0000087ab9 */ /* 0x000fe20000000800 */
[----:B------:R1:W-:Y:S01]  /*af280*/  @P3 STG.E.U16 desc[UR10][R6.64], R59 ;  /* 0x0000003b06003986 */ /* 0x0003e2000c10150a */
[----:B------:R-:W-:Y:S01]  /*af290*/  ISETP.LT.AND P3, PT, R39, UR12, !P1 ;  /* 0x0000000c27007c0c */ /* 0x000fe2000cf61270 */
[----:B------:R-:W-:Y:S01]  /*af2a0*/  IMAD.WIDE R52, R5, 0x2, R44 ;  /* 0x0000000205347825 */ /* 0x000fe200078e022c */
[----:B------:R-:W-:-:S03]  /*af2b0*/  ULDC UR12, c[0x0][0x228] ;  /* 0x00008a00000c7ab9 */ /* 0x000fc60000000800 */
[----:B0-----:R-:W-:Y:S01]  /*af2c0*/  VIADD R54, R38, 0x37 ;  /* 0x0000003726367836 */ /* 0x001fe20000000000 */
[----:B-1----:R-:W2:Y:S01]  /*af2d0*/  LDL.LU R59, [R1+0x18c] ;  /* 0x00018c00013b7983 */ /* 0x002ea20000300800 */
[----:B------:R-:W-:Y:S01]  /*af2e0*/  IMAD.WIDE R6, R5, 0x2, R40 ;  /* 0x0000000205067825 */ /* 0x000fe200078e0228 */
[----:B------:R-:W-:-:S04]  /*af2f0*/  PRMT R56, R58, 0x7632, R56 ;  /* 0x000076323a387816 */ /* 0x000fc80000000038 */
[----:B------:R-:W-:Y:S01]  /*af300*/  @P4 STG.E.U16 desc[UR10][R6.64], R4 ;  /* 0x0000000406004986 */ /* 0x000fe2000c10150a */
[----:B------:R-:W-:-:S03]  /*af310*/  ISETP.GE.AND P2, PT, R54, UR4, PT ;  /* 0x0000000436007c0c */ /* 0x000fc6000bf46270 */
[----:B------:R0:W-:Y:S01]  /*af320*/  @P6 STG.E.U16 desc[UR10][R50.64], R58 ;  /* 0x0000003a32006986 */ /* 0x0001e2000c10150a */
[----:B------:R-:W-:Y:S01]  /*af330*/  IMAD.WIDE R54, R5, 0x2, R46 ;  /* 0x0000000205367825 */ /* 0x000fe200078e022e */
[----:B------:R-:W-:Y:S01]  /*af340*/  ISETP.LT.AND P1, PT, R61, UR6, !P1 ;  /* 0x000000063d007c0c */ /* 0x000fe2000cf21270 */
[----:B------:R-:W-:Y:S01]  /*af350*/  ULDC UR4, c[0x0][0x248] ;  /* 0x0000920000047ab9 */ /* 0x000fe20000000800 */
[----:B------:R3:W-:Y:S01]  /*af360*/  @P5 STG.E.U16 desc[UR10][R52.64], R56 ;  /* 0x0000003834005986 */ /* 0x0007e2000c10150a */
[----:B------:R-:W-:-:S03]  /*af370*/  ULDC UR6, c[0x0][0x228] ;  /* 0x00008a0000067ab9 */ /* 0x000fc60000000800 */
[----:B0-----:R-:W2:Y:S01]  /*af380*/  LDL.LU R58, [R1+0x17c] ;  /* 0x00017c00013a7983 */ /* 0x001ea20000300800 */
[----:B---3--:R-:W-:-:S03]  /*af390*/  PRMT R52, R60, 0x7632, R52 ;  /* 0x000076323c347816 */ /* 0x008fc60000000034 */
[----:B------:R0:W-:Y:S04]  /*af3a0*/  @P3 STG.E.U16 desc[UR10][R54.64], R60 ;  /* 0x0000003c36003986 */ /* 0x0001e8000c10150a */
[----:B0-----:R-:W3:Y:S01]  /*af3b0*/  LDL.LU R60, [R1+0x16c] ;  /* 0x00016c00013c7983 */ /* 0x001ee20000300800 */
[----:B------:R-:W-:Y:S02]  /*af3c0*/  ISETP.LT.AND P3, PT, R11, UR8, !P2 ;  /* 0x000000080b007c0c */ /* 0x000fe4000d761270 */
[----:B------:R-:W-:Y:S01]  /*af3d0*/  ISETP.LT.AND P5, PT, R15, UR12, !P2 ;  /* 0x0000000c0f007c0c */ /* 0x000fe2000d7a1270 */
[----:B------:R-:W-:Y:S01]  /*af3e0*/  VIADD R53, R5, UR4 ;  /* 0x0000000405357c36 */ /* 0x000fe20008000000 */
[----:B------:R-:W-:Y:S01]  /*af3f0*/  ISETP.LT.AND P6, PT, R19, UR6, !P2 ;  /* 0x0000000613007c0c */ /* 0x000fe2000d7c1270 */
[----:B------:R-:W-:Y:S01]  /*af400*/  IMAD.WIDE R50, R5, 0x2, R48 ;  /* 0x0000000205327825 */ /* 0x000fe200078e0230 */
[----:B------:R-:W-:Y:S01]  /*af410*/  ISETP.LT.AND P4, PT, R27, UR14, !P2 ;  /* 0x0000000e1b007c0c */ /* 0x000fe2000d781270 */
[----:B------:R-:W-:Y:S01]  /*af420*/  ULDC UR4, c[0x0][0x228] ;  /* 0x00008a0000047ab9 */ /* 0x000fe20000000800 */
[----:B------:R-:W-:Y:S01]  /*af430*/  ULDC UR6, c[0x0][0x228] ;  /* 0x00008a0000067ab9 */ /* 0x000fe20000000800 */
[C---:B------:R-:W-:Y:S01]  /*af440*/  IMAD.WIDE R6, R53.reuse, 0x2, R2 ;  /* 0x0000000235067825 */ /* 0x040fe200078e0202 */
[----:B------:R0:W-:Y:S01]  /*af450*/  @P1 STG.E.U16 desc[UR10][R50.64], R52 ;  /* 0x0000003432001986 */ /* 0x0001e2000c10150a */
[----:B------:R-:W-:Y:S01]  /*af460*/  ULDC UR8, c[0x0][0x228] ;  /* 0x00008a0000087ab9 */ /* 0x000fe20000000800 */
[----:B------:R-:W-:Y:S01]  /*af470*/  ULDC UR12, c[0x0][0x228] ;  /* 0x00008a00000c7ab9 */ /* 0x000fe20000000800 */
[----:B------:R-:W-:-:S04]  /*af480*/  IMAD.WIDE R4, R53, 0x2, R20 ;  /* 0x0000000235047825 */ /* 0x000fc800078e0214 */
[----:B------:R-:W-:Y:S02]  /*af490*/  VIADD R55, R38, 0x38 ;  /* 0x0000003826377836 */ /* 0x000fe40000000000 */
[----:B0-----:R-:W-:-:S03]  /*af4a0*/  IMAD.WIDE R50, R53, 0x2, R22 ;  /* 0x0000000235327825 */ /* 0x001fc600078e0216 */
[----:B------:R-:W-:Y:S01]  /*af4b0*/  ISETP.GE.AND P1, PT, R55, UR13, PT ;  /* 0x0000000d37007c0c */ /* 0x000fe2000bf26270 */
[----:B------:R-:W-:Y:S01]  /*af4c0*/  ULDC UR13, c[0x0][0x228] ;  /* 0x00008a00000d7ab9 */ /* 0x000fe20000000800 */
[----:B------:R-:W-:Y:S02]  /*af4d0*/  PRMT R56, R16, 0x7632, R56 ;  /* 0x0000763210387816 */ /* 0x000fe40000000038 */
[----:B----4-:R-:W-:Y:S01]  /*af4e0*/  PRMT R54, R57, 0x7632, R54 ;  /* 0x0000763239367816 */ /* 0x010fe20000000036 */
[----:B------:R-:W-:Y:S01]  /*af4f0*/  @P3 STG.E.U16 desc[UR10][R6.64], R57 ;  /* 0x0000003906003986 */ /* 0x000fe2000c10150a */
[----:B------:R-:W-:Y:S01]  /*af500*/  ISETP.LT.AND P3, PT, R31, UR4, !P2 ;  /* 0x000000041f007c0c */ /* 0x000fe2000d761270 */
[----:B------:R-:W-:Y:S02]  /*af510*/  ULDC UR4, c[0x0][0x228] ;  /* 0x00008a0000047ab9 */ /* 0x000fe40000000800 */
[----:B------:R0:W-:Y:S01]  /*af520*/  @P5 STG.E.U16 desc[UR10][R4.64], R54 ;  /* 0x0000003604005986 */ /* 0x0001e2000c10150a */
[----:B------:R-:W-:Y:S01]  /*af530*/  ISETP.LT.AND P5, PT, R35, UR6, !P2 ;  /* 0x0000000623007c0c */ /* 0x000fe2000d7a1270 */
[----:B------:R-:W-:Y:S01]  /*af540*/  ULDC UR6, c[0x0][0x228] ;  /* 0x00008a0000067ab9 */ /* 0x000fe20000000800 */
[----:B0-----:R-:W-:Y:S01]  /*af550*/  IMAD.WIDE R4, R53, 0x2, R40 ;  /* 0x0000000235047825 */ /* 0x001fe200078e0228 */
[----:B--2---:R-:W-:Y:S01]  /*af560*/  PRMT R6, R59, 0x7632, R6 ;  /* 0x000076323b067816 */ /* 0x004fe20000000006 */
[----:B------:R-:W-:Y:S01]  /*af570*/  @P6 STG.E.U16 desc[UR10][R50.64], R59 ;  /* 0x0000003b32006986 */ /* 0x000fe2000c10150a */
[----:B------:R-:W-:Y:S01]  /*af580*/  ISETP.LT.AND P6, PT, R39, UR4, !P2 ;  /* 0x0000000427007c0c */ /* 0x000fe2000d7c1270 */
[----:B------:R-:W-:-:S02]  /*af590*/  ULDC UR4, c[0x0][0x248] ;  /* 0x0000920000047ab9 */ /* 0x000fc40000000800 */
[----:B------:R0:W-:Y:S01]  /*af5a0*/  @P4 STG.E.U16 desc[UR10][R4.64], R6 ;  /* 0x0000000604004986 */ /* 0x0001e2000c10150a */
[----:B------:R-:W-:Y:S01]  /*af5b0*/  ISETP.LT.AND P2, PT, R61, UR6, !P2 ;  /* 0x000000063d007c0c */ /* 0x000fe2000d741270 */
[----:B------:R-:W-:Y:S01]  /*af5c0*/  VIADD R52, R53, UR4 ;  /* 0x0000000435347c36 */ /* 0x000fe20008000000 */
[----:B------:R-:W-:Y:S01]  /*af5d0*/  ULDC UR4, c[0x0][0x228] ;  /* 0x00008a0000047ab9 */ /* 0x000fe20000000800 */
[----:B------:R-:W-:Y:S01]  /*af5e0*/  ISETP.LT.AND P4, PT, R11, UR8, !P1 ;  /* 0x000000080b007c0c */ /* 0x000fe2000cf81270 */
[----:B------:R-:W-:Y:S01]  /*af5f0*/  ULDC UR6, c[0x0][0x228] ;  /* 0x00008a0000067ab9 */ /* 0x000fe20000000800 */
[----:B------:R-:W-:Y:S01]  /*af600*/  ULDC UR8, c[0x0][0x228] ;  /* 0x00008a0000087ab9 */ /* 0x000fe20000000800 */
[----:B0-----:R-:W-:-:S04]  /*af610*/  IMAD.WIDE R6, R53, 0x2, R42 ;  /* 0x0000000235067825 */ /* 0x001fc800078e022a */
[----:B------:R-:W-:Y:S01]  /*af620*/  IMAD.WIDE R4, R53, 0x2, R44 ;  /* 0x0000000235047825 */ /* 0x000fe200078e022c */
[----:B------:R-:W-:Y:S01]  /*af630*/  PRMT R50, R58, 0x7632, R50 ;  /* 0x000076323a327816 */ /* 0x000fe20000000032 */
[----:B------:R0:W-:Y:S01]  /*af640*/  @P3 STG.E.U16 desc[UR10][R6.64], R58 ;  /* 0x0000003a06003986 */ /* 0x0001e2000c10150a */
[----:B------:R-:W-:Y:S01]  /*af650*/  ISETP.LT.AND P3, PT, R15, UR4, !P1 ;  /* 0x000000040f007c0c */ /* 0x000fe2000cf61270 */
[----:B------:R-:W-:Y:S02]  /*af660*/  ULDC UR4, c[0x0][0x228] ;  /* 0x00008a0000047ab9 */ /* 0x000fe40000000800 */
[----:B------:R1:W-:Y:S01]  /*af670*/  @P5 STG.E.U16 desc[UR10][R4.64], R50 ;  /* 0x0000003204005986 */ /* 0x0003e2000c10150a */
[----:B------:R-:W-:Y:S01]  /*af680*/  ISETP.LT.AND P5, PT, R27, UR6, !P1 ;  /* 0x000000061b007c0c */ /* 0x000fe2000cfa1270 */
[----:B------:R-:W-:Y:S01]  /*af690*/  IMAD.WIDE R54, R52, 0x2, R44 ;  /* 0x0000000234367825 */ /* 0x000fe200078e022c */
[----:B------:R-:W-:-:S03]  /*af6a0*/  ULDC UR6, c[0x0][0x228] ;  /* 0x00008a0000067ab9 */ /* 0x000fc60000000800 */
[----:B0-----:R-:W-:-:S04]  /*af6b0*/  IMAD.WIDE R6, R53, 0x2, R48 ;  /* 0x0000000235067825 */ /* 0x001fc800078e0230 */
[----:B-1----:R-:W-:Y:S01]  /*af6c0*/  IMAD.WIDE R4, R53, 0x2, R46 ;  /* 0x0000000235047825 */ /* 0x002fe200078e022e */
[----:B---3--:R-:W-:-:S04]  /*af6d0*/  PRMT R53, R60, 0x7632, R53 ;  /* 0x000076323c357816 */ /* 0x008fc80000000035 */
[----:B------:R0:W-:Y:S01]  /*af6e0*/  @P6 STG.E.U16 desc[UR10][R4.64], R60 ;  /* 0x0000003c04006986 */ /* 0x0001e2000c10150a */
[----:B------:R-:W-:Y:S01]  /*af6f0*/  ISETP.LT.AND P6, PT, R19, UR4, !P1 ;  /* 0x0000000413007c0c */ /* 0x000fe2000cfc1270 */
[C---:B------:R-:W-:Y:S01]  /*af700*/  IMAD.WIDE R50, R52.reuse, 0x2, R2 ;  /* 0x0000000234327825 */ /* 0x040fe200078e0202 */
[----:B------:R-:W-:Y:S01]  /*af710*/  ULDC UR4, c[0x0][0x248] ;  /* 0x0000920000047ab9 */ /* 0x000fe20000000800 */
[----:B------:R1:W-:Y:S01]  /*af720*/  @P2 STG.E.U16 desc[UR10][R6.64], R53 ;  /* 0x0000003506002986 */ /* 0x0003e2000c10150a */
[----:B------:R-:W-:Y:S01]  /*af730*/  ISETP.LT.AND P2, PT, R35, UR12, !P1 ;  /* 0x0000000c23007c0c */ /* 0x000fe2000cf41270 */
[----:B------:R-:W-:Y:S02]  /*af740*/  ULDC UR12, c[0x0][0x228] ;  /* 0x00008a00000c7ab9 */ /* 0x000fe40000000800 */
[----:B------:R2:W-:Y:S01]  /*af750*/  @P4 STG.E.U16 desc[UR10][R50.64], R8 ;  /* 0x0000000832004986 */ /* 0x0005e2000c10150a */
[----:B0-----:R-:W-:Y:S01]  /*af760*/  IMAD.WIDE R4, R52, 0x2, R20 ;  /* 0x0000000234047825 */ /* 0x001fe200078e0214 */
[----:B-1----:R-:W-:-:S02]  /*af770*/  PRMT R7, R8, 0x7632, R7 ;  /* 0x0000763208077816 */ /* 0x002fc40000000007 */
[----:B------:R-:W-:Y:S01]  /*af780*/  ISETP.LT.AND P4, PT, R31, UR8, !P1 ;  /* 0x000000081f007c0c */ /* 0x000fe2000cf81270 */
[----:B------:R-:W-:Y:S02]  /*af790*/  ULDC UR8, c[0x0][0x228] ;  /* 0x00008a0000087ab9 */ /* 0x000fe40000000800 */
[----:B------:R0:W-:Y:S01]  /*af7a0*/  @P3 STG.E.U16 desc[UR10][R4.64], R7 ;  /* 0x0000000704003986 */ /* 0x0001e2000c10150a */
[----:B------:R-:W-:Y:S01]  /*af7b0*/  PRMT R53, R12, 0x7632, R53 ;  /* 0x000076320c357816 */ /* 0x000fe20000000035 */
[----:B--2---:R-:W-:Y:S02]  /*af7c0*/  VIADD R8, R38, 0x39 ;  /* 0x0000003926087836 */ /* 0x004fe40000000000 */
[----:B------:R-:W-:-:S04]  /*af7d0*/  IMAD.WIDE R50, R52, 0x2, R42 ;  /* 0x0000000234327825 */ /* 0x000fc800078e022a */
[----:B0-----:R-:W-:-:S04]  /*af7e0*/  IMAD.WIDE R4, R52, 0x2, R22 ;  /* 0x0000000234047825 */ /* 0x001fc800078e0216 */
[----:B------:R-:W-:Y:S01]  /*af7f0*/  IMAD.WIDE R6, R52, 0x2, R40 ;  /* 0x0000000234067825 */ /* 0x000fe200078e0228 */
[----:B------:R-:W-:Y:S04]  /*af800*/  @P6 STG.E.U16 desc[UR10][R4.64], R12 ;  /* 0x0000000c04006986 */ /* 0x000fe8000c10150a */
[----:B------:R-:W-:Y:S04]  /*af810*/  @P5 STG.E.U16 desc[UR10][R6.64], R53 ;  /* 0x0000003506005986 */ /* 0x000fe8000c10150a */
[----:B------:R0:W1:Y:S01]  /*af820*/  LDS.128 R4, [R0] ;  /* 0x0000000000047984 */ /* 0x0000620000000c00 */
[----:B------:R-:W-:Y:S01]  /*af830*/  ISETP.GE.AND P3, PT, R8, UR9, PT ;  /* 0x0000000908007c0c */ /* 0x000fe2000bf66270 */
[----:B------:R-:W-:-:S02]  /*af840*/  ULDC UR9, c[0x0][0x228] ;  /* 0x00008a0000097ab9 */ /* 0x000fc40000000800 */
[----:B------:R2:W-:Y:S01]  /*af850*/  @P4 STG.E.U16 desc[UR10][R50.64], R16 ;  /* 0x0000001032004986 */ /* 0x0005e2000c10150a */
[----:B------:R-:W-:-:S03]  /*af860*/  ISETP.LT.AND P4, PT, R11, UR9, !P3 ;  /* 0x000000090b007c0c */ /* 0x000fc6000df81270 */
[----:B------:R3:W-:Y:S01]  /*af870*/  @P2 STG.E.U16 desc[UR10][R54.64], R56 ;  /* 0x0000003836002986 */ /* 0x0007e2000c10150a */
[----:B------:R-:W-:Y:S01]  /*af880*/  ISETP.LT.AND P2, PT, R39, UR6, !P1 ;  /* 0x0000000627007c0c */ /* 0x000fe2000cf41270 */
[C---:B0-----:R-:W-:Y:S01]  /*af890*/  VIADD R0, R52.reuse, UR4 ;  /* 0x0000000434007c36 */ /* 0x041fe20008000000 */
[----:B------:R-:W-:Y:S01]  /*af8a0*/  ISETP.LT.AND P1, PT, R61, UR8, !P1 ;  /* 0x000000083d007c0c */ /* 0x000fe2000cf21270 */
[----:B------:R-:W-:Y:S01]  /*af8b0*/  ULDC UR4, c[0x0][0x228] ;  /* 0x00008a0000047ab9 */ /* 0x000fe20000000800 */
[----:B------:R-:W-:Y:S02]  /*af8c0*/  ISETP.LT.AND P5, PT, R15, UR12, !P3 ;  /* 0x0000000c0f007c0c */ /* 0x000fe4000dfa1270 */
[----:B------:R-:W-:Y:S01]  /*af8d0*/  ISETP.LT.AND P6, PT, R19, UR13, !P3 ;  /* 0x0000000d13007c0c */ /* 0x000fe2000dfc1270 */
[----:B--2---:R-:W-:Y:S01]  /*af8e0*/  IMAD.WIDE R50, R52, 0x2, R46 ;  /* 0x0000000234327825 */ /* 0x004fe200078e022e */
[----:B------:R-:W-:Y:S01]  /*af8f0*/  PRMT R8, R24, 0x7632, R8 ;  /* 0x0000763218087816 */ /* 0x000fe20000000008 */
[----:B------:R-:W-:Y:S01]  /*af900*/  ULDC UR6, c[0x0][0x228] ;  /* 0x00008a0000067ab9 */ /* 0x000fe20000000800 */
[----:B------:R-:W-:Y:S01]  /*af910*/  PRMT R12, R28, 0x7632, R12 ;  /* 0x000076321c0c7816 */ /* 0x000fe2000000000c */
[----:B------:R-:W-:Y:S01]  /*af920*/  IMAD.WIDE R52, R52, 0x2, R48 ;  /* 0x0000000234347825 */ /* 0x000fe200078e0230 */
[----:B------:R-:W-:-:S03]  /*af930*/  ULDC UR8, c[0x0][0x228] ;  /* 0x00008a0000087ab9 */ /* 0x000fc60000000800 */
[C---:B---3--:R-:W-:Y:S01]  /*af940*/  IMAD.WIDE R54, R0.reuse, 0x2, R2 ;  /* 0x0000000200367825 */ /* 0x048fe200078e0202 */
[----:B------:R-:W-:Y:S03]  /*af950*/  @P2 STG.E.U16 desc[UR10][R50.64], R24 ;  /* 0x0000001832002986 */ /* 0x000fe6000c10150a */
[C---:B------:R-:W-:Y:S01]  /*af960*/  IMAD.WIDE R56, R0.reuse, 0x2, R20 ;  /* 0x0000000200387825 */ /* 0x040fe200078e0214 */
[----:B------:R0:W-:Y:S03]  /*af970*/  @P1 STG.E.U16 desc[UR10][R52.64], R8 ;  /* 0x0000000834001986 */ /* 0x0001e6000c10150a */
[----:B------:R-:W-:Y:S01]  /*af980*/  IMAD.WIDE R58, R0, 0x2, R22 ;  /* 0x00000002003a7825 */ /* 0x000fe200078e0216 */
[----:B------:R-:W-:Y:S01]  /*af990*/  @P4 STG.E.U16 desc[UR10][R54.64], R28 ;  /* 0x0000001c36004986 */ /* 0x000fe2000c10150a */
[----:B------:R-:W-:Y:S01]  /*af9a0*/  ISETP.LT.AND P2, PT, R27, UR4, !P3 ;  /* 0x000000041b007c0c */ /* 0x000fe2000df41270 */
[----:B------:R-:W-:-:S02]  /*af9b0*/  ULDC UR4, c[0x0][0x228] ;  /* 0x00008a0000047ab9 */ /* 0x000fc40000000800 */
[----:B------:R2:W-:Y:S04]  /*af9c0*/  @P5 STG.E.U16 desc[UR10][R56.64], R12 ;  /* 0x0000000c38005986 */ /* 0x0005e8000c10150a */
[----:B------:R-:W-:Y:S01]  /*af9d0*/  @P6 STG.E.U16 desc[UR10][R58.64], R32 ;  /* 0x000000203a006986 */ /* 0x000fe2000c10150a */
[----:B------:R-:W-:Y:S01]  /*af9e0*/  ISETP.LT.AND P6, PT, R31, UR6, !P3 ;  /* 0x000000061f007c0c */ /* 0x000fe2000dfc1270 */
[----:B------:R-:W-:Y:S01]  /*af9f0*/  ULDC UR6, c[0x0][0x228] ;  /* 0x00008a0000067ab9 */ /* 0x000fe20000000800 */
[----:B------:R-:W-:Y:S01]  /*afa00*/  ISETP.LT.AND P5, PT, R35, UR8, !P3 ;  /* 0x0000000823007c0c */ /* 0x000fe2000dfa1270 */
[----:B0-----:R-:W-:Y:S01]  /*afa10*/  VIADD R8, R38, 0x3a ;  /* 0x0000003a26087836 */ /* 0x001fe20000000000 */
[----:B------:R-:W-:Y:S01]  /*afa20*/  ISETP.LT.AND P4, PT, R39, UR4, !P3 ;  /* 0x0000000427007c0c */ /* 0x000fe2000df81270 */
[----:B------:R-:W-:Y:S01]  /*afa30*/  IMAD.WIDE R50, R0, 0x2, R40 ;  /* 0x0000000200327825 */ /* 0x000fe200078e0228 */
[----:B------:R-:W-:Y:S01]  /*afa40*/  ISETP.LT.AND P3, PT, R61, UR6, !P3 ;  /* 0x000000063d007c0c */ /* 0x000fe2000df61270 */
[----:B------:R-:W-:Y:S01]  /*afa50*/  ULDC UR4, c[0x0][0x228] ;  /* 0x00008a0000047ab9 */ /* 0x000fe20000000800 */
[----:B------:R-:W-:Y:S01]  /*afa60*/  PRMT R16, R32, 0x7632, R16 ;  /* 0x0000763220107816 */ /* 0x000fe20000000010 */
[----:B------:R-:W-:Y:S01]  /*afa70*/  IMAD.WIDE R52, R0, 0x2, R42 ;  /* 0x0000000200347825 */ /* 0x000fe200078e022a */
[----:B------:R-:W-:Y:S01]  /*afa80*/  ISETP.GE.AND P1, PT, R8, UR7, PT ;  /* 0x0000000708007c0c */ /* 0x000fe2000bf26270 */
[----:B------:R-:W-:Y:S01]  /*afa90*/  ULDC UR6, c[0x0][0x228] ;  /* 0x00008a0000067ab9 */ /* 0x000fe20000000800 */
[----:B--2---:R-:W-:Y:S01]  /*afaa0*/  PRMT R12, R36, 0x7632, R12 ;  /* 0x00007632240c7816 */ /* 0x004fe2000000000c */
[----:B------:R-:W-:Y:S01]  /*afab0*/  IMAD.WIDE R54, R0, 0x2, R44 ;  /* 0x0000000200367825 */ /* 0x000fe200078e022c */
[----:B------:R0:W-:Y:S01]  /*afac0*/  @P2 STG.E.U16 desc[UR10][R50.64], R16 ;  /* 0x0000001032002986 */ /* 0x0001e2000c10150a */
[----:B-1----:R-:W-:Y:S01]  /*afad0*/  PRMT R8, R4, 0x7632, R8 ;  /* 0x0000763204087816 */ /* 0x002fe20000000008 */
[----:B------:R-:W-:Y:S01]  /*afae0*/  ULDC UR7, c[0x0][0x228] ;  /* 0x00008a0000077ab9 */ /* 0x000fe20000000800 */
[----:B------:R-:W-:Y:S01]  /*afaf0*/  ISETP.LT.AND P2, PT, R11, UR4, !P1 ;  /* 0x000000040b007c0c */ /* 0x000fe2000cf41270 */
[----:B------:R1:W-:Y:S01]  /*afb00*/  @P6 STG.E.U16 desc[UR10][R52.64], R36 ;  /* 0x0000002434006986 */ /* 0x0003e2000c10150a */
[----:B------:R-:W-:Y:S01]  /*afb10*/  ULDC UR4, c[0x0][0x248] ;  /* 0x0000920000047ab9 */ /* 0x000fe20000000800 */
[----:B------:R-:W-:-:S02]  /*afb20*/  ULDC UR8, c[0x0][0x228] ;  /* 0x00008a0000087ab9 */ /* 0x000fc40000000800 */
[----:B------:R2:W-:Y:S01]  /*afb30*/  @P5 STG.E.U16 desc[UR10][R54.64], R12 ;  /* 0x0000000c36005986 */ /* 0x0005e2000c10150a */
[----:B0-----:R-:W-:-:S04]  /*afb40*/  IMAD.WIDE R50, R0, 0x2, R46 ;  /* 0x0000000200327825 */ /* 0x001fc800078e022e */
[C---:B-1----:R-:W-:Y:S01]  /*afb50*/  IMAD.WIDE R52, R0.reuse, 0x2, R48 ;  /* 0x0000000200347825 */ /* 0x042fe200078e0230 */
[----:B------:R0:W-:Y:S03]  /*afb60*/  @P4 STG.E.U16 desc[UR10][R50.64], R4 ;  /* 0x0000000432004986 */ /* 0x0001e6000c10150a */
[----:B------:R-:W-:Y:S01]  /*afb70*/  VIADD R0, R0, UR4 ;  /* 0x0000000400007c36 */ /* 0x000fe20008000000 */
[----:B------:R-:W-:Y:S01]  /*afb80*/  ULDC UR4, c[0x0][0x228] ;  /* 0x00008a0000047ab9 */ /* 0x000fe20000000800 */
[----:B------:R1:W-:Y:S01]  /*afb90*/  @P3 STG.E.U16 desc[UR10][R52.64], R8 ;  /* 0x0000000834003986 */ /* 0x0003e2000c10150a */
[----:B------:R-:W-:Y:S01]  /*afba0*/  ISETP.LT.AND P3, PT, R15, UR4, !P1 ;  /* 0x000000040f007c0c */ /* 0x000fe2000cf61270 */
[----:B------:R-:W-:Y:S01]  /*afbb0*/  ULDC UR4, c[0x0][0x228] ;  /* 0x00008a0000047ab9 */ /* 0x000fe20000000800 */
[----:B------:R-:W-:Y:S02]  /*afbc0*/  ISETP.LT.AND P5, PT, R19, UR6, !P1 ;  /* 0x0000000613007c0c */ /* 0x000fe4000cfa1270 */
[----:B------:R-:W-:-:S02]  /*afbd0*/  ISETP.LT.AND P4, PT, R27, UR7, !P1 ;  /* 0x000000071b007c0c */ /* 0x000fc4000cf81270 */
[----:B--2---:R-:W-:Y:S01]  /*afbe0*/  PRMT R12, R9, 0x7632, R12 ;  /* 0x00007632090c7816 */ /* 0x004fe2000000000c */
[C---:B0-----:R-:W-:Y:S01]  /*afbf0*/  IMAD.WIDE R50, R0.reuse, 0x2, R2 ;  /* 0x0000000200327825 */ /* 0x041fe200078e0202 */
[----:B------:R-:W-:Y:S01]  /*afc00*/  PRMT R16, R13, 0x7632, R16 ;  /* 0x000076320d107816 */ /* 0x000fe20000000010 */
[----:B------:R-:W-:Y:S01]  /*afc10*/  ULDC UR6, c[0x0][0x228] ;  /* 0x00008a0000067ab9 */ /* 0x000fe20000000800 */
[----:B------:R-:W-:Y:S01]  /*afc20*/  ISETP.LT.AND P6, PT, R31, UR8, !P1 ;  /* 0x000000081f007c0c */ /* 0x000fe2000cfc1270 */
[----:B-1----:R-:W-:Y:S01]  /*afc30*/  IMAD.WIDE R52, R0, 0x2, R40 ;  /* 0x0000000200347825 */ /* 0x002fe200078e0228 */
[----:B------:R0:W-:Y:S01]  /*afc40*/  @P2 STG.E.U16 desc[UR10][R50.64], R9 ;  /* 0x0000000932002986 */ /* 0x0001e2000c10150a */
[----:B------:R-:W-:Y:S01]  /*afc50*/  PRMT R24, R17, 0x7632, R24 ;  /* 0x0000763211187816 */ /* 0x000fe20000000018 */
[----:B------:R-:W-:Y:S01]  /*afc60*/  ULDC UR7, c[0x0][0x228] ;  /* 0x00008a0000077ab9 */ /* 0x000fe20000000800 */
[----:B------:R-:W-:Y:S01]  /*afc70*/  VIADD R4, R38, 0x3b ;  /* 0x0000003b26047836 */ /* 0x000fe20000000000 */
[----:B------:R-:W-:Y:S01]  /*afc80*/  ULDC UR8, c[0x0][0x228] ;  /* 0x00008a0000087ab9 */ /* 0x000fe20000000800 */
[----:B0-----:R-:W-:-:S04]  /*afc90*/  IMAD.WIDE R8, R0, 0x2, R20 ;  /* 0x0000000200087825 */ /* 0x001fc800078e0214 */
[C---:B------:R-:W-:Y:S01]  /*afca0*/  IMAD.WIDE R50, R0.reuse, 0x2, R22 ;  /* 0x0000000200327825 */ /* 0x040fe200078e0216 */
[----:B------:R0:W-:Y:S04]  /*afcb0*/  @P3 STG.E.U16 desc[UR10][R8.64], R12 ;  /* 0x0000000c08003986 */ /* 0x0001e8000c10150a */
[----:B------:R1:W-:Y:S04]  /*afcc0*/  @P5 STG.E.U16 desc[UR10][R50.64], R13 ;  /* 0x0000000d32005986 */ /* 0x0003e8000c10150a */
[----:B------:R-:W-:Y:S01]  /*afcd0*/  @P4 STG.E.U16 desc[UR10][R52.64], R16 ;  /* 0x0000001034004986 */ /* 0x000fe2000c10150a */
[----:B------:R-:W-:Y:S01]  /*afce0*/  ISETP.LT.AND P4, PT, R35, UR4, !P1 ;  /* 0x0000000423007c0c */ /* 0x000fe2000cf81270 */
[----:B------:R-:W-:Y:S01]  /*afcf0*/  IMAD.WIDE R54, R0, 0x2, R42 ;  /* 0x0000000200367825 */ /* 0x000fe200078e022a */
[----:B------:R-:W-:Y:S01]  /*afd00*/  ISETP.GE.AND P2, PT, R4, UR5, PT ;  /* 0x0000000504007c0c */ /* 0x000fe2000bf46270 */
[----:B------:R-:W-:Y:S01]  /*afd10*/  ULDC UR5, c[0x0][0x228] ;  /* 0x00008a0000057ab9 */ /* 0x000fe20000000800 */
[----:B------:R-:W-:Y:S01]  /*afd20*/  ULDC UR4, c[0x0][0x248] ;  /* 0x0000920000047ab9 */ /* 0x000fe20000000800 */
[C---:B0-----:R-:W-:Y:S01]  /*afd30*/  IMAD.WIDE R8, R0.reuse, 0x2, R44 ;  /* 0x0000000200087825 */ /* 0x041fe200078e022c */
[----:B------:R-:W-:Y:S01]  /*afd40*/  ISETP.LT.AND P3, PT, R39, UR5, !P1 ;  /* 0x0000000527007c0c */ /* 0x000fe2000cf61270 */
[----:B------:R0:W-:Y:S01]  /*afd50*/  @P6 STG.E.U16 desc[UR10][R54.64], R17 ;  /* 0x0000001136006986 */ /* 0x0001e2000c10150a */
[----:B------:R-:W-:Y:S01]  /*afd60*/  ISETP.LT.AND P1, PT, R61, UR6, !P1 ;  /* 0x000000063d007c0c */ /* 0x000fe2000cf21270 */
[C---:B------:R-:W-:Y:S01]  /*afd70*/  VIADD R4, R0.reuse, UR4 ;  /* 0x0000000400047c36 */ /* 0x040fe20008000000 */
[----:B------:R-:W-:Y:S01]  /*afd80*/  ISETP.LT.AND P6, PT, R11, UR7, !P2 ;  /* 0x000000070b007c0c */ /* 0x000fe2000d7c1270 */
[----:B------:R-:W-:Y:S01]  /*afd90*/  ULDC UR4, c[0x0][0x228] ;  /* 0x00008a0000047ab9 */ /* 0x000fe20000000800 */
[----:B------:R-:W-:Y:S01]  /*afda0*/  ISETP.LT.AND P5, PT, R15, UR8, !P2 ;  /* 0x000000080f007c0c */ /* 0x000fe2000d7a1270 */
[----:B------:R2:W-:Y:S01]  /*afdb0*/  @P4 STG.E.U16 desc[UR10][R8.64], R24 ;  /* 0x0000001808004986 */ /* 0x0005e2000c10150a */
[----:B------:R-:W-:Y:S01]  /*afdc0*/  ISETP.LT.AND P4, PT, R19, UR4, !P2 ;  /* 0x0000000413007c0c */ /* 0x000fe2000d781270 */
[----:B-1----:R-:W-:Y:S01]  /*afdd0*/  IMAD.WIDE R12, R0, 0x2, R48 ;  /* 0x00000002000c7825 */ /* 0x002fe200078e0230 */
[----:B------:R-:W-:Y:S01]  /*afde0*/  PRMT R28, R29, 0x7632, R28 ;  /* 0x000076321d1c7816 */ /* 0x000fe2000000001c */
[----:B------:R-:W-:Y:S01]  /*afdf0*/  ULDC UR4, c[0x0][0x228] ;  /* 0x00008a0000047ab9 */ /* 0x000fe20000000800 */
[----:B------:R-:W-:Y:S01]  /*afe00*/  ULDC UR5, c[0x0][0x228] ;  /* 0x00008a0000057ab9 */ /* 0x000fe20000000800 */
[----:B0-----:R-:W-:Y:S01]  /*afe10*/  IMAD.WIDE R16, R4, 0x2, R2 ;  /* 0x0000000204107825 */ /* 0x001fe200078e0202 */
[----:B------:R-:W-:Y:S01]  /*afe20*/  ULDC UR6, c[0x0][0x228] ;  /* 0x00008a0000067ab9 */ /* 0x000fe20000000800 */
[----:B------:R-:W-:Y:S01]  /*afe30*/  ULDC UR7, c[0x0][0x228] ;  /* 0x00008a0000077ab9 */ /* 0x000fe20000000800 */
[----:B------:R-:W-:Y:S01]  /*afe40*/  ULDC UR8, c[0x0][0x228] ;  /* 0x00008a0000087ab9 */ /* 0x000fe20000000800 */
[----:B--2---:R-:W-:Y:S01]  /*afe50*/  IMAD.WIDE R8, R0, 0x2, R46 ;  /* 0x0000000200087825 */ /* 0x004fe200078e022e */
[----:B------:R-:W-:-:S03]  /*afe60*/  PRMT R0, R25, 0x7632, R0 ;  /* 0x0000763219007816 */ /* 0x000fc60000000000 */
[C---:B------:R-:W-:Y:S01]  /*afe70*/  IMAD.WIDE R50, R4.reuse, 0x2, R20 ;  /* 0x0000000204327825 */ /* 0x040fe200078e0214 */
[----:B------:R0:W-:Y:S03]  /*afe80*/  @P3 STG.E.U16 desc[UR10][R8.64], R25 ;  /* 0x0000001908003986 */ /* 0x0001e6000c10150a */
[----:B------:R-:W-:Y:S01]  /*afe90*/  IMAD.WIDE R52, R4, 0x2, R22 ;  /* 0x0000000204347825 */ /* 0x000fe200078e0216 */
[----:B------:R1:W-:Y:S01]  /*afea0*/  @P1 STG.E.U16 desc[UR10][R12.64], R0 ;  /* 0x000000000c001986 */ /* 0x0003e2000c10150a */
[----:B------:R-:W-:Y:S01]  /*afeb0*/  ISETP.LT.AND P3, PT, R27, UR4, !P2 ;  /* 0x000000041b007c0c */ /* 0x000fe2000d761270 */
[----:B------:R-:W-:Y:S02]  /*afec0*/  ULDC UR4, c[0x0][0x228] ;  /* 0x00008a0000047ab9 */ /* 0x000fe40000000800 */
[----:B------:R2:W-:Y:S01]  /*afed0*/  @P6 STG.E.U16 desc[UR10][R16.64], R29 ;  /* 0x0000001d10006986 */ /* 0x0005e2000c10150a */
[----:B------:R-:W-:Y:S01]  /*afee0*/  ISETP.LT.AND P6, PT, R31, UR5, !P2 ;  /* 0x000000051f007c0c */ /* 0x000fe2000d7c1270 */
[----:B------:R-:W-:-:S02]  /*afef0*/  ULDC UR5, c[0x0][0x228] ;  /* 0x00008a0000057ab9 */ /* 0x000fc40000000800 */
[----:B------:R3:W-:Y:S01]  /*aff00*/  @P5 STG.E.U16 desc[UR10][R50.64], R28 ;  /* 0x0000001c32005986 */ /* 0x0007e2000c10150a */
[----:B------:R-:W-:Y:S01]  /*aff10*/  ISETP.LT.AND P5, PT, R35, UR6, !P2 ;  /* 0x0000000623007c0c */ /* 0x000fe2000d7a1270 */
[----:B0-----:R-:W-:Y:S01]  /*aff20*/  IMAD.WIDE R8, R4, 0x2, R40 ;  /* 0x0000000204087825 */ /* 0x001fe200078e0228 */
[----:B------:R-:W-:Y:S01]  /*aff30*/  ULDC UR6, c[0x0][0x228] ;  /* 0x00008a0000067ab9 */ /* 0x000fe20000000800 */
[----:B------:R-:W-:Y:S01]  /*aff40*/  @P4 STG.E.U16 desc[UR10][R52.64], R33 ;  /* 0x0000002134004986 */ /* 0x000fe2000c10150a */
[----:B------:R-:W-:Y:S01]  /*aff50*/  ISETP.LT.AND P4, PT, R39, UR7, !P2 ;  /* 0x0000000727007c0c */ /* 0x000fe2000d781270 */
[----:B-1----:R-:W-:Y:S02]  /*aff60*/  VIADD R0, R38, 0x3c ;  /* 0x0000003c26007836 */ /* 0x002fe40000000000 */
[C---:B------:R-:W-:Y:S01]  /*aff70*/  IMAD.WIDE R12, R4.reuse, 0x2, R42 ;  /* 0x00000002040c7825 */ /* 0x040fe200078e022a */
[----:B--2---:R-:W-:Y:S01]  /*aff80*/  PRMT R29, R37, 0x7632, R29 ;  /* 0x00007632251d7816 */ /* 0x004fe2000000001d */
[----:B------:R-:W-:Y:S01]  /*aff90*/  ULDC UR7, c[0x0][0x228] ;  /* 0x00008a0000077ab9 */ /* 0x000fe20000000800 */
[----:B---3--:R-:W-:Y:S01]  /*affa0*/  PRMT R28, R33, 0x7632, R28 ;  /* 0x00007632211c7816 */ /* 0x008fe2000000001c */
[----:B------:R-:W-:Y:S01]  /*affb0*/  IMAD.WIDE R16, R4, 0x2, R44 ;  /* 0x0000000204107825 */ /* 0x000fe200078e022c */
[----:B------:R-:W-:Y:S01]  /*affc0*/  ISETP.LT.AND P2, PT, R61, UR4, !P2 ;  /* 0x000000043d007c0c */ /* 0x000fe2000d741270 */
[----:B------:R-:W-:Y:S01]  /*affd0*/  ULDC UR4, c[0x0][0x248] ;  /* 0x0000920000047ab9 */ /* 0x000fe20000000800 */
[----:B------:R-:W-:Y:S01]  /*affe0*/  ISETP.GE.AND P1, PT, R0, UR19, PT ;  /* 0x0000001300007c0c */ /* 0x000fe2000bf26270 */
[----:B------:R-:W-:Y:S01]  /*afff0*/  IMAD.WIDE R24, R4, 0x2, R46 ;  /* 0x0000000204187825 */ /* 0x000fe200078e022e */
[----:B------:R0:W-:Y:S02]  /*b0000*/  @P3 STG.E.U16 desc[UR10][R8.64], R28 ;  /* 0x0000001c08003986 */ /* 0x0001e4000c10150a */
[----:B------:R-:W-:Y:S01]  /*b0010*/  ISETP.LT.AND P3, PT, R11, UR5, !P1 ;  /* 0x000000050b007c0c */ /* 0x000fe2000cf61270 */
[----:B------:R-:W-:Y:S01]  /*b0020*/  ULDC UR5, c[0x0][0x228] ;  /* 0x00008a0000057ab9 */ /* 0x000fe20000000800 */
[----:B------:R-:W-:Y:S04]  /*b0030*/  @P6 STG.E.U16 desc[UR10][R12.64], R37 ;  /* 0x000000250c006986 */ /* 0x000fe8000c10150a */
[----:B------:R1:W-:Y:S01]  /*b0040*/  @P5 STG.E.U16 desc[UR10][R16.64], R29 ;  /* 0x0000001d10005986 */ /* 0x0003e2000c10150a */
[----:B------:R-:W-:Y:S01]  /*b0050*/  ISETP.LT.AND P5, PT, R19, UR7, !P1 ;  /* 0x0000000713007c0c */ /* 0x000fe2000cfa1270 */
[----:B------:R-:W-:Y:S01]  /*b0060*/  VIADD R0, R38, 0x3d ;  /* 0x0000003d26007836 */ /* 0x000fe20000000000 */
[----:B0-----:R-:W-:Y:S01]  /*b0070*/  PRMT R9, R5, 0x7632, R9 ;  /* 0x0000763205097816 */ /* 0x001fe20000000009 */
[----:B------:R0:W-:Y:S01]  /*b0080*/  @P4 STG.E.U16 desc[UR10][R24.64], R5 ;  /* 0x0000000518004986 */ /* 0x0001e2000c10150a */
[----:B------:R-:W-:Y:S01]  /*b0090*/  ISETP.LT.AND P4, PT, R15, UR6, !P1 ;  /* 0x000000060f007c0c */ /* 0x000fe2000cf81270 */
[----:B------:R-:W-:Y:S01]  /*b00a0*/  ULDC UR6, c[0x0][0x228] ;  /* 0x00008a0000067ab9 */ /* 0x000fe20000000800 */
[----:B------:R-:W-:Y:S01]  /*b00b0*/  ISETP.LT.AND P6, PT, R27, UR8, !P1 ;  /* 0x000000081b007c0c */ /* 0x000fe2000cfc1270 */
[----:B------:R-:W-:Y:S01]  /*b00c0*/  ULDC UR7, c[0x0][0x228] ;  /* 0x00008a0000077ab9 */ /* 0x000fe20000000800 */
[----:B------:R-:W-:Y:S01]  /*b00d0*/  ULDC UR8, c[0x0][0x228] ;  /* 0x00008a0000087ab9 */ /* 0x000fe20000000800 */
[----:B-1----:R-:W-:-:S04]  /*b00e0*/  IMAD.WIDE R28, R4, 0x2, R48 ;  /* 0x00000002041c7825 */ /* 0x002fc800078e0230 */
[----:B0-----:R-:W-:Y:S01]  /*b00f0*/  VIADD R25, R4, UR4 ;  /* 0x0000000404197c36 */ /* 0x001fe20008000000 */
[----:B------:R0:W-:Y:S01]  /*b0100*/  @P2 STG.E.U16 desc[UR10][R28.64], R9 ;  /* 0x000000091c002986 */ /* 0x0001e2000c10150a */
[----:B------:R-:W-:Y:S01]  /*b0110*/  PRMT R24, R10, 0x7632, R24 ;  /* 0x000076320a187816 */ /* 0x000fe20000000018 */
[----:B------:R-:W-:Y:S01]  /*b0120*/  ULDC UR4, c[0x0][0x228] ;  /* 0x00008a0000047ab9 */ /* 0x000fe20000000800 */
[----:B------:R-:W-:-:S04]  /*b0130*/  IMAD.WIDE R4, R25, 0x2, R2 ;  /* 0x0000000219047825 */ /* 0x000fc800078e0202 */
[C---:B------:R-:W-:Y:S01]  /*b0140*/  IMAD.WIDE R12, R25.reuse, 0x2, R22 ;  /* 0x00000002190c7825 */ /* 0x040fe200078e0216 */
[----:B------:R1:W-:Y:S03]  /*b0150*/  @P3 STG.E.U16 desc[UR10][R4.64], R10 ;  /* 0x0000000a04003986 */ /* 0x0003e6000c10150a */
[----:B0-----:R-:W-:Y:S01]  /*b0160*/  IMAD.WIDE R8, R25, 0x2, R20 ;  /* 0x0000000219087825 */ /* 0x001fe200078e0214 */
[----:B------:R-:W-:-:S04]  /*b0170*/  PRMT R29, R14, 0x7632, R29 ;  /* 0x000076320e1d7816 */ /* 0x000fc8000000001d */
[----:B------:R-:W-:Y:S01]  /*b0180*/  @P4 STG.E.U16 desc[UR10][R8.64], R24 ;  /* 0x0000001808004986 */ /* 0x000fe2000c10150a */
[----:B------:R-:W-:Y:S01]  /*b0190*/  ISETP.LT.AND P4, PT, R35, UR5, !P1 ;  /* 0x0000000523007c0c */ /* 0x000fe2000cf81270 */
[----:B------:R-:W-:Y:S01]  /*b01a0*/  IMAD.WIDE R16, R25, 0x2, R40 ;  /* 0x0000000219107825 */ /* 0x000fe200078e0228 */
[----:B------:R-:W-:Y:S01]  /*b01b0*/  ISETP.GE.AND P2, PT, R0, UR17, PT ;  /* 0x0000001100007c0c */ /* 0x000fe2000bf46270 */
[----:B------:R0:W-:Y:S01]  /*b01c0*/  @P5 STG.E.U16 desc[UR10][R12.64], R14 ;  /* 0x0000000e0c005986 */ /* 0x0001e2000c10150a */
[----:B------:R-:W-:Y:S01]  /*b01d0*/  ISETP.LT.AND P5, PT, R31, UR4, !P1 ;  /* 0x000000041f007c0c */ /* 0x000fe2000cfa1270 */
[----:B------:R-:W-:Y:S01]  /*b01e0*/  ULDC UR4, c[0x0][0x248] ;  /* 0x0000920000047ab9 */ /* 0x000fe20000000800 */
[----:B------:R-:W-:Y:S01]  /*b01f0*/  ISETP.LT.AND P3, PT, R39, UR6, !P1 ;  /* 0x0000000627007c0c */ /* 0x000fe2000cf61270 */
[----:B------:R2:W-:Y:S01]  /*b0200*/  @P6 STG.E.U16 desc[UR10][R16.64], R29 ;  /* 0x0000001d10006986 */ /* 0x0005e2000c10150a */
[----:B------:R-:W-:Y:S01]  /*b0210*/  PRMT R0, R18, 0x7632, R0 ;  /* 0x0000763212007816 */ /* 0x000fe20000000000 */
[C---:B-1----:R-:W-:Y:S01]  /*b0220*/  IMAD.WIDE R4, R25.reuse, 0x2, R48 ;  /* 0x0000000219047825 */ /* 0x042fe200078e0230 */
[----:B------:R-:W-:Y:S01]  /*b0230*/  PRMT R10, R26, 0x7632, R10 ;  /* 0x000076321a0a7816 */ /* 0x000fe2000000000a */
[----:B------:R-:W-:Y:S01]  /*b0240*/  ULDC UR5, c[0x0][0x228] ;  /* 0x00008a0000057ab9 */ /* 0x000fe20000000800 */
[----:B------:R-:W-:Y:S01]  /*b0250*/  ULDC UR6, c[0x0][0x228] ;  /* 0x00008a0000067ab9 */ /* 0x000fe20000000800 */
[----:B0-----:R-:W-:-:S04]  /*b0260*/  IMAD.WIDE R12, R25, 0x2, R44 ;  /* 0x00000002190c7825 */ /* 0x001fc800078e022c */
[----:B--2---:R-:W-:-:S05]  /*b0270*/  IMAD.WIDE R16, R25, 0x2, R42 ;  /* 0x0000000219107825 */ /* 0x004fca00078e022a */
[----:B------:R-:W-:Y:S04]  /*b0280*/  @P5 STG.E.U16 desc[UR10][R16.64], R18 ;  /* 0x0000001210005986 */ /* 0x000fe8000c10150a */
[----:B------:R0:W-:Y:S02]  /*b0290*/  @P4 STG.E.U16 desc[UR10][R12.64], R0 ;  /* 0x000000000c004986 */ /* 0x0001e4000c10150a */
[----:B0-----:R-:W-:Y:S02]  /*b02a0*/  VIADD R0, R38, 0x3e ;  /* 0x0000003e26007836 */ /* 0x001fe40000000000 */
[----:B------:R-:W2:Y:S01]  /*b02b0*/  LDL.LU R38, [R1+0x3f8c] ;  /* 0x003f8c0001267983 */ /* 0x000ea20000300800 */
[----:B------:R-:W-:Y:S02]  /*b02c0*/  ISETP.LT.AND P1, PT, R61, UR7, !P1 ;  /* 0x000000073d007c0c */ /* 0x000fe4000cf21270 */
[----:B------:R-:W-:Y:S01]  /*b02d0*/  ISETP.LT.AND P6, PT, R11, UR8, !P2 ;  /* 0x000000080b007c0c */ /* 0x000fe2000d7c1270 */
[----:B------:R-:W-:-:S04]  /*b02e0*/  IMAD.WIDE R8, R25, 0x2, R46 ;  /* 0x0000000219087825 */ /* 0x000fc800078e022e */
[----:B------:R-:W-:Y:S01]  /*b02f0*/  VIADD R25, R25, UR4 ;  /* 0x0000000419197c36 */ /* 0x000fe20008000000 */
[----:B------:R-:W-:-:S03]  /*b0300*/  ULDC UR4, c[0x0][0x228] ;  /* 0x00008a0000047ab9 */ /* 0x000fc60000000800 */
[----:B------:R-:W-:Y:S01]  /*b0310*/  IMAD.WIDE R28, R25, 0x2, R2 ;  /* 0x00000002191c7825 */ /* 0x000fe200078e0202 */
[----:B------:R0:W-:Y:S01]  /*b0320*/  @P3 STG.E.U16 desc[UR10][R8.64], R26 ;  /* 0x0000001a08003986 */ /* 0x0001e2000c10150a */
[----:B------:R-:W-:Y:S01]  /*b0330*/  ISETP.LT.AND P4, PT, R15, UR4, !P2 ;  /* 0x000000040f007c0c */ /* 0x000fe2000d781270 */
[----:B------:R-:W-:Y:S01]  /*b0340*/  ULDC UR4, c[0x0][0x228] ;  /* 0x00008a0000047ab9 */ /* 0x000fe20000000800 */
[----:B------:R-:W-:Y:S01]  /*b0350*/  ISETP.LT.AND P3, PT, R19, UR5, !P2 ;  /* 0x0000000513007c0c */ /* 0x000fe2000d761270 */
[----:B------:R1:W-:Y:S01]  /*b0360*/  @P1 STG.E.U16 desc[UR10][R4.64], R10 ;  /* 0x0000000a04001986 */ /* 0x0003e2000c10150a */
[----:B------:R-:W-:Y:S01]  /*b0370*/  ISETP.LT.AND P5, PT, R27, UR6, !P2 ;  /* 0x000000061b007c0c */ /* 0x000fe2000d7a1270 */
[----:B------:R-:W-:Y:S01]  /*b0380*/  IMAD.WIDE R12, R25, 0x2, R20 ;  /* 0x00000002190c7825 */ /* 0x000fe200078e0214 */
[----:B------:R-:W-:Y:S01]  /*b0390*/  PRMT R14, R30, 0x7632, R14 ;  /* 0x000076321e0e7816 */ /* 0x000fe2000000000e */
[----:B------:R-:W-:Y:S01]  /*b03a0*/  @P6 STG.E.U16 desc[UR10][R28.64], R30 ;  /* 0x0000001e1c006986 */ /* 0x000fe2000c10150a */
[----:B------:R-:W-:Y:S01]  /*b03b0*/  ISETP.LT.AND P6, PT, R31, UR4, !P2 ;  /* 0x000000041f007c0c */ /* 0x000fe2000d7c1270 */
[----:B------:R-:W-:Y:S01]  /*b03c0*/  IMAD.WIDE R16, R25, 0x2, R42 ;  /* 0x0000000219107825 */ /* 0x000fe200078e022a */
[----:B------:R-:W-:-:S03]  /*b03d0*/  ULDC UR5, c[0x0][0x228] ;  /* 0x00008a0000057ab9 */ /* 0x000fc60000000800 */
[----:B0-----:R-:W-:Y:S01]  /*b03e0*/  IMAD.WIDE R8, R25, 0x2, R22 ;  /* 0x0000000219087825 */ /* 0x001fe200078e0216 */
[----:B-1----:R-:W-:-:S03]  /*b03f0*/  PRMT R10, R34, 0x7632, R10 ;  /* 0x00007632220a7816 */ /* 0x002fc6000000000a */
[----:B------:R-:W-:Y:S01]  /*b0400*/  IMAD.WIDE R4, R25, 0x2, R40 ;  /* 0x0000000219047825 */ /* 0x000fe200078e0228 */
[----:B------:R-:W-:Y:S01]  /*b0410*/  ISETP.GE.AND P1, PT, R0, UR15, PT ;  /* 0x0000000f00007c0c */ /* 0x000fe2000bf26270 */
[----:B------:R-:W-:Y:S01]  /*b0420*/  @P4 STG.E.U16 desc[UR10][R12.64], R14 ;  /* 0x0000000e0c004986 */ /* 0x000fe2000c10150a */
[----:B------:R-:W-:Y:S01]  /*b0430*/  ISETP.LT.AND P4, PT, R39, UR5, !P2 ;  /* 0x0000000527007c0c */ /* 0x000fe2000d781270 */
[----:B------:R-:W-:Y:S01]  /*b0440*/  ULDC UR6, c[0x0][0x228] ;  /* 0x00008a0000067ab9 */ /* 0x000fe20000000800 */
[----:B------:R-:W-:Y:S01]  /*b0450*/  ULDC UR5, c[0x0][0x228] ;  /* 0x00008a0000057ab9 */ /* 0x000fe20000000800 */
[----:B------:R0:W-:Y:S01]  /*b0460*/  @P3 STG.E.U16 desc[UR10][R8.64], R34 ;  /* 0x0000002208003986 */ /* 0x0001e2000c10150a */
[----:B------:R-:W-:Y:S01]  /*b0470*/  ISETP.LT.AND P3, PT, R11, UR6, !P0 ;  /* 0x000000060b007c0c */ /* 0x000fe2000c761270 */
[----:B------:R-:W-:Y:S02]  /*b0480*/  ULDC UR4, c[0x0][0x228] ;  /* 0x00008a0000047ab9 */ /* 0x000fe40000000800 */
[----:B------:R1:W-:Y:S01]  /*b0490*/  @P5 STG.E.U16 desc[UR10][R4.64], R10 ;  /* 0x0000000a04005986 */ /* 0x0003e2000c10150a */
[----:B------:R-:W-:Y:S01]  /*b04a0*/  ISETP.LT.AND P5, PT, R35, UR4, !P2 ;  /* 0x0000000423007c0c */ /* 0x000fe2000d7a1270 */
[----:B------:R-:W-:-:S02]  /*b04b0*/  ULDC UR4, c[0x0][0x228] ;  /* 0x00008a0000047ab9 */ /* 0x000fc40000000800 */
[----:B------:R-:W-:Y:S01]  /*b04c0*/  ISETP.LT.AND P2, PT, R61, UR4, !P2 ;  /* 0x000000043d007c0c */ /* 0x000fe2000d741270 */
[----:B------:R-:W-:Y:S01]  /*b04d0*/  ULDC UR4, c[0x0][0x248] ;  /* 0x0000920000047ab9 */ /* 0x000fe20000000800 */
[----:B0-----:R-:W-:-:S04]  /*b04e0*/  IMAD.WIDE R8, R25, 0x2, R46 ;  /* 0x0000000219087825 */ /* 0x001fc800078e022e */
[----:B-1----:R-:W-:-:S04]  /*b04f0*/  IMAD.WIDE R4, R25, 0x2, R44 ;  /* 0x0000000219047825 */ /* 0x002fc800078e022c */
[----:B------:R-:W-:Y:S01]  /*b0500*/  VIADD R29, R25, UR4 ;  /* 0x00000004191d7c36 */ /* 0x000fe20008000000 */
[----:B------:R-:W-:Y:S01]  /*b0510*/  ULDC UR4, c[0x0][0x228] ;  /* 0x00008a0000047ab9 */ /* 0x000fe20000000800 */
[----:B--2---:R0:W-:Y:S01]  /*b0520*/  @P6 STG.E.U16 desc[UR10][R16.64], R38 ;  /* 0x0000002610006986 */ /* 0x0041e2000c10150a */
[----:B------:R-:W-:Y:S01]  /*b0530*/  ISETP.LT.AND P6, PT, R11, UR5, !P1 ;  /* 0x000000050b007c0c */ /* 0x000fe2000cfc1270 */
[----:B------:R-:W-:Y:S02]  /*b0540*/  ULDC UR5, c[0x0][0x228] ;  /* 0x00008a0000057ab9 */ /* 0x000fe40000000800 */
[----:B------:R-:W2:Y:S01]  /*b0550*/  LDL.LU R11, [R1+0x3f88] ;  /* 0x003f8800010b7983 */ /* 0x000ea20000300800 */
[----:B------:R-:W-:-:S05]  /*b0560*/  PRMT R0, R38, 0x7632, R0 ;  /* 0x0000763226007816 */ /* 0x000fca0000000000 */
[----:B------:R1:W-:Y:S01]  /*b0570*/  @P5 STG.E.U16 desc[UR10][R4.64], R0 ;  /* 0x0000000004005986 */ /* 0x0003e2000c10150a */
[----:B------:R-:W-:Y:S01]  /*b0580*/  ISETP.LT.AND P5, PT, R15, UR4, !P1 ;  /* 0x000000040f007c0c */ /* 0x000fe2000cfa1270 */
[----:B------:R-:W-:Y:S01]  /*b0590*/  IMAD.WIDE R12, R25, 0x2, R48 ;  /* 0x00000002190c7825 */ /* 0x000fe200078e0230 */
[----:B------:R-:W-:Y:S01]  /*b05a0*/  ULDC UR4, c[0x0][0x228] ;  /* 0x00008a0000047ab9 */ /* 0x000fe20000000800 */
[----:B------:R3:W-:Y:S01]  /*b05b0*/  @P4 STG.E.U16 desc[UR10][R8.64], R6 ;  /* 0x0000000608004986 */ /* 0x0007e2000c10150a */
[----:B------:R-:W-:Y:S01]  /*b05c0*/  ISETP.LT.AND P4, PT, R15, UR5, !P0 ;  /* 0x000000050f007c0c */ /* 0x000fe2000c781270 */
[----:B0-----:R-:W-:Y:S01]  /*b05d0*/  IMAD.WIDE R16, R29, 0x2, R2 ;  /* 0x000000021d107825 */ /* 0x001fe200078e0202 */
[----:B------:R-:W-:Y:S01]  /*b05e0*/  ULDC UR5, c[0x0][0x228] ;  /* 0x00008a0000057ab9 */ /* 0x000fe20000000800 */
[----:B------:R-:W4:Y:S01]  /*b05f0*/  LDL.LU R15, [R1+0x3f84] ;  /* 0x003f8400010f7983 */ /* 0x000f220000300800 */
[----:B-1----:R-:W-:-:S05]  /*b0600*/  PRMT R5, R6, 0x7632, R5 ;  /* 0x0000763206057816 */ /* 0x002fca0000000005 */
[----:B------:R0:W-:Y:S01]  /*b0610*/  @P2 STG.E.U16 desc[UR10][R12.64], R5 ;  /* 0x000000050c002986 */ /* 0x0001e2000c10150a */
[----:B------:R-:W-:Y:S01]  /*b0620*/  ISETP.LT.AND P2, PT, R19, UR5, !P0 ;  /* 0x0000000513007c0c */ /* 0x000fe2000c741270 */
[----:B---3--:R-:W-:Y:S01]  /*b0630*/  IMAD.WIDE R8, R29, 0x2, R22 ;  /* 0x000000021d087825 */ /* 0x008fe200078e0216 */
[----:B------:R-:W-:-:S03]  /*b0640*/  ULDC UR5, c[0x0][0x228] ;  /* 0x00008a0000057ab9 */ /* 0x000fc60000000800 */
[----:B0-----:R-:W-:Y:S01]  /*b0650*/  IMAD.WIDE R4, R29, 0x2, R20 ;  /* 0x000000021d047825 */ /* 0x001fe200078e0214 */
[----:B--2---:R0:W-:Y:S01]  /*b0660*/  @P6 STG.E.U16 desc[UR10][R16.64], R11 ;  /* 0x0000000b10006986 */ /* 0x0041e2000c10150a */
[----:B------:R-:W-:Y:S01]  /*b0670*/  ISETP.LT.AND P6, PT, R19, UR4, !P1 ;  /* 0x0000000413007c0c */ /* 0x000fe2000cfc1270 */
[----:B------:R-:W-:Y:S02]  /*b0680*/  ULDC UR4, c[0x0][0x228] ;  /* 0x00008a0000047ab9 */ /* 0x000fe40000000800 */
[----:B------:R-:W2:Y:S01]  /*b0690*/  LDL.LU R19, [R1+0x3f80] ;  /* 0x003f800001137983 */ /* 0x000ea20000300800 */
[----:B------:R-:W-:-:S05]  /*b06a0*/  PRMT R0, R11, 0x7632, R0 ;  /* 0x000076320b007816 */ /* 0x000fca0000000000 */
[----:B------:R1:W-:Y:S01]  /*b06b0*/  @P5 STG.E.U16 desc[UR10][R4.64], R0 ;  /* 0x0000000004005986 */ /* 0x0003e2000c10150a */
[----:B------:R-:W-:Y:S01]  /*b06c0*/  ISETP.LT.AND P5, PT, R27, UR4, !P1 ;  /* 0x000000041b007c0c */ /* 0x000fe2000cfa1270 */
[----:B0-----:R-:W-:Y:S01]  /*b06d0*/  IMAD.WIDE R10, R29, 0x2, R40 ;  /* 0x000000021d0a7825 */ /* 0x001fe200078e0228 */
[----:B------:R-:W-:Y:S01]  /*b06e0*/  ULDC UR4, c[0x0][0x228] ;  /* 0x00008a0000047ab9 */ /* 0x000fe20000000800 */
[----:B----4-:R-:W-:Y:S01]  /*b06f0*/  @P6 STG.E.U16 desc[UR10][R8.64], R15 ;  /* 0x0000000f08006986 */ /* 0x010fe2000c10150a */
[----:B------:R-:W-:-:S03]  /*b0700*/  ISETP.LT.AND P6, PT, R27, UR5, !P0 ;  /* 0x000000051b007c0c */ /* 0x000fc6000c7c1270 */
[----:B------:R-:W3:Y:S01]  /*b0710*/  LDL.LU R27, [R1+0x3f7c] ;  /* 0x003f7c00011b7983 */ /* 0x000ee20000300800 */
[----:B-1----:R-:W-:-:S05]  /*b0720*/  PRMT R5, R15, 0x7632, R5 ;  /* 0x000076320f057816 */ /* 0x002fca0000000005 */
[----:B------:R0:W-:Y:S01]  /*b0730*/  @P5 STG.E.U16 desc[UR10][R10.64], R5 ;  /* 0x000000050a005986 */ /* 0x0001e2000c10150a */
[----:B------:R-:W-:Y:S01]  /*b0740*/  ISETP.LT.AND P5, PT, R31, UR4, !P1 ;  /* 0x000000041f007c0c */ /* 0x000fe2000cfa1270 */
[----:B------:R-:W-:Y:S01]  /*b0750*/  ULDC UR4, c[0x0][0x228] ;  /* 0x00008a0000047ab9 */ /* 0x000fe20000000800 */
[----:B0-----:R-:W-:-:S04]  /*b0760*/  IMAD.WIDE R4, R29, 0x2, R42 ;  /* 0x000000021d047825 */ /* 0x001fc800078e022a */
[----:B------:R-:W-:-:S04]  /*b0770*/  IMAD.WIDE R8, R29, 0x2, R44 ;  /* 0x000000021d087825 */ /* 0x000fc800078e022c */
[----:B------:R-:W-:-:S03]  /*b0780*/  IMAD.WIDE R10, R29, 0x2, R46 ;  /* 0x000000021d0a7825 */ /* 0x000fc600078e022e */
[----:B--2---:R0:W-:Y:S01]  /*b0790*/  @P5 STG.E.U16 desc[UR10][R4.64], R19 ;  /* 0x0000001304005986 */ /* 0x0041e2000c10150a */
[----:B------:R-:W-:Y:S01]  /*b07a0*/  ISETP.LT.AND P5, PT, R35, UR4, !P1 ;  /* 0x0000000423007c0c */ /* 0x000fe2000cfa1270 */
[----:B------:R-:W-:Y:S01]  /*b07b0*/  ULDC UR4, c[0x0][0x228] ;  /* 0x00008a0000047ab9 */ /* 0x000fe20000000800 */
[----:B------:R-:W-:-:S11]  /*b07c0*/  PRMT R0, R19, 0x7632, R0 ;  /* 0x0000763213007816 */ /* 0x000fd60000000000 */
[----:B------:R-:W-:Y:S01]  /*b07d0*/  @P5 STG.E.U16 desc[UR10][R8.64], R0 ;  /* 0x0000000008005986 */ /* 0x000fe2000c10150a */
[----:B------:R-:W-:Y:S01]  /*b07e0*/  ISETP.LT.AND P5, PT, R39, UR4, !P1 ;  /* 0x0000000427007c0c */ /* 0x000fe2000cfa1270 */
[----:B------:R-:W-:-:S12]  /*b07f0*/  ULDC UR4, c[0x0][0x228] ;  /* 0x00008a0000047ab9 */ /* 0x000fd80000000800 */
[----:B---3--:R1:W-:Y:S01]  /*b0800*/  @P5 STG.E.U16 desc[UR10][R10.64], R27 ;  /* 0x0000001b0a005986 */ /* 0x0083e2000c10150a */
[----:B------:R-:W-:Y:S01]  /*b0810*/  ISETP.LT.AND P5, PT, R31, UR4, !P0 ;  /* 0x000000041f007c0c */ /* 0x000fe2000c7a1270 */
[----:B------:R-:W-:Y:S02]  /*b0820*/  ULDC UR4, c[0x0][0x228] ;  /* 0x00008a0000047ab9 */ /* 0x000fe40000000800 */
[----:B------:R-:W2:Y:S01]  /*b0830*/  LDL.LU R31, [R1+0x3f78] ;  /* 0x003f7800011f7983 */ /* 0x000ea20000300800 */
[----:B------:R-:W-:Y:S01]  /*b0840*/  ISETP.LT.AND P1, PT, R61, UR4, !P1 ;  /* 0x000000043d007c0c */ /* 0x000fe2000cf21270 */
[----:B0-----:R-:W-:Y:S01]  /*b0850*/  IMAD.WIDE R4, R29, 0x2, R48 ;  /* 0x000000021d047825 */ /* 0x001fe200078e0230 */
[----:B------:R-:W-:Y:S01]  /*b0860*/  PRMT R6, R27, 0x7632, R6 ;  /* 0x000076321b067816 */ /* 0x000fe20000000006 */
[----:B------:R-:W-:-:S10]  /*b0870*/  ULDC UR4, c[0x0][0x228] ;  /* 0x00008a0000047ab9 */ /* 0x000fd40000000800 */
[----:B------:R-:W-:Y:S01]  /*b0880*/  @P1 STG.E.U16 desc[UR10][R4.64], R6 ;  /* 0x0000000604001986 */ /* 0x000fe2000c10150a */
[----:B------:R-:W-:Y:S01]  /*b0890*/  ISETP.LT.AND P1, PT, R35, UR4, !P0 ;  /* 0x0000000423007c0c */ /* 0x000fe2000c721270 */
[----:B------:R-:W-:Y:S02]  /*b08a0*/  ULDC UR4, c[0x0][0x248] ;  /* 0x0000920000047ab9 */ /* 0x000fe40000000800 */
[----:B------:R-:W-:Y:S01]  /*b08b0*/  VIADD R29, R29, UR4 ;  /* 0x000000041d1d7c36 */ /* 0x000fe20008000000 */
[----:B------:R-:W-:Y:S01]  /*b08c0*/  ULDC UR4, c[0x0][0x228] ;  /* 0x00008a0000047ab9 */ /* 0x000fe20000000800 */
[----:B------:R-:W3:Y:S02]  /*b08d0*/  LDL.LU R35, [R1+0x3f74] ;  /* 0x003f740001237983 */ /* 0x000ee40000300800 */
[----:B------:R-:W-:-:S05]  /*b08e0*/  IMAD.WIDE R2, R29, 0x2, R2 ;  /* 0x000000021d027825 */ /* 0x000fca00078e0202 */
[----:B--2---:R0:W-:Y:S01]  /*b08f0*/  @P3 STG.E.U16 desc[UR10][R2.64], R31 ;  /* 0x0000001f02003986 */ /* 0x0041e2000c10150a */
[----:B------:R-:W-:Y:S01]  /*b0900*/  ISETP.LT.AND P3, PT, R39, UR4, !P0 ;  /* 0x0000000427007c0c */ /* 0x000fe2000c761270 */
[----:B------:R-:W-:Y:S02]  /*b0910*/  ULDC UR4, c[0x0][0x228] ;  /* 0x00008a0000047ab9 */ /* 0x000fe40000000800 */
[----:B------:R-:W0:Y:S01]  /*b0920*/  LDL.LU R39, [R1+0x3f70] ;  /* 0x003f700001277983 */ /* 0x000e220000300800 */
[----:B------:R-:W-:Y:S01]  /*b0930*/  ISETP.LT.AND P0, PT, R61, UR4, !P0 ;  /* 0x000000043d007c0c */ /* 0x000fe2000c701270 */
[----:B------:R-:W-:Y:S01]  /*b0940*/  IMAD.WIDE R20, R29, 0x2, R20 ;  /* 0x000000021d147825 */ /* 0x000fe200078e0214 */
[----:B-1----:R-:W-:-:S03]  /*b0950*/  PRMT R10, R31, 0x7632, R10 ;  /* 0x000076321f0a7816 */ /* 0x002fc6000000000a */
[----:B------:R-:W-:-:S04]  /*b0960*/  IMAD.WIDE R22, R29, 0x2, R22 ;  /* 0x000000021d167825 */ /* 0x000fc800078e0216 */
[C---:B------:R-:W-:Y:S01]  /*b0970*/  IMAD.WIDE R40, R29.reuse, 0x2, R40 ;  /* 0x000000021d287825 */ /* 0x040fe200078e0228 */
[----:B------:R1:W-:Y:S03]  /*b0980*/  @P4 STG.E.U16 desc[UR10][R20.64], R10 ;  /* 0x0000000a14004986 */ /* 0x0003e6000c10150a */
[----:B------:R-:W-:Y:S01]  /*b0990*/  IMAD.WIDE R42, R29, 0x2, R42 ;  /* 0x000000021d2a7825 */ /* 0x000fe200078e022a */
[----:B---3--:R-:W-:-:S03]  /*b09a0*/  PRMT R0, R35, 0x7632, R0 ;  /* 0x0000763223007816 */ /* 0x008fc60000000000 */
[C---:B------:R-:W-:Y:S01]  /*b09b0*/  IMAD.WIDE R44, R29.reuse, 0x2, R44 ;  /* 0x000000021d2c7825 */ /* 0x040fe200078e022c */
[----:B------:R1:W-:Y:S03]  /*b09c0*/  @P2 STG.E.U16 desc[UR10][R22.64], R35 ;  /* 0x0000002316002986 */ /* 0x0003e6000c10150a */
[C---:B------:R-:W-:Y:S01]  /*b09d0*/  IMAD.WIDE R46, R29.reuse, 0x2, R46 ;  /* 0x000000021d2e7825 */ /* 0x040fe200078e022e */
[----:B------:R1:W-:Y:S03]  /*b09e0*/  @P6 STG.E.U16 desc[UR10][R40.64], R0 ;  /* 0x0000000028006986 */ /* 0x0003e6000c10150a */
[----:B------:R-:W-:Y:S01]  /*b09f0*/  IMAD.WIDE R48, R29, 0x2, R48 ;  /* 0x000000021d307825 */ /* 0x000fe200078e0230 */
[----:B0-----:R-:W-:Y:S01]  /*b0a00*/  PRMT R2, R39, 0x7632, R2 ;  /* 0x0000763227027816 */ /* 0x001fe20000000002 */
[----:B------:R1:W-:Y:S04]  /*b0a10*/  @P5 STG.E.U16 desc[UR10][R42.64], R39 ;  /* 0x000000272a005986 */ /* 0x0003e8000c10150a */
[----:B------:R1:W-:Y:S04]  /*b0a20*/  @P1 STG.E.U16 desc[UR10][R44.64], R2 ;  /* 0x000000022c001986 */ /* 0x0003e8000c10150a */
[----:B------:R1:W-:Y:S01]  /*b0a30*/  @P3 STG.E.U16 desc[UR10][R46.64], R7 ;  /* 0x000000072e003986 */ /* 0x0003e2000c10150a */
[----:B------:R-:W-:Y:S05]  /*b0a40*/  @!P0 EXIT ;  /* 0x000000000000894d */ /* 0x000fea0003800000 */
[----:B------:R-:W-:-:S05]  /*b0a50*/  PRMT R24, R7, 0x7632, R24 ;  /* 0x0000763207187816 */ /* 0x000fca0000000018 */
[----:B------:R-:W-:Y:S01]  /*b0a60*/  STG.E.U16 desc[UR10][R48.64], R24 ;  /* 0x0000001830007986 */ /* 0x000fe2000c10150a */
[----:B------:R-:W-:Y:S05]  /*b0a70*/  EXIT ;  /* 0x000000000000794d */ /* 0x000fea0003800000 */
.L_x_2:
[----:B------:R-:W-:-:S00]  /*b0a80*/  BRA `(.L_x_2) ;  /* 0xfffffffc00fc7947 */ /* 0x000fc0000383ffff */
[----:B------:R-:W-:-:S00]  /*b0a90*/  NOP ;  /* 0x0000000000007918 */ /* 0x000fc00000000000 */
        /* <DEDUP_REMOVED lines=14> */
.L_x_3:


//--------------------- .nv.shared.matmul_kernel  --------------------------
	.section	.nv.shared.matmul_kernel,"aw",@nobits
	.sectionflags	@""
	.align	16
	.zero		1024


//--------------------- .nv.shared.reserved.0     --------------------------
	.section	.nv.shared.reserved.0,"aw",@nobits
	.weak		__nv_reservedSMEM_offset_0_alias
	.size		__nv_reservedSMEM_offset_0_alias, 0, 0
	.other		__nv_reservedSMEM_offset_0_alias,@"STO_CUDA_RESERVED_SHARED STV_DEFAULT"
__nv_reservedSMEM_offset_0_alias:
	.zero		0


//--------------------- .nv.constant0.matmul_kernel --------------------------
	.section	.nv.constant0.matmul_kernel,"a",@progbits
	.sectionflags	@""
	.align	4
.nv.constant0.matmul_kernel:
	.zero		608


//--------------------- SYMBOLS --------------------------

	.type		.nv.reservedSmem.offset0,@object
	.size		.nv.reservedSmem.offset0,0x4
